	.target	sm_90a

	.elftype	@"ET_EXEC"


//--------------------- .note.nv.tkinfo           --------------------------
	.section	.note.nv.tkinfo,"",@"SHT_NOTE"
	.sectionflags	@"SHF_NOTE_NV_TKINFO"
	.tkinfo
        /*0018*/ 	.word	0x00000002
        /*0030*/ 	.string	""
        /*0030*/ 	.string	"ptxas"
        /*0030*/ 	.string	"Cuda compilation tools, release 13.0, V13.0.88"
        /*0030*/ 	.string	"Build cuda_13.0.r13.0/compiler.36424714_0"
        /*0030*/ 	.string	"-v  -suppress-debug-info  -lineinfo  -arch sm_90a "



//--------------------- .note.nv.cuinfo           --------------------------
	.section	.note.nv.cuinfo,"",@"SHT_NOTE"
	.sectionflags	@"SHF_NOTE_NV_CUINFO"
        /*0018*/ 	.short	0x0002
        /*001a*/ 	.short	0x005a
        /*001c*/ 	.short	0x0082
	.zero		2


//--------------------- .nv.info                  --------------------------
	.section	.nv.info,"",@"SHT_CUDA_INFO"
	.align	4


	//----- nvinfo : EIATTR_REGCOUNT
	.align		4
        /*0000*/ 	.byte	0x04, 0x2f
        /*0002*/ 	.short	(.L_1 - .L_0)
	.align		4
.L_0:
        /*0004*/ 	.word	index@(matmul_kernel)
        /*0008*/ 	.word	0x000000ff


	//----- nvinfo : EIATTR_FRAME_SIZE
	.align		4
.L_1:
        /*000c*/ 	.byte	0x04, 0x11
        /*000e*/ 	.short	(.L_3 - .L_2)
	.align		4
.L_2:
        /*0010*/ 	.word	index@(matmul_kernel)
        /*0014*/ 	.word	0x00002518


	//----- nvinfo : EIATTR_MIN_STACK_SIZE
	.align		4
.L_3:
        /*0018*/ 	.byte	0x04, 0x12
        /*001a*/ 	.short	(.L_5 - .L_4)
	.align		4
.L_4:
        /*001c*/ 	.word	index@(matmul_kernel)
        /*0020*/ 	.word	0x00002518
.L_5:


//--------------------- .nv.compat                --------------------------
	.section	.nv.compat,"",@"SHT_CUDA_COMPAT_INFO"
	.align	4
        /*0000*/ 	.byte	0x02, 0x09, 0x01, 0x00, 0x02, 0x02, 0x04, 0x00, 0x02, 0x05, 0x05, 0x00, 0x03, 0x07, 0x01, 0x01
        /*0010*/ 	.byte	0x02, 0x03, 0x00, 0x00, 0x02, 0x06, 0x01, 0x00, 0x04, 0x0b, 0x08, 0x00, 0x00, 0x00, 0x00, 0x00
        /*0020*/ 	.byte	0x00, 0x00, 0x00, 0x00


//--------------------- .nv.info.matmul_kernel    --------------------------
	.section	.nv.info.matmul_kernel,"",@"SHT_CUDA_INFO"
	.sectionflags	@""
	.align	4


	//----- nvinfo : EIATTR_CUDA_API_VERSION
	.align		4
        /*0000*/ 	.byte	0x04, 0x37
        /*0002*/ 	.short	(.L_7 - .L_6)
.L_6:
        /*0004*/ 	.word	0x00000082


	//----- nvinfo : EIATTR_KPARAM_INFO
	.align		4
.L_7:
        /*0008*/ 	.byte	0x04, 0x17
        /*000a*/ 	.short	(.L_9 - .L_8)
.L_8:
        /*000c*/ 	.word	0x00000000
        /*0010*/ 	.short	0x000d
        /*0012*/ 	.short	0x0048
        /*0014*/ 	.byte	0x00, 0xf4, 0x21, 0x00


	//----- nvinfo : EIATTR_KPARAM_INFO
	.align		4
.L_9:
        /*0018*/ 	.byte	0x04, 0x17
        /*001a*/ 	.short	(.L_11 - .L_10)
.L_10:
        /*001c*/ 	.word	0x00000000
        /*0020*/ 	.short	0x000c
        /*0022*/ 	.short	0x0040
        /*0024*/ 	.byte	0x00, 0xf4, 0x21, 0x00


	//----- nvinfo : EIATTR_KPARAM_INFO
	.align		4
.L_11:
        /*0028*/ 	.byte	0x04, 0x17
        /*002a*/ 	.short	(.L_13 - .L_12)
.L_12:
        /*002c*/ 	.word	0x00000000
        /*0030*/ 	.short	0x000b
        /*0032*/ 	.short	0x0038
        /*0034*/ 	.byte	0x00, 0xf0, 0x11, 0x00


	//----- nvinfo : EIATTR_KPARAM_INFO
	.align		4
.L_13:
        /*0038*/ 	.byte	0x04, 0x17
        /*003a*/ 	.short	(.L_15 - .L_14)
.L_14:
        /*003c*/ 	.word	0x00000000
        /*0040*/ 	.short	0x000a
        /*0042*/ 	.short	0x0034
        /*0044*/ 	.byte	0x00, 0xf0, 0x11, 0x00


	//----- nvinfo : EIATTR_KPARAM_INFO
	.align		4
.L_15:
        /*0048*/ 	.byte	0x04, 0x17
        /*004a*/ 	.short	(.L_17 - .L_16)
.L_16:
        /*004c*/ 	.word	0x00000000
        /*0050*/ 	.short	0x0009
        /*0052*/ 	.short	0x0030
        /*0054*/ 	.byte	0x00, 0xf0, 0x11, 0x00


	//----- nvinfo : EIATTR_KPARAM_INFO
	.align		4
.L_17:
        /*0058*/ 	.byte	0x04, 0x17
        /*005a*/ 	.short	(.L_19 - .L_18)
.L_18:
        /*005c*/ 	.word	0x00000000
        /*0060*/ 	.short	0x0008
        /*0062*/ 	.short	0x002c
        /*0064*/ 	.byte	0x00, 0xf0, 0x11, 0x00


	//----- nvinfo : EIATTR_KPARAM_INFO
	.align		4
.L_19:
        /*0068*/ 	.byte	0x04, 0x17
        /*006a*/ 	.short	(.L_21 - .L_20)
.L_20:
        /*006c*/ 	.word	0x00000000
        /*0070*/ 	.short	0x0007
        /*0072*/ 	.short	0x0028
        /*0074*/ 	.byte	0x00, 0xf0, 0x11, 0x00


	//----- nvinfo : EIATTR_KPARAM_INFO
	.align		4
.L_21:
        /*0078*/ 	.byte	0x04, 0x17
        /*007a*/ 	.short	(.L_23 - .L_22)
.L_22:
        /*007c*/ 	.word	0x00000000
        /*0080*/ 	.short	0x0006
        /*0082*/ 	.short	0x0024
        /*0084*/ 	.byte	0x00, 0xf0, 0x11, 0x00


	//----- nvinfo : EIATTR_KPARAM_INFO
	.align		4
.L_23:
        /*0088*/ 	.byte	0x04, 0x17
        /*008a*/ 	.short	(.L_25 - .L_24)
.L_24:
        /*008c*/ 	.word	0x00000000
        /*0090*/ 	.short	0x0005
        /*0092*/ 	.short	0x0020
        /*0094*/ 	.byte	0x00, 0xf0, 0x11, 0x00


	//----- nvinfo : EIATTR_KPARAM_INFO
	.align		4
.L_25:
        /*0098*/ 	.byte	0x04, 0x17
        /*009a*/ 	.short	(.L_27 - .L_26)
.L_26:
        /*009c*/ 	.word	0x00000000
        /*00a0*/ 	.short	0x0004
        /*00a2*/ 	.short	0x001c
        /*00a4*/ 	.byte	0x00, 0xf0, 0x11, 0x00


	//----- nvinfo : EIATTR_KPARAM_INFO
	.align		4
.L_27:
        /*00a8*/ 	.byte	0x04, 0x17
        /*00aa*/ 	.short	(.L_29 - .L_28)
.L_28:
        /*00ac*/ 	.word	0x00000000
        /*00b0*/ 	.short	0x0003
        /*00b2*/ 	.short	0x0018
        /*00b4*/ 	.byte	0x00, 0xf0, 0x11, 0x00


	//----- nvinfo : EIATTR_KPARAM_INFO
	.align		4
.L_29:
        /*00b8*/ 	.byte	0x04, 0x17
        /*00ba*/ 	.short	(.L_31 - .L_30)
.L_30:
        /*00bc*/ 	.word	0x00000000
        /*00c0*/ 	.short	0x0002
        /*00c2*/ 	.short	0x0010
        /*00c4*/ 	.byte	0x00, 0xf4, 0x21, 0x00


	//----- nvinfo : EIATTR_KPARAM_INFO
	.align		4
.L_31:
        /*00c8*/ 	.byte	0x04, 0x17
        /*00ca*/ 	.short	(.L_33 - .L_32)
.L_32:
        /*00cc*/ 	.word	0x00000000
        /*00d0*/ 	.short	0x0001
        /*00d2*/ 	.short	0x0008
        /*00d4*/ 	.byte	0x00, 0xf4, 0x21, 0x00


	//----- nvinfo : EIATTR_KPARAM_INFO
	.align		4
.L_33:
        /*00d8*/ 	.byte	0x04, 0x17
        /*00da*/ 	.short	(.L_35 - .L_34)
.L_34:
        /*00dc*/ 	.word	0x00000000
        /*00e0*/ 	.short	0x0000
        /*00e2*/ 	.short	0x0000
        /*00e4*/ 	.byte	0x00, 0xf4, 0x21, 0x00


	//----- nvinfo : EIATTR_SPARSE_MMA_MASK
	.align		4
.L_35:
        /*00e8*/ 	.byte	0x03, 0x50
        /*00ea*/ 	.short	0x0000


	//----- nvinfo : EIATTR_MAXREG_COUNT
	.align		4
        /*00ec*/ 	.byte	0x03, 0x1b
        /*00ee*/ 	.short	0x00ff


	//----- nvinfo : EIATTR_NUM_BARRIERS
	.align		4
        /*00f0*/ 	.byte	0x02, 0x4c
        /*00f2*/ 	.byte	0x01
	.zero		1


	//----- nvinfo : EIATTR_ANNOTATIONS
	.align		4
        /*00f4*/ 	.byte	0x04, 0x55
        /*00f6*/ 	.short	(.L_37 - .L_36)


	//   ....[0]....
.L_36:
        /*00f8*/ 	.word	0x00000001
        /*00fc*/ 	.byte	0x80, 0x00, 0x00, 0x00, 0x01, 0x00, 0x00, 0x00, 0xb0, 0x06, 0x00, 0x00, 0x01, 0x00, 0x00, 0x00
        /* <DEDUP_REMOVED lines=3493> */
        /*db5c*/ 	.byte	0xe0, 0x8e, 0x05, 0x00


	//----- nvinfo : EIATTR_MERCURY_ISA_VERSION
	.align		4
.L_37:
        /*db60*/ 	.byte	0x03, 0x5f
        /*db62*/ 	.short	0x0101


	//----- nvinfo : EIATTR_EXIT_INSTR_OFFSETS
	.align		4
        /*db64*/ 	.byte	0x04, 0x1c
        /*db66*/ 	.short	(.L_39 - .L_38)


	//   ....[0]....
.L_38:
        /*db68*/ 	.word	0x000a4d00


	//   ....[1]....
        /*db6c*/ 	.word	0x000a4d20


	//----- nvinfo : EIATTR_REQNTID
	.align		4
.L_39:
        /*db70*/ 	.byte	0x04, 0x10
        /*db72*/ 	.short	(.L_41 - .L_40)
.L_40:
        /*db74*/ 	.word	0x00000080
        /*db78*/ 	.word	0x00000001
        /*db7c*/ 	.word	0x00000001


	//----- nvinfo : EIATTR_CBANK_PARAM_SIZE
	.align		4
.L_41:
        /*db80*/ 	.byte	0x03, 0x19
        /*db82*/ 	.short	0x0050


	//----- nvinfo : EIATTR_PARAM_CBANK
	.align		4
        /*db84*/ 	.byte	0x04, 0x0a
        /*db86*/ 	.short	(.L_43 - .L_42)
	.align		4
.L_42:
        /*db88*/ 	.word	index@(.nv.constant0.matmul_kernel)
        /*db8c*/ 	.short	0x0210
        /*db8e*/ 	.short	0x0050


	//----- nvinfo : EIATTR_SW_WAR
	.align		4
.L_43:
        /*db90*/ 	.byte	0x04, 0x36
        /*db92*/ 	.short	(.L_45 - .L_44)
.L_44:
        /*db94*/ 	.word	0x00000008
.L_45:


//--------------------- .nv.callgraph             --------------------------
	.section	.nv.callgraph,"",@"SHT_CUDA_CALLGRAPH"
	.align	4
	.sectionentsize	8
	.align		4
        /*0000*/ 	.word	0x00000000
	.align		4
        /*0004*/ 	.word	0xffffffff
	.align		4
        /*0008*/ 	.word	0x00000000
	.align		4
        /*000c*/ 	.word	0xfffffffe
	.align		4
        /*0010*/ 	.word	0x00000000
	.align		4
        /*0014*/ 	.word	0xfffffffd
	.align		4
        /*0018*/ 	.word	0x00000000
	.align		4
        /*001c*/ 	.word	0xfffffffc


//--------------------- .text.matmul_kernel       --------------------------
	.section	.text.matmul_kernel,"ax",@progbits
	.align	128
        .global         matmul_kernel
        .type           matmul_kernel,@function
        .size           matmul_kernel,(.L_x_3 - matmul_kernel)
        .other          matmul_kernel,@"STO_CUDA_ENTRY STV_DEFAULT"
matmul_kernel:
.text.matmul_kernel:
[----:B------:R-:W1:Y:S08]  /*0000*/  LDC R1, c[0x0][0x28] ;  /* 0x00000a00ff017b82 */ /* 0x000e700000000800 */
[----:B------:R-:W2:Y:S01]  /*0010*/  LDC.64 R2, c[0x0][0x228] ;  /* 0x00008a00ff027b82 */ /* 0x000ea20000000a00 */
[----:B------:R-:W3:Y:S01]  /*0020*/  S2R R5, SR_CTAID.X ;  /* 0x0000000000057919 */ /* 0x000ee20000002500 */
[----:B-1----:R-:W-:Y:S01]  /*0030*/  VIADD R1, R1, 0xffffdae8 ;  /* 0xffffdae801017836 */ /* 0x002fe20000000000 */
[----:B------:R-:W-:Y:S01]  /*0040*/  ULDC UR4, c[0x0][0x22c] ;  /* 0x00008b0000047ab9 */ /* 0x000fe20000000800 */
[----:B------:R-:W1:Y:S04]  /*0050*/  S2R R23, SR_TID.X ;  /* 0x0000000000177919 */ /* 0x000e680000002100 */
[----:B------:R-:W4:Y:S01]  /*0060*/  LDC.64 R126, c[0x0][0x238] ;  /* 0x00008e00ff7e7b82 */ /* 0x000f220000000a00 */
[----:B--2---:R-:W-:Y:S01]  /*0070*/  IMAD.MOV.U32 R12, RZ, RZ, R3 ;  /* 0x000000ffff0c7224 */ /* 0x004fe200078e0003 */
[----:B------:R2:W-:Y:S01]  /*0080*/  STL [R1+0x1720], R2 ;  /* 0x0017200201007387 */ /* 0x0005e20000100800 */
[----:B------:R-:W-:-:S02]  /*0090*/  IMAD.MOV.U32 R11, RZ, RZ, R2 ;  /* 0x000000ffff0b7224 */ /* 0x000fc400078e0002 */
[----:B------:R-:W-:-:S05]  /*00a0*/  VIADD R0, R12, 0x1ff ;  /* 0x000001ff0c007836 */ /* 0x000fca0000000000 */
[----:B------:R-:W-:Y:S02]  /*00b0*/  SHF.R.S32.HI R3, RZ, 0x1f, R0 ;  /* 0x0000001fff037819 */ /* 0x000fe40000011400 */
[----:B---3--:R-:W-:Y:S02]  /*00c0*/  IABS R8, R5 ;  /* 0x0000000500087213 */ /* 0x008fe40000000000 */
[----:B------:R-:W-:-:S04]  /*00d0*/  LEA.HI R3, R3, R0, RZ, 0x9 ;  /* 0x0000000003037211 */ /* 0x000fc800078f48ff */
[----:B------:R-:W-:-:S05]  /*00e0*/  SHF.R.S32.HI R3, RZ, 0x9, R3 ;  /* 0x00000009ff037819 */ /* 0x000fca0000011403 */
[----:B------:R-:W-:-:S05]  /*00f0*/  IMAD.SHL.U32 R4, R3, 0x8, RZ ;  /* 0x0000000803047824 */ /* 0x000fca00078e00ff */
[-C--:B------:R-:W-:Y:S02]  /*0100*/  IABS R7, R4.reuse ;  /* 0x0000000400077213 */ /* 0x080fe40000000000 */
[----:B------:R-:W-:Y:S02]  /*0110*/  IABS R10, R4 ;  /* 0x00000004000a7213 */ /* 0x000fe40000000000 */
[----:B------:R-:W3:Y:S08]  /*0120*/  I2F.RP R0, R7 ;  /* 0x0000000700007306 */ /* 0x000ef00000209400 */
[----:B---3--:R-:W2:Y:S02]  /*0130*/  MUFU.RCP R0, R0 ;  /* 0x0000000000007308 */ /* 0x008ea40000001000 */
[----:B--2---:R-:W-:Y:S01]  /*0140*/  IADD3 R2, R0, 0xffffffe, RZ ;  /* 0x0ffffffe00027810 */ /* 0x004fe20007ffe0ff */
[----:B------:R-:W-:-:S05]  /*0150*/  IMAD.MOV R0, RZ, RZ, -R10 ;  /* 0x000000ffff007224 */ /* 0x000fca00078e0a0a */
[----:B------:R2:W3:Y:S02]  /*0160*/  F2I.FTZ.U32.TRUNC.NTZ R3, R2 ;  /* 0x0000000200037305 */ /* 0x0004e4000021f000 */
[----:B--2---:R-:W-:Y:S02]  /*0170*/  IMAD.MOV.U32 R2, RZ, RZ, RZ ;  /* 0x000000ffff027224 */ /* 0x004fe400078e00ff */
[----:B---3--:R-:W-:-:S04]  /*0180*/  IMAD.MOV R6, RZ, RZ, -R3 ;  /* 0x000000ffff067224 */ /* 0x008fc800078e0a03 */
[----:B------:R-:W-:Y:S02]  /*0190*/  IMAD R9, R6, R7, RZ ;  /* 0x0000000706097224 */ /* 0x000fe400078e02ff */
[----:B------:R-:W-:Y:S02]  /*01a0*/  IMAD.MOV.U32 R6, RZ, RZ, R8 ;  /* 0x000000ffff067224 */ /* 0x000fe400078e0008 */
[----:B------:R-:W-:-:S06]  /*01b0*/  IMAD.HI.U32 R3, R3, R9, R2 ;  /* 0x0000000903037227 */ /* 0x000fcc00078e0002 */
[----:B------:R-:W-:-:S04]  /*01c0*/  IMAD.HI.U32 R3, R3, R6, RZ ;  /* 0x0000000603037227 */ /* 0x000fc800078e00ff */
[----:B------:R-:W-:-:S05]  /*01d0*/  IMAD R0, R3, R0, R6 ;  /* 0x0000000003007224 */ /* 0x000fca00078e0206 */
[----:B------:R-:W-:-:S13]  /*01e0*/  ISETP.GT.U32.AND P1, PT, R7, R0, PT ;  /* 0x000000000700720c */ /* 0x000fda0003f24070 */
[----:B------:R-:W-:Y:S01]  /*01f0*/  @!P1 IMAD.IADD R0, R0, 0x1, -R7 ;  /* 0x0000000100009824 */ /* 0x000fe200078e0a07 */
[----:B------:R-:W-:Y:S02]  /*0200*/  @!P1 IADD3 R3, R3, 0x1, RZ ;  /* 0x0000000103039810 */ /* 0x000fe40007ffe0ff */
[----:B------:R-:W-:Y:S02]  /*0210*/  ISETP.NE.AND P1, PT, R4, RZ, PT ;  /* 0x000000ff0400720c */ /* 0x000fe40003f25270 */
[----:B------:R-:W-:Y:S02]  /*0220*/  ISETP.GE.U32.AND P0, PT, R0, R7, PT ;  /* 0x000000070000720c */ /* 0x000fe40003f06070 */
[----:B------:R-:W-:-:S04]  /*0230*/  LOP3.LUT R0, R5, R4, RZ, 0x3c, !PT ;  /* 0x0000000405007212 */ /* 0x000fc800078e3cff */
[----:B------:R-:W-:Y:S01]  /*0240*/  ISETP.GE.AND P2, PT, R0, RZ, PT ;  /* 0x000000ff0000720c */ /* 0x000fe20003f46270 */
[----:B------:R-:W-:Y:S01]  /*0250*/  VIADD R0, R11, 0x3f ;  /* 0x0000003f0b007836 */ /* 0x000fe20000000000 */
[----:B------:R-:W-:-:S05]  /*0260*/  IABS R11, R11 ;  /* 0x0000000b000b7213 */ /* 0x000fca0000000000 */
[----:B------:R-:W-:-:S04]  /*0270*/  @P0 VIADD R3, R3, 0x1 ;  /* 0x0000000103030836 */ /* 0x000fc80000000000 */
[----:B------:R-:W-:Y:S01]  /*0280*/  IMAD.MOV.U32 R2, RZ, RZ, R3 ;  /* 0x000000ffff027224 */ /* 0x000fe200078e0003 */
[----:B------:R-:W-:-:S03]  /*0290*/  SHF.R.S32.HI R3, RZ, 0x1f, R0 ;  /* 0x0000001fff037819 */ /* 0x000fc60000011400 */
[----:B------:R-:W-:Y:S01]  /*02a0*/  @!P2 IMAD.MOV R2, RZ, RZ, -R2 ;  /* 0x000000ffff02a224 */ /* 0x000fe200078e0a02 */
[----:B------:R-:W-:Y:S02]  /*02b0*/  @!P1 LOP3.LUT R2, RZ, R4, RZ, 0x33, !PT ;  /* 0x00000004ff029212 */ /* 0x000fe400078e33ff */
[----:B------:R-:W-:-:S03]  /*02c0*/  LEA.HI R3, R3, R0, RZ, 0x6 ;  /* 0x0000000003037211 */ /* 0x000fc600078f30ff */
[----:B------:R-:W-:Y:S02]  /*02d0*/  IMAD.SHL.U32 R8, R2, 0x8, RZ ;  /* 0x0000000802087824 */ /* 0x000fe400078e00ff */
[----:B------:R-:W-:-:S03]  /*02e0*/  IMAD.MOV R2, RZ, RZ, -R2 ;  /* 0x000000ffff027224 */ /* 0x000fc600078e0a02 */
[----:B------:R-:W-:Y:S01]  /*02f0*/  LEA.HI.SX32 R3, R3, -R8, 0x1a ;  /* 0x8000000803037211 */ /* 0x000fe200078fd2ff */
[----:B------:R-:W-:Y:S02]  /*0300*/  IMAD R10, R4, R2, R5 ;  /* 0x00000002040a7224 */ /* 0x000fe400078e0205 */
[----:B------:R-:W-:Y:S01]  /*0310*/  IMAD.MOV.U32 R2, RZ, RZ, RZ ;  /* 0x000000ffff027224 */ /* 0x000fe200078e00ff */
[----:B------:R-:W-:Y:S02]  /*0320*/  VIMNMX R13, R3, 0x8, PT ;  /* 0x00000008030d7848 */ /* 0x000fe40003fe0100 */
[----:B------:R-:W-:Y:S02]  /*0330*/  IABS R4, R10 ;  /* 0x0000000a00047213 */ /* 0x000fe40000000000 */
[----:B------:R-:W-:-:S04]  /*0340*/  IABS R9, R13 ;  /* 0x0000000d00097213 */ /* 0x000fc80000000000 */
[----:B------:R-:W2:Y:S08]  /*0350*/  I2F.RP R0, R9 ;  /* 0x0000000900007306 */ /* 0x000eb00000209400 */
[----:B--2---:R-:W2:Y:S02]  /*0360*/  MUFU.RCP R0, R0 ;  /* 0x0000000000007308 */ /* 0x004ea40000001000 */
[----:B--2---:R-:W-:-:S06]  /*0370*/  IADD3 R3, R0, 0xffffffe, RZ ;  /* 0x0ffffffe00037810 */ /* 0x004fcc0007ffe0ff */
[----:B------:R-:W2:Y:S02]  /*0380*/  F2I.FTZ.U32.TRUNC.NTZ R3, R3 ;  /* 0x0000000300037305 */ /* 0x000ea4000021f000 */
[----:B--2---:R-:W-:-:S04]  /*0390*/  IMAD.MOV R6, RZ, RZ, -R3 ;  /* 0x000000ffff067224 */ /* 0x004fc800078e0a03 */
[----:B------:R-:W-:Y:S01]  /*03a0*/  IMAD R5, R6, R9, RZ ;  /* 0x0000000906057224 */ /* 0x000fe200078e02ff */
[----:B------:R-:W-:-:S03]  /*03b0*/  IABS R6, R13 ;  /* 0x0000000d00067213 */ /* 0x000fc60000000000 */
[----:B------:R-:W-:Y:S01]  /*03c0*/  IMAD.HI.U32 R2, R3, R5, R2 ;  /* 0x0000000503027227 */ /* 0x000fe200078e0002 */
[----:B------:R-:W-:-:S03]  /*03d0*/  IABS R3, R12 ;  /* 0x0000000c00037213 */ /* 0x000fc60000000000 */
[----:B------:R-:W-:Y:S01]  /*03e0*/  IMAD.MOV.U32 R5, RZ, RZ, R4 ;  /* 0x000000ffff057224 */ /* 0x000fe200078e0004 */
[----:B------:R-:W2:Y:S01]  /*03f0*/  I2F.RP R7, R3 ;  /* 0x0000000300077306 */ /* 0x000ea20000209400 */
[----:B------:R-:W-:Y:S02]  /*0400*/  IMAD.MOV R0, RZ, RZ, -R6 ;  /* 0x000000ffff007224 */ /* 0x000fe400078e0a06 */
[----:B------:R-:W-:-:S04]  /*0410*/  IMAD.HI.U32 R2, R2, R5, RZ ;  /* 0x0000000502027227 */ /* 0x000fc800078e00ff */
[----:B------:R-:W-:Y:S01]  /*0420*/  IMAD R0, R2, R0, R5 ;  /* 0x0000000002007224 */ /* 0x000fe200078e0205 */
[----:B------:R-:W3:Y:S04]  /*0430*/  I2F.RP R6, R11 ;  /* 0x0000000b00067306 */ /* 0x000ee80000209400 */
[----:B------:R-:W-:-:S04]  /*0440*/  ISETP.GT.U32.AND P1, PT, R9, R0, PT ;  /* 0x000000000900720c */ /* 0x000fc80003f24070 */
[----:B--2---:R-:W-:Y:S08]  /*0450*/  MUFU.RCP R7, R7 ;  /* 0x0000000700077308 */ /* 0x004ff00000001000 */
[----:B---3--:R-:W2:Y:S01]  /*0460*/  MUFU.RCP R6, R6 ;  /* 0x0000000600067308 */ /* 0x008ea20000001000 */
[----:B------:R-:W-:Y:S01]  /*0470*/  @!P1 IADD3 R0, R0, -R9, RZ ;  /* 0x8000000900009210 */ /* 0x000fe20007ffe0ff */
[----:B------:R-:W-:Y:S01]  /*0480*/  @!P1 VIADD R2, R2, 0x1 ;  /* 0x0000000102029836 */ /* 0x000fe20000000000 */
[----:B------:R-:W-:-:S02]  /*0490*/  ISETP.NE.AND P1, PT, R13, RZ, PT ;  /* 0x000000ff0d00720c */ /* 0x000fc40003f25270 */
[----:B------:R-:W-:Y:S02]  /*04a0*/  ISETP.GE.U32.AND P0, PT, R0, R9, PT ;  /* 0x000000090000720c */ /* 0x000fe40003f06070 */
[----:B------:R-:W-:-:S04]  /*04b0*/  LOP3.LUT R0, R10, R13, RZ, 0x3c, !PT ;  /* 0x0000000d0a007212 */ /* 0x000fc800078e3cff */
[----:B------:R-:W-:Y:S01]  /*04c0*/  ISETP.GE.AND P2, PT, R0, RZ, PT ;  /* 0x000000ff0000720c */ /* 0x000fe20003f46270 */
[----:B--2---:R-:W-:Y:S02]  /*04d0*/  VIADD R4, R6, 0xffffffe ;  /* 0x0ffffffe06047836 */ /* 0x004fe40000000000 */
[----:B------:R-:W-:-:S04]  /*04e0*/  VIADD R6, R7, 0xffffffe ;  /* 0x0ffffffe07067836 */ /* 0x000fc80000000000 */
[----:B------:R-:W-:Y:S01]  /*04f0*/  @P0 VIADD R2, R2, 0x1 ;  /* 0x0000000102020836 */ /* 0x000fe20000000000 */
[----:B------:R-:W2:Y:S05]  /*0500*/  F2I.FTZ.U32.TRUNC.NTZ R5, R4 ;  /* 0x0000000400057305 */ /* 0x000eaa000021f000 */
[----:B------:R-:W-:Y:S01]  /*0510*/  @!P2 IMAD.MOV R2, RZ, RZ, -R2 ;  /* 0x000000ffff02a224 */ /* 0x000fe200078e0a02 */
[----:B------:R-:W-:Y:S02]  /*0520*/  @!P1 LOP3.LUT R2, RZ, R13, RZ, 0x33, !PT ;  /* 0x0000000dff029212 */ /* 0x000fe400078e33ff */
[----:B------:R3:W1:Y:S02]  /*0530*/  F2I.FTZ.U32.TRUNC.NTZ R7, R6 ;  /* 0x0000000600077305 */ /* 0x000664000021f000 */
[C---:B------:R-:W-:Y:S01]  /*0540*/  IADD3 R0, -R2.reuse, RZ, RZ ;  /* 0x000000ff02007210 */ /* 0x040fe20007ffe1ff */
[----:B------:R-:W-:-:S04]  /*0550*/  IMAD.SHL.U32 R2, R2, 0x200, RZ ;  /* 0x0000020002027824 */ /* 0x000fc800078e00ff */
[----:B------:R-:W-:Y:S02]  /*0560*/  IMAD R0, R13, R0, R10 ;  /* 0x000000000d007224 */ /* 0x000fe400078e020a */
[----:B--2---:R-:W-:Y:S02]  /*0570*/  IMAD.MOV R4, RZ, RZ, -R5 ;  /* 0x000000ffff047224 */ /* 0x004fe400078e0a05 */
[----:B------:R-:W-:Y:S02]  /*0580*/  IMAD.IADD R0, R8, 0x1, R0 ;  /* 0x0000000108007824 */ /* 0x000fe400078e0200 */
[----:B------:R-:W-:Y:S02]  /*0590*/  VIADD R12, R2, 0x1 ;  /* 0x00000001020c7836 */ /* 0x000fe40000000000 */
[----:B---3--:R-:W-:Y:S02]  /*05a0*/  IMAD.MOV.U32 R6, RZ, RZ, RZ ;  /* 0x000000ffff067224 */ /* 0x008fe400078e00ff */
[----:B-1----:R-:W-:Y:S01]  /*05b0*/  IMAD.MOV R9, RZ, RZ, -R7 ;  /* 0x000000ffff097224 */ /* 0x002fe200078e0a07 */
[----:B------:R-:W-:Y:S01]  /*05c0*/  ISETP.GE.AND P6, PT, R12, RZ, PT ;  /* 0x000000ff0c00720c */ /* 0x000fe20003fc6270 */
[----:B------:R-:W-:Y:S01]  /*05d0*/  IMAD R13, R4, R11, RZ ;  /* 0x0000000b040d7224 */ /* 0x000fe200078e02ff */
[----:B------:R-:W-:Y:S01]  /*05e0*/  MOV R4, RZ ;  /* 0x000000ff00047202 */ /* 0x000fe20000000f00 */
[----:B------:R-:W-:Y:S01]  /*05f0*/  IMAD.MOV.U32 R8, RZ, RZ, R9 ;  /* 0x000000ffff087224 */ /* 0x000fe200078e0009 */
[----:B------:R-:W-:Y:S01]  /*0600*/  LOP3.LUT R9, R23, 0x3f, RZ, 0xc0, !PT ;  /* 0x0000003f17097812 */ /* 0x000fe200078ec0ff */
[----:B------:R-:W-:-:S02]  /*0610*/  VIADD R55, R2, 0x126 ;  /* 0x0000012602377836 */ /* 0x000fc40000000000 */
[----:B------:R-:W-:Y:S01]  /*0620*/  IMAD R251, R8, R3, RZ ;  /* 0x0000000308fb7224 */ /* 0x000fe200078e02ff */
[----:B------:R-:W-:Y:S01]  /*0630*/  IABS R8, R12 ;  /* 0x0000000c00087213 */ /* 0x000fe20000000000 */
[----:B------:R-:W-:Y:S01]  /*0640*/  IMAD R14, R0, 0x40, R9 ;  /* 0x00000040000e7824 */ /* 0x000fe200078e0209 */
[----:B------:R-:W-:Y:S01]  /*0650*/  LOP3.LUT R0, R23, 0x40, RZ, 0xc0, !PT ;  /* 0x0000004017007812 */ /* 0x000fe200078ec0ff */
[----:B------:R-:W-:Y:S01]  /*0660*/  IMAD.HI.U32 R251, R7, R251, R6 ;  /* 0x000000fb07fb7227 */ /* 0x000fe200078e0006 */
[----:B------:R-:W-:Y:S02]  /*0670*/  SHF.L.U32 R9, R9, 0x7, RZ ;  /* 0x0000000709097819 */ /* 0x000fe400000006ff */
[----:B------:R-:W-:Y:S01]  /*0680*/  IABS R252, R14 ;  /* 0x0000000e00fc7213 */ /* 0x000fe20000000000 */
[----:B------:R-:W-:Y:S01]  /*0690*/  IMAD.HI.U32 R4, R5, R13, R4 ;  /* 0x0000000d05047227 */ /* 0x000fe200078e0004 */
[----:B------:R-:W-:Y:S01]  /*06a0*/  LEA.HI R9, R0, R9, RZ, 0x1c ;  /* 0x0000000900097211 */ /* 0x000fe200078fe0ff */
[----:B------:R1:W-:Y:S02]  /*06b0*/  STL [R1+0x171c], R14 ;  /* 0x00171c0e01007387 */ /* 0x0003e40000100800 */
[----:B------:R-:W-:-:S04]  /*06c0*/  IMAD.HI.U32 R5, R251, R8, RZ ;  /* 0x00000008fb057227 */ /* 0x000fc800078e00ff */
[----:B------:R-:W-:Y:S02]  /*06d0*/  IMAD.SHL.U32 R6, R23, 0x10, RZ ;  /* 0x0000001017067824 */ /* 0x000fe400078e00ff */
[----:B------:R-:W-:Y:S01]  /*06e0*/  IMAD.HI.U32 R4, R4, R252, RZ ;  /* 0x000000fc04047227 */ /* 0x000fe200078e00ff */
[----:B-1----:R-:W-:-:S03]  /*06f0*/  IADD3 R14, R2, 0x5, RZ ;  /* 0x00000005020e7810 */ /* 0x002fc60007ffe0ff */
[----:B------:R-:W-:Y:S01]  /*0700*/  IMAD.MOV R0, RZ, RZ, -R5 ;  /* 0x000000ffff007224 */ /* 0x000fe200078e0a05 */
[----:B------:R-:W-:Y:S01]  /*0710*/  LOP3.LUT R6, R6, 0x70, RZ, 0xc0, !PT ;  /* 0x0000007006067812 */ /* 0x000fe200078ec0ff */
[----:B------:R-:W-:Y:S01]  /*0720*/  VIADD R7, R2, 0x2 ;  /* 0x0000000202077836 */ /* 0x000fe20000000000 */
[----:B------:R-:W-:Y:S01]  /*0730*/  IABS R12, R14 ;  /* 0x0000000e000c7213 */ /* 0x000fe20000000000 */
[----:B------:R-:W-:Y:S02]  /*0740*/  IMAD.MOV R5, RZ, RZ, -R4 ;  /* 0x000000ffff057224 */ /* 0x000fe400078e0a04 */
[----:B------:R-:W-:Y:S01]  /*0750*/  IMAD R0, R3, R0, R8 ;  /* 0x0000000003007224 */ /* 0x000fe200078e0208 */
[----:B------:R-:W-:Y:S01]  /*0760*/  IABS R10, R7 ;  /* 0x00000007000a7213 */ /* 0x000fe20000000000 */
[----:B------:R-:W-:Y:S01]  /*0770*/  IMAD.IADD R4, R6, 0x1, R9 ;  /* 0x0000000106047824 */ /* 0x000fe200078e0209 */
[----:B------:R-:W-:Y:S01]  /*0780*/  ISETP.GE.AND P3, PT, R7, RZ, PT ;  /* 0x000000ff0700720c */ /* 0x000fe20003f66270 */
[----:B------:R-:W-:Y:S01]  /*0790*/  IMAD R252, R11, R5, R252 ;  /* 0x000000050bfc7224 */ /* 0x000fe200078e02fc */
[----:B------:R-:W-:Y:S01]  /*07a0*/  ISETP.GT.U32.AND P2, PT, R3, R0, PT ;  /* 0x000000000300720c */ /* 0x000fe20003f44070 */
[C---:B------:R-:W-:Y:S01]  /*07b0*/  VIADD R13, R2.reuse, 0x4 ;  /* 0x00000004020d7836 */ /* 0x040fe20000000000 */
[----:B------:R1:W-:Y:S01]  /*07c0*/  STL [R1+0x1248], R4 ;  /* 0x0012480401007387 */ /* 0x0003e20000100800 */
[----:B------:R-:W-:Y:S01]  /*07d0*/  VIADD R9, R2, 0x3 ;  /* 0x0000000302097836 */ /* 0x000fe20000000000 */
[----:B------:R-:W-:Y:S01]  /*07e0*/  ISETP.GT.U32.AND P1, PT, R11, R252, PT ;  /* 0x000000fc0b00720c */ /* 0x000fe20003f24070 */
[----:B------:R-:W-:Y:S01]  /*07f0*/  IMAD.HI.U32 R7, R251, R12, RZ ;  /* 0x0000000cfb077227 */ /* 0x000fe200078e00ff */
[----:B------:R-:W-:-:S02]  /*0800*/  IABS R5, R13 ;  /* 0x0000000d00057213 */ /* 0x000fc40000000000 */
[----:B------:R-:W-:Y:S01]  /*0810*/  IABS R8, R9 ;  /* 0x0000000900087213 */ /* 0x000fe20000000000 */
[----:B------:R-:W-:Y:S01]  /*0820*/  IMAD.MOV R7, RZ, RZ, -R7 ;  /* 0x000000ffff077224 */ /* 0x000fe200078e0a07 */
[----:B------:R-:W-:Y:S01]  /*0830*/  ISETP.GE.AND P5, PT, R9, RZ, PT ;  /* 0x000000ff0900720c */ /* 0x000fe20003fa6270 */
[----:B-1----:R-:W-:-:S04]  /*0840*/  IMAD.HI.U32 R4, R251, R10, RZ ;  /* 0x0000000afb047227 */ /* 0x002fc800078e00ff */
[----:B------:R-:W-:Y:S02]  /*0850*/  IMAD.MOV R4, RZ, RZ, -R4 ;  /* 0x000000ffff047224 */ /* 0x000fe400078e0a04 */
[----:B------:R-:W-:Y:S02]  /*0860*/  @!P2 IMAD.IADD R0, R0, 0x1, -R3 ;  /* 0x000000010000a824 */ /* 0x000fe400078e0a03 */
[C---:B------:R-:W-:Y:S02]  /*0870*/  IMAD R4, R3.reuse, R4, R10 ;  /* 0x0000000403047224 */ /* 0x040fe400078e020a */
[----:B------:R-:W-:Y:S01]  /*0880*/  @!P1 IMAD.IADD R252, R252, 0x1, -R11 ;  /* 0x00000001fcfc9824 */ /* 0x000fe200078e0a0b */
[C---:B------:R-:W-:Y:S01]  /*0890*/  ISETP.GT.U32.AND P1, PT, R3.reuse, R0, PT ;  /* 0x000000000300720c */ /* 0x040fe20003f24070 */
[----:B------:R-:W-:Y:S01]  /*08a0*/  IMAD.MOV.U32 R10, RZ, RZ, R5 ;  /* 0x000000ffff0a7224 */ /* 0x000fe200078e0005 */
[----:B------:R-:W-:Y:S01]  /*08b0*/  ISETP.GT.U32.AND P0, PT, R3, R4, PT ;  /* 0x000000040300720c */ /* 0x000fe20003f04070 */
[----:B------:R-:W-:Y:S01]  /*08c0*/  IMAD.HI.U32 R5, R251, R8, RZ ;  /* 0x00000008fb057227 */ /* 0x000fe200078e00ff */
[----:B------:R-:W-:-:S03]  /*08d0*/  ISETP.GT.U32.AND P2, PT, R11, R252, PT ;  /* 0x000000fc0b00720c */ /* 0x000fc60003f44070 */
[----:B------:R-:W-:-:S04]  /*08e0*/  IMAD.HI.U32 R6, R251, R10, RZ ;  /* 0x0000000afb067227 */ /* 0x000fc800078e00ff */
[----:B------:R-:W-:Y:S01]  /*08f0*/  IMAD.MOV R5, RZ, RZ, -R5 ;  /* 0x000000ffff057224 */ /* 0x000fe200078e0a05 */
[----:B------:R-:W-:Y:S01]  /*0900*/  IADD3 R9, -R6, RZ, RZ ;  /* 0x000000ff06097210 */ /* 0x000fe20007ffe1ff */
[--C-:B------:R-:W-:Y:S02]  /*0910*/  @!P1 IMAD.IADD R0, R0, 0x1, -R3.reuse ;  /* 0x0000000100009824 */ /* 0x100fe400078e0a03 */
[----:B------:R-:W-:Y:S02]  /*0920*/  @!P0 IMAD.IADD R4, R4, 0x1, -R3 ;  /* 0x0000000104048824 */ /* 0x000fe400078e0a03 */
[C---:B------:R-:W-:Y:S01]  /*0930*/  IMAD R6, R3.reuse, R5, R8 ;  /* 0x0000000503067224 */ /* 0x040fe200078e0208 */
[----:B------:R-:W-:Y:S01]  /*0940*/  MOV R15, R0 ;  /* 0x00000000000f7202 */ /* 0x000fe20000000f00 */
[C---:B------:R-:W-:Y:S01]  /*0950*/  IMAD R8, R3.reuse, R9, R10 ;  /* 0x0000000903087224 */ /* 0x040fe200078e020a */
[C---:B------:R-:W-:Y:S01]  /*0960*/  ISETP.GT.U32.AND P4, PT, R3.reuse, R4, PT ;  /* 0x000000040300720c */ /* 0x040fe20003f84070 */
[C---:B------:R-:W-:Y:S01]  /*0970*/  IMAD R10, R3.reuse, R7, R12 ;  /* 0x00000007030a7224 */ /* 0x040fe200078e020c */
[C---:B------:R-:W-:Y:S01]  /*0980*/  ISETP.GT.U32.AND P0, PT, R3.reuse, R6, PT ;  /* 0x000000060300720c */ /* 0x040fe20003f04070 */
[----:B------:R-:W-:Y:S01]  /*0990*/  @!P6 IMAD.MOV R15, RZ, RZ, -R15 ;  /* 0x000000ffff0fe224 */ /* 0x000fe200078e0a0f */
[C---:B------:R-:W-:Y:S01]  /*09a0*/  ISETP.GT.U32.AND P1, PT, R3.reuse, R8, PT ;  /* 0x000000080300720c */ /* 0x040fe20003f24070 */
[C---:B------:R-:W-:Y:S01]  /*09b0*/  VIADD R7, R2.reuse, 0x7 ;  /* 0x0000000702077836 */ /* 0x040fe20000000000 */
[----:B------:R-:W-:Y:S01]  /*09c0*/  ISETP.GT.U32.AND P6, PT, R3, R10, PT ;  /* 0x0000000a0300720c */ /* 0x000fe20003fc4070 */
[----:B------:R-:W-:-:S02]  /*09d0*/  VIADD R5, R2, 0x6 ;  /* 0x0000000602057836 */ /* 0x000fc40000000000 */
[----:B------:R-:W-:Y:S01]  /*09e0*/  @!P2 IMAD.IADD R252, R252, 0x1, -R11 ;  /* 0x00000001fcfca824 */ /* 0x000fe200078e0a0b */
[----:B------:R-:W-:Y:S01]  /*09f0*/  ISETP.GE.AND P2, PT, R13, RZ, PT ;  /* 0x000000ff0d00720c */ /* 0x000fe20003f46270 */
[----:B------:R-:W-:Y:S01]  /*0a00*/  VIADD R11, R2, 0x9 ;  /* 0x00000009020b7836 */ /* 0x000fe20000000000 */
[----:B------:R-:W-:Y:S01]  /*0a10*/  IABS R12, R5 ;  /* 0x00000005000c7213 */ /* 0x000fe20000000000 */
[--C-:B------:R-:W-:Y:S01]  /*0a20*/  @!P4 IMAD.IADD R4, R4, 0x1, -R3.reuse ;  /* 0x000000010404c824 */ /* 0x100fe200078e0a03 */
[----:B------:R-:W-:Y:S01]  /*0a30*/  ISETP.GE.AND P4, PT, R14, RZ, PT ;  /* 0x000000ff0e00720c */ /* 0x000fe20003f86270 */
[--C-:B------:R-:W-:Y:S01]  /*0a40*/  @!P0 IMAD.IADD R6, R6, 0x1, -R3.reuse ;  /* 0x0000000106068824 */ /* 0x100fe200078e0a03 */
[----:B------:R-:W-:Y:S01]  /*0a50*/  IABS R14, R7 ;  /* 0x00000007000e7213 */ /* 0x000fe20000000000 */
[----:B------:R-:W-:Y:S01]  /*0a60*/  IMAD.MOV.U32 R9, RZ, RZ, R4 ;  /* 0x000000ffff097224 */ /* 0x000fe200078e0004 */
[----:B------:R-:W-:Y:S01]  /*0a70*/  @!P1 IADD3 R8, R8, -R3, RZ ;  /* 0x8000000308089210 */ /* 0x000fe20007ffe0ff */
[----:B------:R-:W-:Y:S01]  /*0a80*/  @!P6 IMAD.IADD R10, R10, 0x1, -R3 ;  /* 0x000000010a0ae824 */ /* 0x000fe200078e0a03 */
[----:B------:R-:W-:Y:S01]  /*0a90*/  ISETP.GT.U32.AND P1, PT, R3, R6, PT ;  /* 0x000000060300720c */ /* 0x000fe20003f24070 */
[----:B------:R-:W-:Y:S01]  /*0aa0*/  IMAD.HI.U32 R4, R251, R14, RZ ;  /* 0x0000000efb047227 */ /* 0x000fe200078e00ff */
[----:B------:R-:W-:Y:S01]  /*0ab0*/  ISETP.GT.U32.AND P6, PT, R3, R8, PT ;  /* 0x000000080300720c */ /* 0x000fe20003fc4070 */
[----:B------:R1:W-:Y:S01]  /*0ac0*/  STL [R1+0x1838], R252 ;  /* 0x001838fc01007387 */ /* 0x0003e20000100800 */
[----:B------:R-:W-:Y:S01]  /*0ad0*/  ISETP.GE.AND P0, PT, R5, RZ, PT ;  /* 0x000000ff0500720c */ /* 0x000fe20003f06270 */
[----:B------:R-:W-:Y:S01]  /*0ae0*/  IMAD.HI.U32 R0, R251, R12, RZ ;  /* 0x0000000cfb007227 */ /* 0x000fe200078e00ff */
[----:B------:R-:W-:Y:S01]  /*0af0*/  IADD3 R4, -R4, RZ, RZ ;  /* 0x000000ff04047210 */ /* 0x000fe20007ffe1ff */
[----:B------:R2:W-:Y:S02]  /*0b00*/  STL [R1+0x1a0], R15 ;  /* 0x0001a00f01007387 */ /* 0x0005e40000100800 */
[----:B------:R-:W-:-:S02]  /*0b10*/  IMAD.MOV R0, RZ, RZ, -R0 ;  /* 0x000000ffff007224 */ /* 0x000fc400078e0a00 */
[----:B------:R-:W-:Y:S01]  /*0b20*/  @!P3 IMAD.MOV R9, RZ, RZ, -R9 ;  /* 0x000000ffff09b224 */ /* 0x000fe200078e0a09 */
[C---:B------:R-:W-:Y:S01]  /*0b30*/  ISETP.GT.U32.AND P3, PT, R3.reuse, R10, PT ;  /* 0x0000000a0300720c */ /* 0x040fe20003f64070 */
[C---:B------:R-:W-:Y:S01]  /*0b40*/  IMAD R4, R3.reuse, R4, R14 ;  /* 0x0000000403047224 */ /* 0x040fe200078e020e */
[----:B------:R-:W-:Y:S01]  /*0b50*/  IABS R14, R11 ;  /* 0x0000000b000e7213 */ /* 0x000fe20000000000 */
[C---:B------:R-:W-:Y:S01]  /*0b60*/  IMAD R0, R3.reuse, R0, R12 ;  /* 0x0000000003007224 */ /* 0x040fe200078e020c */
[----:B------:R3:W-:Y:S01]  /*0b70*/  STL [R1+0x164], R9 ;  /* 0x0001640901007387 */ /* 0x0007e20000100800 */
[--C-:B------:R-:W-:Y:S01]  /*0b80*/  @!P6 IMAD.IADD R8, R8, 0x1, -R3.reuse ;  /* 0x000000010808e824 */ /* 0x100fe200078e0a03 */
[C---:B------:R-:W-:Y:S01]  /*0b90*/  ISETP.GT.U32.AND P6, PT, R3.reuse, R4, PT ;  /* 0x000000040300720c */ /* 0x040fe20003fc4070 */
[--C-:B------:R-:W-:Y:S01]  /*0ba0*/  @!P1 IMAD.IADD R6, R6, 0x1, -R3.reuse ;  /* 0x0000000106069824 */ /* 0x100fe200078e0a03 */
[----:B------:R-:W-:Y:S01]  /*0bb0*/  ISETP.GT.U32.AND P1, PT, R3, R0, PT ;  /* 0x000000000300720c */ /* 0x000fe20003f24070 */
[C---:B------:R-:W-:Y:S01]  /*0bc0*/  VIADD R13, R2.reuse, 0xa ;  /* 0x0000000a020d7836 */ /* 0x040fe20000000000 */
[----:B------:R-:W-:Y:S01]  /*0bd0*/  MOV R17, R8 ;  /* 0x0000000800117202 */ /* 0x000fe20000000f00 */
[----:B-1----:R-:W-:Y:S01]  /*0be0*/  VIADD R252, R2, 0x1f9 ;  /* 0x000001f902fc7836 */ /* 0x002fe20000000000 */
[----:B--2---:R-:W-:Y:S01]  /*0bf0*/  MOV R15, R6 ;  /* 0x00000006000f7202 */ /* 0x004fe20000000f00 */
[----:B------:R-:W-:Y:S01]  /*0c00*/  @!P3 IMAD.IADD R10, R10, 0x1, -R3 ;  /* 0x000000010a0ab824 */ /* 0x000fe200078e0a03 */
[----:B------:R-:W-:Y:S01]  /*0c10*/  IABS R16, R13 ;  /* 0x0000000d00107213 */ /* 0x000fe20000000000 */
[----:B---3--:R-:W-:Y:S01]  /*0c20*/  VIADD R9, R2, 0x8 ;  /* 0x0000000802097836 */ /* 0x008fe20000000000 */
[----:B------:R-:W-:Y:S01]  /*0c30*/  ISETP.GE.AND P3, PT, R7, RZ, PT ;  /* 0x000000ff0700720c */ /* 0x000fe20003f66270 */
[----:B------:R-:W-:-:S03]  /*0c40*/  IMAD.HI.U32 R7, R251, R14, RZ ;  /* 0x0000000efb077227 */ /* 0x000fc600078e00ff */
[----:B------:R-:W-:Y:S01]  /*0c50*/  IABS R12, R9 ;  /* 0x00000009000c7213 */ /* 0x000fe20000000000 */
[--C-:B------:R-:W-:Y:S02]  /*0c60*/  @!P6 IMAD.IADD R4, R4, 0x1, -R3.reuse ;  /* 0x000000010404e824 */ /* 0x100fe400078e0a03 */
[----:B------:R-:W-:Y:S01]  /*0c70*/  @!P1 IMAD.IADD R0, R0, 0x1, -R3 ;  /* 0x0000000100009824 */ /* 0x000fe200078e0a03 */
[----:B------:R-:W-:Y:S01]  /*0c80*/  ISETP.GE.AND P1, PT, R9, RZ, PT ;  /* 0x000000ff0900720c */ /* 0x000fe20003f26270 */
[----:B------:R-:W-:Y:S01]  /*0c90*/  IMAD.HI.U32 R5, R251, R12, RZ ;  /* 0x0000000cfb057227 */ /* 0x000fe200078e00ff */
[----:B------:R-:W-:-:S03]  /*0ca0*/  ISETP.GT.U32.AND P6, PT, R3, R4, PT ;  /* 0x000000040300720c */ /* 0x000fc60003fc4070 */
[----:B------:R-:W-:Y:S02]  /*0cb0*/  IMAD.MOV R5, RZ, RZ, -R5 ;  /* 0x000000ffff057224 */ /* 0x000fe400078e0a05 */
[----:B------:R-:W-:Y:S01]  /*0cc0*/  @!P5 IMAD.MOV R15, RZ, RZ, -R15 ;  /* 0x000000ffff0fd224 */ /* 0x000fe200078e0a0f */
[----:B------:R-:W-:Y:S01]  /*0cd0*/  ISETP.GT.U32.AND P5, PT, R3, R0, PT ;  /* 0x000000000300720c */ /* 0x000fe20003fa4070 */
[----:B------:R-:W-:-:S03]  /*0ce0*/  IMAD.HI.U32 R9, R251, R16, RZ ;  /* 0x00000010fb097227 */ /* 0x000fc600078e00ff */
[----:B------:R1:W-:Y:S01]  /*0cf0*/  STL [R1+0x158], R15 ;  /* 0x0001580f01007387 */ /* 0x0003e20000100800 */
[----:B------:R-:W-:Y:S02]  /*0d00*/  IMAD.MOV R7, RZ, RZ, -R7 ;  /* 0x000000ffff077224 */ /* 0x000fe400078e0a07 */
[C---:B------:R-:W-:Y:S02]  /*0d10*/  IMAD R6, R3.reuse, R5, R12 ;  /* 0x0000000503067224 */ /* 0x040fe400078e020c */
[----:B------:R-:W-:Y:S02]  /*0d20*/  IMAD.MOV R9, RZ, RZ, -R9 ;  /* 0x000000ffff097224 */ /* 0x000fe400078e0a09 */
[C---:B------:R-:W-:Y:S02]  /*0d30*/  IMAD R8, R3.reuse, R7, R14 ;  /* 0x0000000703087224 */ /* 0x040fe400078e020e */
[----:B------:R-:W-:Y:S01]  /*0d40*/  @!P2 IMAD.MOV R17, RZ, RZ, -R17 ;  /* 0x000000ffff11a224 */ /* 0x000fe200078e0a11 */
[----:B------:R-:W-:Y:S01]  /*0d50*/  ISETP.GT.U32.AND P2, PT, R3, R6, PT ;  /* 0x000000060300720c */ /* 0x000fe20003f44070 */
[----:B-1----:R-:W-:-:S02]  /*0d60*/  IMAD.MOV.U32 R15, RZ, RZ, R10 ;  /* 0x000000ffff0f7224 */ /* 0x002fc400078e000a */
[C---:B------:R-:W-:Y:S01]  /*0d70*/  IMAD R10, R3.reuse, R9, R16 ;  /* 0x00000009030a7224 */ /* 0x040fe200078e0210 */
[C---:B------:R-:W-:Y:S01]  /*0d80*/  IADD3 R9, R2.reuse, 0xc, RZ ;  /* 0x0000000c02097810 */ /* 0x040fe20007ffe0ff */
[----:B------:R-:W-:Y:S01]  /*0d90*/  @!P4 IMAD.MOV R15, RZ, RZ, -R15 ;  /* 0x000000ffff0fc224 */ /* 0x000fe200078e0a0f */
[C---:B------:R-:W-:Y:S01]  /*0da0*/  ISETP.GT.U32.AND P4, PT, R3.reuse, R8, PT ;  /* 0x000000080300720c */ /* 0x040fe20003f84070 */
[----:B------:R-:W-:Y:S01]  /*0db0*/  VIADD R7, R2, 0xb ;  /* 0x0000000b02077836 */ /* 0x000fe20000000000 */
[----:B------:R-:W-:Y:S01]  /*0dc0*/  IABS R14, R9 ;  /* 0x00000009000e7213 */ /* 0x000fe20000000000 */
[--C-:B------:R-:W-:Y:S01]  /*0dd0*/  @!P6 IMAD.IADD R4, R4, 0x1, -R3.reuse ;  /* 0x000000010404e824 */ /* 0x100fe200078e0a03 */
[----:B------:R-:W-:Y:S01]  /*0de0*/  ISETP.GT.U32.AND P6, PT, R3, R10, PT ;  /* 0x0000000a0300720c */ /* 0x000fe20003fc4070 */
[--C-:B------:R-:W-:Y:S01]  /*0df0*/  @!P5 IMAD.IADD R0, R0, 0x1, -R3.reuse ;  /* 0x000000010000d824 */ /* 0x100fe200078e0a03 */
[----:B------:R-:W-:Y:S01]  /*0e00*/  IABS R12, R7 ;  /* 0x00000007000c7213 */ /* 0x000fe20000000000 */
[----:B------:R-:W-:Y:S01]  /*0e10*/  @!P2 IMAD.IADD R6, R6, 0x1, -R3 ;  /* 0x000000010606a824 */ /* 0x000fe200078e0a03 */
[----:B------:R-:W-:Y:S01]  /*0e20*/  STL [R1+0x154], R17 ;  /* 0x0001541101007387 */ /* 0x000fe20000100800 */
[----:B------:R-:W-:Y:S01]  /*0e30*/  ISETP.GE.AND P5, PT, R11, RZ, PT ;  /* 0x000000ff0b00720c */ /* 0x000fe20003fa6270 */
[----:B------:R-:W-:Y:S01]  /*0e40*/  VIADD R11, R2, 0xd ;  /* 0x0000000d020b7836 */ /* 0x000fe20000000000 */
[----:B------:R-:W-:Y:S01]  /*0e50*/  ISETP.GE.AND P2, PT, R13, RZ, PT ;  /* 0x000000ff0d00720c */ /* 0x000fe20003f46270 */
[----:B------:R-:W-:Y:S01]  /*0e60*/  IMAD.HI.U32 R5, R251, R12, RZ ;  /* 0x0000000cfb057227 */ /* 0x000fe200078e00ff */
[----:B------:R1:W-:Y:S01]  /*0e70*/  STL [R1+0x150], R15 ;  /* 0x0001500f01007387 */ /* 0x0003e20000100800 */
[----:B------:R-:W-:-:S02]  /*0e80*/  MOV R19, R4 ;  /* 0x0000000400137202 */ /* 0x000fc40000000f00 */
[--C-:B------:R-:W-:Y:S01]  /*0e90*/  @!P4 IMAD.IADD R8, R8, 0x1, -R3.reuse ;  /* 0x000000010808c824 */ /* 0x100fe200078e0a03 */
[C---:B------:R-:W-:Y:S01]  /*0ea0*/  ISETP.GT.U32.AND P4, PT, R3.reuse, R6, PT ;  /* 0x000000060300720c */ /* 0x040fe20003f84070 */
[----:B------:R-:W-:Y:S01]  /*0eb0*/  @!P6 IMAD.IADD R10, R10, 0x1, -R3 ;  /* 0x000000010a0ae824 */ /* 0x000fe200078e0a03 */
[----:B------:R-:W-:Y:S01]  /*0ec0*/  IABS R16, R11 ;  /* 0x0000000b00107213 */ /* 0x000fe20000000000 */
[----:B------:R-:W-:Y:S01]  /*0ed0*/  VIADD R13, R2, 0xe ;  /* 0x0000000e020d7836 */ /* 0x000fe20000000000 */
[----:B------:R-:W-:Y:S01]  /*0ee0*/  ISETP.GT.U32.AND P6, PT, R3, R8, PT ;  /* 0x000000080300720c */ /* 0x000fe20003fc4070 */
[----:B------:R-:W-:Y:S02]  /*0ef0*/  @!P3 IMAD.MOV R19, RZ, RZ, -R19 ;  /* 0x000000ffff13b224 */ /* 0x000fe400078e0a13 */
[----:B-1----:R-:W-:Y:S01]  /*0f00*/  IMAD.MOV.U32 R15, RZ, RZ, R0 ;  /* 0x000000ffff0f7224 */ /* 0x002fe200078e0000 */
[----:B------:R-:W-:Y:S01]  /*0f10*/  IADD3 R0, -R5, RZ, RZ ;  /* 0x000000ff05007210 */ /* 0x000fe20007ffe1ff */
[----:B------:R-:W-:Y:S01]  /*0f20*/  IMAD.HI.U32 R5, R251, R14, RZ ;  /* 0x0000000efb057227 */ /* 0x000fe200078e00ff */
[----:B------:R-:W-:-:S03]  /*0f30*/  IABS R18, R13 ;  /* 0x0000000d00127213 */ /* 0x000fc60000000000 */
[C---:B------:R-:W-:Y:S02]  /*0f40*/  IMAD R0, R3.reuse, R0, R12 ;  /* 0x0000000003007224 */ /* 0x040fe400078e020c */
[----:B------:R-:W-:Y:S02]  /*0f50*/  IMAD.MOV R5, RZ, RZ, -R5 ;  /* 0x000000ffff057224 */ /* 0x000fe400078e0a05 */
[--C-:B------:R-:W-:Y:S01]  /*0f60*/  @!P4 IMAD.IADD R6, R6, 0x1, -R3.reuse ;  /* 0x000000010606c824 */ /* 0x100fe200078e0a03 */
[C---:B------:R-:W-:Y:S01]  /*0f70*/  ISETP.GT.U32.AND P4, PT, R3.reuse, R0, PT ;  /* 0x000000000300720c */ /* 0x040fe20003f84070 */
[C---:B------:R-:W-:Y:S02]  /*0f80*/  IMAD R12, R3.reuse, R5, R14 ;  /* 0x00000005030c7224 */ /* 0x040fe400078e020e */
[----:B------:R-:W-:Y:S02]  /*0f90*/  @!P6 IMAD.IADD R8, R8, 0x1, -R3 ;  /* 0x000000010808e824 */ /* 0x000fe400078e0a03 */
[----:B------:R-:W-:Y:S01]  /*0fa0*/  @!P0 IMAD.MOV R15, RZ, RZ, -R15 ;  /* 0x000000ffff0f8224 */ /* 0x000fe200078e0a0f */
[----:B------:R-:W-:Y:S01]  /*0fb0*/  ISETP.GT.U32.AND P6, PT, R3, R12, PT ;  /* 0x0000000c0300720c */ /* 0x000fe20003fc4070 */
[----:B------:R-:W-:Y:S01]  /*0fc0*/  IMAD.HI.U32 R5, R251, R16, RZ ;  /* 0x00000010fb057227 */ /* 0x000fe200078e00ff */
[----:B------:R-:W-:-:S02]  /*0fd0*/  ISETP.GT.U32.AND P0, PT, R3, R10, PT ;  /* 0x0000000a0300720c */ /* 0x000fc40003f04070 */
[----:B------:R1:W-:Y:S01]  /*0fe0*/  STL [R1+0x14c], R15 ;  /* 0x00014c0f01007387 */ /* 0x0003e20000100800 */
[----:B------:R-:W-:Y:S02]  /*0ff0*/  IMAD.MOV R14, RZ, RZ, -R5 ;  /* 0x000000ffff0e7224 */ /* 0x000fe400078e0a05 */
[----:B------:R-:W-:Y:S01]  /*1000*/  @!P4 IMAD.IADD R0, R0, 0x1, -R3 ;  /* 0x000000010000c824 */ /* 0x000fe200078e0a03 */
[----:B------:R-:W-:Y:S01]  /*1010*/  STL [R1+0x148], R19 ;  /* 0x0001481301007387 */ /* 0x000fe20000100800 */
[----:B------:R-:W-:Y:S01]  /*1020*/  IMAD.HI.U32 R5, R251, R18, RZ ;  /* 0x00000012fb057227 */ /* 0x000fe200078e00ff */
[----:B------:R-:W-:-:S03]  /*1030*/  ISETP.GE.AND P4, PT, R9, RZ, PT ;  /* 0x000000ff0900720c */ /* 0x000fc60003f86270 */
[----:B------:R-:W-:Y:S01]  /*1040*/  @!P6 IMAD.IADD R12, R12, 0x1, -R3 ;  /* 0x000000010c0ce824 */ /* 0x000fe200078e0a03 */
[C---:B------:R-:W-:Y:S01]  /*1050*/  ISETP.GT.U32.AND P6, PT, R3.reuse, R0, PT ;  /* 0x000000000300720c */ /* 0x040fe20003fc4070 */
[C---:B------:R-:W-:Y:S01]  /*1060*/  IMAD R14, R3.reuse, R14, R16 ;  /* 0x0000000e030e7224 */ /* 0x040fe200078e0210 */
[----:B-1----:R-:W-:Y:S01]  /*1070*/  IADD3 R15, R2, 0xf, RZ ;  /* 0x0000000f020f7810 */ /* 0x002fe20007ffe0ff */
[----:B------:R-:W-:Y:S02]  /*1080*/  IMAD.MOV R4, RZ, RZ, -R5 ;  /* 0x000000ffff047224 */ /* 0x000fe400078e0a05 */
[----:B------:R-:W-:Y:S01]  /*1090*/  IMAD.MOV.U32 R17, RZ, RZ, R6 ;  /* 0x000000ffff117224 */ /* 0x000fe200078e0006 */
[----:B------:R-:W-:Y:S01]  /*10a0*/  ISETP.GT.U32.AND P3, PT, R3, R14, PT ;  /* 0x0000000e0300720c */ /* 0x000fe20003f64070 */
[----:B------:R-:W-:Y:S01]  /*10b0*/  @!P0 IMAD.IADD R10, R10, 0x1, -R3 ;  /* 0x000000010a0a8824 */ /* 0x000fe200078e0a03 */
[----:B------:R-:W-:Y:S01]  /*10c0*/  ISETP.GE.AND P0, PT, R7, RZ, PT ;  /* 0x000000ff0700720c */ /* 0x000fe20003f06270 */
[----:B------:R-:W-:Y:S01]  /*10d0*/  IMAD R4, R3, R4, R18 ;  /* 0x0000000403047224 */ /* 0x000fe200078e0212 */
[----:B------:R-:W-:Y:S01]  /*10e0*/  @!P1 IADD3 R17, -R17, RZ, RZ ;  /* 0x000000ff11119210 */ /* 0x000fe20007ffe1ff */
[----:B------:R-:W-:Y:S01]  /*10f0*/  IMAD.MOV.U32 R5, RZ, RZ, R8 ;  /* 0x000000ffff057224 */ /* 0x000fe200078e0008 */
[----:B------:R-:W-:Y:S01]  /*1100*/  IABS R7, R15 ;  /* 0x0000000f00077213 */ /* 0x000fe20000000000 */
[----:B------:R-:W-:Y:S01]  /*1110*/  IMAD.MOV.U32 R6, RZ, RZ, R10 ;  /* 0x000000ffff067224 */ /* 0x000fe200078e000a */
[C---:B------:R-:W-:Y:S01]  /*1120*/  ISETP.GT.U32.AND P1, PT, R3.reuse, R12, PT ;  /* 0x0000000c0300720c */ /* 0x040fe20003f24070 */
[----:B------:R-:W-:Y:S01]  /*1130*/  @!P5 IMAD.MOV R5, RZ, RZ, -R5 ;  /* 0x000000ffff05d224 */ /* 0x000fe200078e0a05 */
[----:B------:R-:W-:Y:S01]  /*1140*/  @!P6 IADD3 R0, R0, -R3, RZ ;  /* 0x800000030000e210 */ /* 0x000fe20007ffe0ff */
[----:B------:R-:W-:Y:S01]  /*1150*/  @!P2 IMAD.MOV R6, RZ, RZ, -R6 ;  /* 0x000000ffff06a224 */ /* 0x000fe200078e0a06 */
[----:B------:R-:W-:Y:S01]  /*1160*/  ISETP.GT.U32.AND P6, PT, R3, R4, PT ;  /* 0x000000040300720c */ /* 0x000fe20003fc4070 */
[----:B------:R-:W-:Y:S01]  /*1170*/  IMAD.MOV.U32 R16, RZ, RZ, R7 ;  /* 0x000000ffff107224 */ /* 0x000fe200078e0007 */
[----:B------:R-:W-:Y:S01]  /*1180*/  MOV R7, R0 ;  /* 0x0000000000077202 */ /* 0x000fe20000000f00 */
[----:B------:R-:W-:Y:S01]  /*1190*/  STL [R1+0x144], R17 ;  /* 0x0001441101007387 */ /* 0x000fe20000100800 */
[----:B------:R-:W-:Y:S01]  /*11a0*/  @!P3 IMAD.IADD R14, R14, 0x1, -R3 ;  /* 0x000000010e0eb824 */ /* 0x000fe200078e0a03 */
[----:B------:R-:W-:Y:S01]  /*11b0*/  ISETP.GE.AND P5, PT, R11, RZ, PT ;  /* 0x000000ff0b00720c */ /* 0x000fe20003fa6270 */
[----:B------:R-:W-:Y:S01]  /*11c0*/  VIADD R9, R2, 0x11 ;  /* 0x0000001102097836 */ /* 0x000fe20000000000 */
[----:B------:R1:W-:Y:S01]  /*11d0*/  STL [R1+0x140], R5 ;  /* 0x0001400501007387 */ /* 0x0003e20000100800 */
[----:B------:R-:W-:Y:S01]  /*11e0*/  @!P0 IMAD.MOV R7, RZ, RZ, -R7 ;  /* 0x000000ffff078224 */ /* 0x000fe200078e0a07 */
[----:B------:R-:W-:Y:S01]  /*11f0*/  ISETP.GE.AND P2, PT, R13, RZ, PT ;  /* 0x000000ff0d00720c */ /* 0x000fe20003f46270 */
[--C-:B------:R-:W-:Y:S01]  /*1200*/  @!P1 IMAD.IADD R12, R12, 0x1, -R3.reuse ;  /* 0x000000010c0c9824 */ /* 0x100fe200078e0a03 */
[----:B------:R2:W-:Y:S01]  /*1210*/  STL [R1+0x13c], R6 ;  /* 0x00013c0601007387 */ /* 0x0005e20000100800 */
[----:B------:R-:W-:Y:S01]  /*1220*/  VIADD R11, R2, 0x12 ;  /* 0x00000012020b7836 */ /* 0x000fe20000000000 */
[----:B------:R-:W-:Y:S01]  /*1230*/  IABS R10, R9 ;  /* 0x00000009000a7213 */ /* 0x000fe20000000000 */
[----:B------:R-:W-:Y:S01]  /*1240*/  @!P6 IMAD.IADD R4, R4, 0x1, -R3 ;  /* 0x000000010404e824 */ /* 0x000fe200078e0a03 */
[----:B------:R-:W-:Y:S01]  /*1250*/  ISETP.GT.U32.AND P6, PT, R3, R14, PT ;  /* 0x0000000e0300720c */ /* 0x000fe20003fc4070 */
[----:B------:R3:W-:Y:S01]  /*1260*/  STL [R1+0x138], R7 ;  /* 0x0001380701007387 */ /* 0x0007e20000100800 */
[----:B-1----:R-:W-:Y:S01]  /*1270*/  IMAD.HI.U32 R5, R251, R16, RZ ;  /* 0x00000010fb057227 */ /* 0x002fe200078e00ff */
[----:B------:R-:W-:-:S02]  /*1280*/  ISETP.GE.AND P1, PT, R15, RZ, PT ;  /* 0x000000ff0f00720c */ /* 0x000fc40003f26270 */
[C---:B------:R-:W-:Y:S01]  /*1290*/  ISETP.GT.U32.AND P0, PT, R3.reuse, R4, PT ;  /* 0x000000040300720c */ /* 0x040fe20003f04070 */
[C---:B--2---:R-:W-:Y:S02]  /*12a0*/  VIADD R6, R2.reuse, 0x10 ;  /* 0x0000001002067836 */ /* 0x044fe40000000000 */
[----:B------:R-:W-:Y:S02]  /*12b0*/  IMAD.MOV R5, RZ, RZ, -R5 ;  /* 0x000000ffff057224 */ /* 0x000fe400078e0a05 */
[----:B------:R-:W-:Y:S01]  /*12c0*/  VIADD R13, R2, 0x13 ;  /* 0x00000013020d7836 */ /* 0x000fe20000000000 */
[----:B------:R-:W-:Y:S01]  /*12d0*/  IABS R8, R6 ;  /* 0x0000000600087213 */ /* 0x000fe20000000000 */
[----:B---3--:R-:W-:Y:S01]  /*12e0*/  IMAD.MOV.U32 R7, RZ, RZ, R12 ;  /* 0x000000ffff077224 */ /* 0x008fe200078e000c */
[----:B------:R-:W-:Y:S01]  /*12f0*/  ISETP.GE.AND P3, PT, R6, RZ, PT ;  /* 0x000000ff0600720c */ /* 0x000fe20003f66270 */
[----:B------:R-:W-:Y:S01]  /*1300*/  IMAD R6, R3, R5, R16 ;  /* 0x0000000503067224 */ /* 0x000fe200078e0210 */
[----:B------:R-:W-:Y:S01]  /*1310*/  IABS R5, R11 ;  /* 0x0000000b00057213 */ /* 0x000fe20000000000 */
[----:B------:R-:W-:Y:S01]  /*1320*/  IMAD.HI.U32 R0, R251, R8, RZ ;  /* 0x00000008fb007227 */ /* 0x000fe200078e00ff */
[----:B------:R-:W-:-:S02]  /*1330*/  IABS R16, R13 ;  /* 0x0000000d00107213 */ /* 0x000fc40000000000 */
[----:B------:R-:W-:Y:S01]  /*1340*/  MOV R12, R5 ;  /* 0x00000005000c7202 */ /* 0x000fe20000000f00 */
[----:B------:R-:W-:Y:S01]  /*1350*/  @!P4 IMAD.MOV R7, RZ, RZ, -R7 ;  /* 0x000000ffff07c224 */ /* 0x000fe200078e0a07 */
[C---:B------:R-:W-:Y:S01]  /*1360*/  ISETP.GT.U32.AND P4, PT, R3.reuse, R6, PT ;  /* 0x000000060300720c */ /* 0x040fe20003f84070 */
[----:B------:R-:W-:Y:S02]  /*1370*/  IMAD.MOV R0, RZ, RZ, -R0 ;  /* 0x000000ffff007224 */ /* 0x000fe400078e0a00 */
[----:B------:R-:W-:Y:S01]  /*1380*/  @!P6 IMAD.IADD R14, R14, 0x1, -R3 ;  /* 0x000000010e0ee824 */ /* 0x000fe200078e0a03 */
[----:B------:R1:W-:Y:S01]  /*1390*/  STL [R1+0x134], R7 ;  /* 0x0001340701007387 */ /* 0x0003e20000100800 */
[----:B------:R-:W-:Y:S02]  /*13a0*/  IMAD R0, R3, R0, R8 ;  /* 0x0000000003007224 */ /* 0x000fe400078e0208 */
[----:B------:R-:W-:Y:S01]  /*13b0*/  IMAD.HI.U32 R5, R251, R10, RZ ;  /* 0x0000000afb057227 */ /* 0x000fe200078e00ff */
[----:B------:R-:W-:-:S02]  /*13c0*/  MOV R15, R14 ;  /* 0x0000000e000f7202 */ /* 0x000fc40000000f00 */
[----:B------:R-:W-:Y:S01]  /*13d0*/  ISETP.GT.U32.AND P6, PT, R3, R0, PT ;  /* 0x000000000300720c */ /* 0x000fe20003fc4070 */
[----:B------:R-:W-:Y:S02]  /*13e0*/  IMAD.MOV R8, RZ, RZ, -R5 ;  /* 0x000000ffff087224 */ /* 0x000fe400078e0a05 */
[----:B------:R-:W-:Y:S01]  /*13f0*/  @!P4 IMAD.IADD R6, R6, 0x1, -R3 ;  /* 0x000000010606c824 */ /* 0x000fe200078e0a03 */
[----:B------:R-:W-:Y:S01]  /*1400*/  ISETP.GE.AND P4, PT, R11, RZ, PT ;  /* 0x000000ff0b00720c */ /* 0x000fe20003f86270 */
[----:B------:R-:W-:Y:S01]  /*1410*/  @!P5 IMAD.MOV R15, RZ, RZ, -R15 ;  /* 0x000000ffff0fd224 */ /* 0x000fe200078e0a0f */
[----:B------:R-:W-:Y:S01]  /*1420*/  IADD3 R11, R2, 0x16, RZ ;  /* 0x00000016020b7810 */ /* 0x000fe20007ffe0ff */
[----:B-1----:R-:W-:Y:S01]  /*1430*/  IMAD.HI.U32 R7, R251, R12, RZ ;  /* 0x0000000cfb077227 */ /* 0x002fe200078e00ff */
[----:B------:R-:W-:Y:S02]  /*1440*/  ISETP.GT.U32.AND P5, PT, R3, R6, PT ;  /* 0x000000060300720c */ /* 0x000fe40003fa4070 */
[----:B------:R-:W-:Y:S01]  /*1450*/  STL [R1+0x130], R15 ;  /* 0x0001300f01007387 */ /* 0x000fe20000100800 */
[----:B------:R-:W-:Y:S01]  /*1460*/  @!P0 IMAD.IADD R4, R4, 0x1, -R3 ;  /* 0x0000000104048824 */ /* 0x000fe200078e0a03 */
[----:B------:R-:W-:Y:S01]  /*1470*/  ISETP.GE.AND P0, PT, R9, RZ, PT ;  /* 0x000000ff0900720c */ /* 0x000fe20003f06270 */
[----:B------:R-:W-:Y:S01]  /*1480*/  IMAD.MOV R7, RZ, RZ, -R7 ;  /* 0x000000ffff077224 */ /* 0x000fe200078e0a07 */
[----:B------:R-:W-:Y:S01]  /*1490*/  IABS R18, R11 ;  /* 0x0000000b00127213 */ /* 0x000fe20000000000 */
[----:B------:R-:W-:-:S02]  /*14a0*/  IMAD R8, R3, R8, R10 ;  /* 0x0000000803087224 */ /* 0x000fc400078e020a */
[--C-:B------:R-:W-:Y:S02]  /*14b0*/  @!P6 IMAD.IADD R0, R0, 0x1, -R3.reuse ;  /* 0x000000010000e824 */ /* 0x100fe400078e0a03 */
[C---:B------:R-:W-:Y:S02]  /*14c0*/  IMAD R10, R3.reuse, R7, R12 ;  /* 0x00000007030a7224 */ /* 0x040fe400078e020c */
[----:B------:R-:W-:Y:S01]  /*14d0*/  @!P2 IMAD.MOV R4, RZ, RZ, -R4 ;  /* 0x000000ffff04a224 */ /* 0x000fe200078e0a04 */
[----:B------:R-:W-:Y:S01]  /*14e0*/  ISETP.GT.U32.AND P2, PT, R3, R8, PT ;  /* 0x000000080300720c */ /* 0x000fe20003f44070 */
[----:B------:R-:W-:Y:S01]  /*14f0*/  IMAD.HI.U32 R5, R251, R16, RZ ;  /* 0x00000010fb057227 */ /* 0x000fe200078e00ff */
[C---:B------:R-:W-:Y:S02]  /*1500*/  ISETP.GT.U32.AND P6, PT, R3.reuse, R0, PT ;  /* 0x000000000300720c */ /* 0x040fe40003fc4070 */
[----:B------:R1:W-:Y:S01]  /*1510*/  STL [R1+0x12c], R4 ;  /* 0x00012c0401007387 */ /* 0x0003e20000100800 */
[----:B------:R-:W-:Y:S01]  /*1520*/  @!P5 IMAD.IADD R6, R6, 0x1, -R3 ;  /* 0x000000010606d824 */ /* 0x000fe200078e0a03 */
[----:B------:R-:W-:Y:S01]  /*1530*/  ISETP.GT.U32.AND P5, PT, R3, R10, PT ;  /* 0x0000000a0300720c */ /* 0x000fe20003fa4070 */
[----:B------:R-:W-:-:S02]  /*1540*/  IMAD.MOV R5, RZ, RZ, -R5 ;  /* 0x000000ffff057224 */ /* 0x000fc400078e0a05 */
[----:B------:R-:W-:Y:S02]  /*1550*/  VIADD R7, R2, 0x14 ;  /* 0x0000001402077836 */ /* 0x000fe40000000000 */
[C---:B------:R-:W-:Y:S02]  /*1560*/  IMAD R12, R3.reuse, R5, R16 ;  /* 0x00000005030c7224 */ /* 0x040fe400078e0210 */
[--C-:B------:R-:W-:Y:S01]  /*1570*/  @!P2 IMAD.IADD R8, R8, 0x1, -R3.reuse ;  /* 0x000000010808a824 */ /* 0x100fe200078e0a03 */
[----:B------:R-:W-:Y:S01]  /*1580*/  IABS R14, R7 ;  /* 0x00000007000e7213 */ /* 0x000fe20000000000 */
[----:B------:R-:W-:Y:S01]  /*1590*/  @!P6 IMAD.IADD R0, R0, 0x1, -R3 ;  /* 0x000000010000e824 */ /* 0x000fe200078e0a03 */
[----:B------:R-:W-:Y:S01]  /*15a0*/  ISETP.GT.U32.AND P6, PT, R3, R12, PT ;  /* 0x0000000c0300720c */ /* 0x000fe20003fc4070 */
[----:B------:R-:W-:Y:S01]  /*15b0*/  VIADD R9, R2, 0x15 ;  /* 0x0000001502097836 */ /* 0x000fe20000000000 */
[----:B------:R-:W-:Y:S01]  /*15c0*/  ISETP.GE.AND P2, PT, R13, RZ, PT ;  /* 0x000000ff0d00720c */ /* 0x000fe20003f46270 */
[----:B-1----:R-:W-:-:S03]  /*15d0*/  IMAD.HI.U32 R4, R251, R14, RZ ;  /* 0x0000000efb047227 */ /* 0x002fc600078e00ff */
[----:B------:R-:W-:Y:S01]  /*15e0*/  IABS R16, R9 ;  /* 0x0000000900107213 */ /* 0x000fe20000000000 */
[----:B------:R-:W-:Y:S01]  /*15f0*/  @!P5 IMAD.IADD R10, R10, 0x1, -R3 ;  /* 0x000000010a0ad824 */ /* 0x000fe200078e0a03 */
[----:B------:R-:W-:Y:S01]  /*1600*/  ISETP.GT.U32.AND P5, PT, R3, R8, PT ;  /* 0x000000080300720c */ /* 0x000fe20003fa4070 */
[----:B------:R-:W-:Y:S01]  /*1610*/  IMAD.MOV.U32 R17, RZ, RZ, R0 ;  /* 0x000000ffff117224 */ /* 0x000fe200078e0000 */
[----:B------:R-:W-:Y:S01]  /*1620*/  IADD3 R4, -R4, RZ, RZ ;  /* 0x000000ff04047210 */ /* 0x000fe20007ffe1ff */
[----:B------:R-:W-:-:S04]  /*1630*/  IMAD.HI.U32 R5, R251, R16, RZ ;  /* 0x00000010fb057227 */ /* 0x000fc800078e00ff */
[C---:B------:R-:W-:Y:S02]  /*1640*/  IMAD R0, R3.reuse, R4, R14 ;  /* 0x0000000403007224 */ /* 0x040fe400078e020e */
[--C-:B------:R-:W-:Y:S01]  /*1650*/  @!P6 IMAD.IADD R12, R12, 0x1, -R3.reuse ;  /* 0x000000010c0ce824 */ /* 0x100fe200078e0a03 */
[C---:B------:R-:W-:Y:S01]  /*1660*/  ISETP.GT.U32.AND P6, PT, R3.reuse, R10, PT ;  /* 0x0000000a0300720c */ /* 0x040fe20003fc4070 */
[----:B------:R-:W-:Y:S02]  /*1670*/  VIADD R15, R2, 0x17 ;  /* 0x00000017020f7836 */ /* 0x000fe40000000000 */
[----:B------:R-:W-:Y:S01]  /*1680*/  @!P5 IMAD.IADD R8, R8, 0x1, -R3 ;  /* 0x000000010808d824 */ /* 0x000fe200078e0a03 */
[----:B------:R-:W-:Y:S01]  /*1690*/  ISETP.GT.U32.AND P5, PT, R3, R0, PT ;  /* 0x000000000300720c */ /* 0x000fe20003fa4070 */
[----:B------:R-:W-:Y:S01]  /*16a0*/  IMAD.MOV.U32 R19, RZ, RZ, R6 ;  /* 0x000000ffff137224 */ /* 0x000fe200078e0006 */
[----:B------:R-:W-:Y:S01]  /*16b0*/  IABS R20, R15 ;  /* 0x0000000f00147213 */ /* 0x000fe20000000000 */
[----:B------:R-:W-:-:S02]  /*16c0*/  IMAD.MOV R5, RZ, RZ, -R5 ;  /* 0x000000ffff057224 */ /* 0x000fc400078e0a05 */
[----:B------:R-:W-:Y:S01]  /*16d0*/  @!P3 IMAD.MOV R17, RZ, RZ, -R17 ;  /* 0x000000ffff11b224 */ /* 0x000fe200078e0a11 */
[----:B------:R-:W-:Y:S01]  /*16e0*/  @!P1 IADD3 R19, -R19, RZ, RZ ;  /* 0x000000ff13139210 */ /* 0x000fe20007ffe1ff */
[C---:B------:R-:W-:Y:S01]  /*16f0*/  IMAD R4, R3.reuse, R5, R16 ;  /* 0x0000000503047224 */ /* 0x040fe200078e0210 */
[----:B------:R-:W-:Y:S01]  /*1700*/  ISETP.GT.U32.AND P1, PT, R3, R12, PT ;  /* 0x0000000c0300720c */ /* 0x000fe20003f24070 */
[----:B------:R-:W-:Y:S01]  /*1710*/  IMAD.HI.U32 R6, R251, R20, RZ ;  /* 0x00000014fb067227 */ /* 0x000fe200078e00ff */
[----:B------:R-:W-:Y:S01]  /*1720*/  @!P6 IADD3 R10, R10, -R3, RZ ;  /* 0x800000030a0ae210 */ /* 0x000fe20007ffe0ff */
[----:B------:R-:W-:Y:S01]  /*1730*/  STL [R1+0x128], R19 ;  /* 0x0001281301007387 */ /* 0x000fe20000100800 */
[----:B------:R-:W-:Y:S01]  /*1740*/  ISETP.GT.U32.AND P6, PT, R3, R4, PT ;  /* 0x000000040300720c */ /* 0x000fe20003fc4070 */
[----:B------:R-:W-:Y:S01]  /*1750*/  @!P5 IMAD.IADD R0, R0, 0x1, -R3 ;  /* 0x000000010000d824 */ /* 0x000fe200078e0a03 */
[----:B------:R-:W-:Y:S01]  /*1760*/  ISETP.GE.AND P3, PT, R7, RZ, PT ;  /* 0x000000ff0700720c */ /* 0x000fe20003f66270 */
[----:B------:R1:W-:Y:S01]  /*1770*/  STL [R1+0x124], R17 ;  /* 0x0001241101007387 */ /* 0x0003e20000100800 */
[----:B------:R-:W-:-:S02]  /*1780*/  IMAD.MOV R14, RZ, RZ, -R6 ;  /* 0x000000ffff0e7224 */ /* 0x000fc400078e0a06 */
[----:B------:R-:W-:Y:S02]  /*1790*/  VIADD R13, R2, 0x18 ;  /* 0x00000018020d7836 */ /* 0x000fe40000000000 */
[----:B------:R-:W-:Y:S02]  /*17a0*/  IMAD R14, R3, R14, R20 ;  /* 0x0000000e030e7224 */ /* 0x000fe400078e0214 */
[----:B------:R-:W-:Y:S01]  /*17b0*/  IMAD.HI.U32 R5, R251, R18, RZ ;  /* 0x00000012fb057227 */ /* 0x000fe200078e00ff */
[----:B------:R-:W-:-:S03]  /*17c0*/  IABS R16, R13 ;  /* 0x0000000d00107213 */ /* 0x000fc60000000000 */
[----:B-1----:R-:W-:Y:S02]  /*17d0*/  IMAD.MOV.U32 R17, RZ, RZ, R8 ;  /* 0x000000ffff117224 */ /* 0x002fe400078e0008 */
[----:B------:R-:W-:Y:S01]  /*17e0*/  @!P4 IMAD.MOV R10, RZ, RZ, -R10 ;  /* 0x000000ffff0ac224 */ /* 0x000fe200078e0a0a */
[----:B------:R-:W-:Y:S01]  /*17f0*/  ISETP.GT.U32.AND P4, PT, R3, R14, PT ;  /* 0x0000000e0300720c */ /* 0x000fe20003f84070 */
[--C-:B------:R-:W-:Y:S01]  /*1800*/  @!P1 IMAD.IADD R12, R12, 0x1, -R3.reuse ;  /* 0x000000010c0c9824 */ /* 0x100fe200078e0a03 */
[----:B------:R-:W-:Y:S01]  /*1810*/  @!P0 IADD3 R17, -R17, RZ, RZ ;  /* 0x000000ff11118210 */ /* 0x000fe20007ffe1ff */
[----:B------:R-:W-:Y:S01]  /*1820*/  @!P6 IMAD.IADD R4, R4, 0x1, -R3 ;  /* 0x000000010404e824 */ /* 0x000fe200078e0a03 */
[----:B------:R-:W-:Y:S01]  /*1830*/  ISETP.GT.U32.AND P0, PT, R3, R0, PT ;  /* 0x000000000300720c */ /* 0x000fe20003f04070 */
[----:B------:R-:W-:Y:S01]  /*1840*/  IMAD.MOV R5, RZ, RZ, -R5 ;  /* 0x000000ffff057224 */ /* 0x000fe200078e0a05 */
[----:B------:R-:W-:Y:S01]  /*1850*/  ISETP.GE.AND P1, PT, R9, RZ, PT ;  /* 0x000000ff0900720c */ /* 0x000fe20003f26270 */
[----:B------:R-:W-:Y:S01]  /*1860*/  VIADD R9, R2, 0x19 ;  /* 0x0000001902097836 */ /* 0x000fe20000000000 */
[C---:B------:R-:W-:Y:S01]  /*1870*/  ISETP.GT.U32.AND P6, PT, R3.reuse, R4, PT ;  /* 0x000000040300720c */ /* 0x040fe20003fc4070 */
[----:B------:R-:W-:Y:S01]  /*1880*/  IMAD.MOV.U32 R8, RZ, RZ, R12 ;  /* 0x000000ffff087224 */ /* 0x000fe200078e000c */
[----:B------:R-:W-:Y:S01]  /*1890*/  STL [R1+0x118], R17 ;  /* 0x0001181101007387 */ /* 0x000fe20000100800 */
[----:B------:R-:W-:Y:S01]  /*18a0*/  IMAD R6, R3, R5, R18 ;  /* 0x0000000503067224 */ /* 0x000fe200078e0212 */
[----:B------:R-:W-:Y:S01]  /*18b0*/  IABS R7, R9 ;  /* 0x0000000900077213 */ /* 0x000fe20000000000 */
[----:B------:R-:W-:Y:S01]  /*18c0*/  IMAD.HI.U32 R5, R251, R16, RZ ;  /* 0x00000010fb057227 */ /* 0x000fe200078e00ff */
[----:B------:R1:W-:Y:S02]  /*18d0*/  STL [R1+0x114], R10 ;  /* 0x0001140a01007387 */ /* 0x0003e40000100800 */
[----:B------:R-:W-:Y:S01]  /*18e0*/  ISETP.GT.U32.AND P5, PT, R3, R6, PT ;  /* 0x000000060300720c */ /* 0x000fe20003fa4070 */
[----:B------:R-:W-:Y:S01]  /*18f0*/  @!P0 IMAD.IADD R0, R0, 0x1, -R3 ;  /* 0x0000000100008824 */ /* 0x000fe200078e0a03 */
[----:B------:R-:W-:Y:S01]  /*1900*/  ISETP.GE.AND P0, PT, R15, RZ, PT ;  /* 0x000000ff0f00720c */ /* 0x000fe20003f06270 */
[----:B------:R-:W-:Y:S01]  /*1910*/  @!P2 IMAD.MOV R8, RZ, RZ, -R8 ;  /* 0x000000ffff08a224 */ /* 0x000fe200078e0a08 */
[----:B------:R-:W-:Y:S01]  /*1920*/  ISETP.GE.AND P2, PT, R11, RZ, PT ;  /* 0x000000ff0b00720c */ /* 0x000fe20003f46270 */
[----:B------:R-:W-:-:S02]  /*1930*/  IMAD.MOV R5, RZ, RZ, -R5 ;  /* 0x000000ffff057224 */ /* 0x000fc400078e0a05 */
[----:B------:R-:W-:Y:S01]  /*1940*/  IMAD.MOV.U32 R12, RZ, RZ, R0 ;  /* 0x000000ffff0c7224 */ /* 0x000fe200078e0000 */
[----:B-1----:R-:W-:Y:S01]  /*1950*/  MOV R10, R7 ;  /* 0x00000007000a7202 */ /* 0x002fe20000000f00 */
[--C-:B------:R-:W-:Y:S01]  /*1960*/  @!P4 IMAD.IADD R14, R14, 0x1, -R3.reuse ;  /* 0x000000010e0ec824 */ /* 0x100fe200078e0a03 */
[----:B------:R1:W-:Y:S01]  /*1970*/  STL [R1+0x104], R8 ;  /* 0x0001040801007387 */ /* 0x0003e20000100800 */
[--C-:B------:R-:W-:Y:S01]  /*1980*/  @!P6 IMAD.IADD R4, R4, 0x1, -R3.reuse ;  /* 0x000000010404e824 */ /* 0x100fe200078e0a03 */
[----:B------:R-:W-:Y:S01]  /*1990*/  @!P3 IADD3 R12, -R12, RZ, RZ ;  /* 0x000000ff0c0cb210 */ /* 0x000fe20007ffe1ff */
[----:B------:R-:W-:Y:S01]  /*19a0*/  @!P5 IMAD.IADD R6, R6, 0x1, -R3 ;  /* 0x000000010606d824 */ /* 0x000fe200078e0a03 */
[----:B------:R-:W-:Y:S01]  /*19b0*/  ISETP.GT.U32.AND P3, PT, R3, R14, PT ;  /* 0x0000000e0300720c */ /* 0x000fe20003f64070 */
[----:B------:R-:W-:Y:S01]  /*19c0*/  IMAD.MOV.U32 R11, RZ, RZ, R4 ;  /* 0x000000ffff0b7224 */ /* 0x000fe200078e0004 */
[----:B------:R-:W-:Y:S01]  /*19d0*/  ISETP.GE.AND P4, PT, R13, RZ, PT ;  /* 0x000000ff0d00720c */ /* 0x000fe20003f86270 */
[----:B------:R-:W-:Y:S01]  /*19e0*/  STL [R1+0xfc], R12 ;  /* 0x0000fc0c01007387 */ /* 0x000fe20000100800 */
[----:B------:R-:W-:Y:S01]  /*19f0*/  ISETP.GT.U32.AND P5, PT, R3, R6, PT ;  /* 0x000000060300720c */ /* 0x000fe20003fa4070 */
[----:B------:R-:W-:-:S02]  /*1a00*/  @!P1 IMAD.MOV R11, RZ, RZ, -R11 ;  /* 0x000000ffff0b9224 */ /* 0x000fc400078e0a0b */
[----:B-1----:R-:W-:Y:S02]  /*1a10*/  IMAD R8, R3, R5, R16 ;  /* 0x0000000503087224 */ /* 0x002fe400078e0210 */
[----:B------:R-:W-:Y:S01]  /*1a20*/  IMAD.HI.U32 R5, R251, R10, RZ ;  /* 0x0000000afb057227 */ /* 0x000fe200078e00ff */
[----:B------:R1:W-:Y:S02]  /*1a30*/  STL [R1+0xf4], R11 ;  /* 0x0000f40b01007387 */ /* 0x0003e40000100800 */
[C---:B------:R-:W-:Y:S01]  /*1a40*/  ISETP.GT.U32.AND P6, PT, R3.reuse, R8, PT ;  /* 0x000000080300720c */ /* 0x040fe20003fc4070 */
[----:B------:R-:W-:Y:S02]  /*1a50*/  IMAD.MOV R5, RZ, RZ, -R5 ;  /* 0x000000ffff057224 */ /* 0x000fe400078e0a05 */
[----:B------:R-:W-:Y:S02]  /*1a60*/  @!P3 IMAD.IADD R14, R14, 0x1, -R3 ;  /* 0x000000010e0eb824 */ /* 0x000fe400078e0a03 */
[----:B------:R-:W-:-:S02]  /*1a70*/  IMAD R0, R3, R5, R10 ;  /* 0x0000000503007224 */ /* 0x000fc400078e020a */
[C---:B------:R-:W-:Y:S02]  /*1a80*/  VIADD R5, R2.reuse, 0x1a ;  /* 0x0000001a02057836 */ /* 0x040fe40000000000 */
[----:B-1----:R-:W-:Y:S01]  /*1a90*/  IMAD.MOV.U32 R11, RZ, RZ, R14 ;  /* 0x000000ffff0b7224 */ /* 0x002fe200078e000e */
[----:B------:R-:W-:Y:S01]  /*1aa0*/  ISETP.GT.U32.AND P3, PT, R3, R0, PT ;  /* 0x000000000300720c */ /* 0x000fe20003f64070 */
[----:B------:R-:W-:Y:S01]  /*1ab0*/  VIADD R4, R2, 0x1c ;  /* 0x0000001c02047836 */ /* 0x000fe20000000000 */
[----:B------:R-:W-:Y:S01]  /*1ac0*/  IABS R10, R5 ;  /* 0x00000005000a7213 */ /* 0x000fe20000000000 */
[--C-:B------:R-:W-:Y:S01]  /*1ad0*/  @!P5 IMAD.IADD R6, R6, 0x1, -R3.reuse ;  /* 0x000000010606d824 */ /* 0x100fe200078e0a03 */
[----:B------:R-:W-:Y:S01]  /*1ae0*/  @!P6 IADD3 R8, R8, -R3, RZ ;  /* 0x800000030808e210 */ /* 0x000fe20007ffe0ff */
[C---:B------:R-:W-:Y:S01]  /*1af0*/  VIADD R7, R2.reuse, 0x1b ;  /* 0x0000001b02077836 */ /* 0x040fe20000000000 */
[----:B------:R-:W-:Y:S01]  /*1b00*/  @!P0 IADD3 R11, -R11, RZ, RZ ;  /* 0x000000ff0b0b8210 */ /* 0x000fe20007ffe1ff */
[----:B------:R-:W-:Y:S01]  /*1b10*/  @!P2 IMAD.MOV R6, RZ, RZ, -R6 ;  /* 0x000000ffff06a224 */ /* 0x000fe200078e0a06 */
[----:B------:R-:W-:Y:S01]  /*1b20*/  ISETP.GT.U32.AND P6, PT, R3, R8, PT ;  /* 0x000000080300720c */ /* 0x000fe20003fc4070 */
[----:B------:R-:W-:Y:S01]  /*1b30*/  VIADD R15, R2, 0x21 ;  /* 0x00000021020f7836 */ /* 0x000fe20000000000 */
[----:B------:R-:W-:Y:S01]  /*1b40*/  ISETP.GE.AND P0, PT, R4, RZ, PT ;  /* 0x000000ff0400720c */ /* 0x000fe20003f06270 */
[----:B------:R-:W-:Y:S01]  /*1b50*/  VIADD R17, R2, 0x22 ;  /* 0x0000002202117836 */ /* 0x000fe20000000000 */
[----:B------:R-:W-:Y:S01]  /*1b60*/  IABS R14, R4 ;  /* 0x00000004000e7213 */ /* 0x000fe20000000000 */
[----:B------:R-:W-:Y:S01]  /*1b70*/  @!P3 IMAD.IADD R0, R0, 0x1, -R3 ;  /* 0x000000010000b824 */ /* 0x000fe200078e0a03 */
[----:B------:R1:W-:Y:S01]  /*1b80*/  STL [R1+0xe8], R6 ;  /* 0x0000e80601007387 */ /* 0x0003e20000100800 */
[----:B------:R-:W-:Y:S01]  /*1b90*/  IMAD.HI.U32 R4, R251, R10, RZ ;  /* 0x0000000afb047227 */ /* 0x000fe200078e00ff */
[----:B------:R-:W-:-:S02]  /*1ba0*/  ISETP.GE.AND P5, PT, R9, RZ, PT ;  /* 0x000000ff0900720c */ /* 0x000fc40003fa6270 */
[C---:B------:R-:W-:Y:S01]  /*1bb0*/  ISETP.GT.U32.AND P3, PT, R3.reuse, R0, PT ;  /* 0x000000000300720c */ /* 0x040fe20003f64070 */
[----:B------:R-:W-:Y:S01]  /*1bc0*/  IMAD.MOV R4, RZ, RZ, -R4 ;  /* 0x000000ffff047224 */ /* 0x000fe200078e0a04 */
[----:B------:R2:W-:Y:S01]  /*1bd0*/  STL [R1+0xe4], R11 ;  /* 0x0000e40b01007387 */ /* 0x0005e20000100800 */
[----:B------:R-:W-:Y:S01]  /*1be0*/  @!P6 IMAD.IADD R8, R8, 0x1, -R3 ;  /* 0x000000010808e824 */ /* 0x000fe200078e0a03 */
[----:B------:R-:W-:Y:S01]  /*1bf0*/  IABS R12, R7 ;  /* 0x00000007000c7213 */ /* 0x000fe20000000000 */
[----:B------:R-:W-:Y:S01]  /*1c00*/  IMAD R4, R3, R4, R10 ;  /* 0x0000000403047224 */ /* 0x000fe200078e020a */
[----:B------:R-:W-:Y:S01]  /*1c10*/  ISETP.GE.AND P1, PT, R5, RZ, PT ;  /* 0x000000ff0500720c */ /* 0x000fe20003f26270 */
[----:B-1----:R-:W-:Y:S01]  /*1c20*/  IMAD.HI.U32 R6, R251, R14, RZ ;  /* 0x0000000efb067227 */ /* 0x002fe200078e00ff */
[----:B------:R-:W-:-:S03]  /*1c30*/  ISETP.GE.AND P2, PT, R7, RZ, PT ;  /* 0x000000ff0700720c */ /* 0x000fc60003f46270 */
[----:B------:R-:W-:Y:S02]  /*1c40*/  VIADD R9, R2, 0x1d ;  /* 0x0000001d02097836 */ /* 0x000fe40000000000 */
[----:B--2---:R-:W-:Y:S01]  /*1c50*/  IMAD.MOV.U32 R11, RZ, RZ, R8 ;  /* 0x000000ffff0b7224 */ /* 0x004fe200078e0008 */
[----:B------:R-:W-:Y:S01]  /*1c60*/  IADD3 R8, -R6, RZ, RZ ;  /* 0x000000ff06087210 */ /* 0x000fe20007ffe1ff */
[----:B------:R-:W-:Y:S01]  /*1c70*/  @!P3 IMAD.IADD R0, R0, 0x1, -R3 ;  /* 0x000000010000b824 */ /* 0x000fe200078e0a03 */
[----:B------:R-:W-:Y:S01]  /*1c80*/  IABS R16, R9 ;  /* 0x0000000900107213 */ /* 0x000fe20000000000 */
[----:B------:R-:W-:Y:S01]  /*1c90*/  @!P4 IMAD.MOV R11, RZ, RZ, -R11 ;  /* 0x000000ffff0bc224 */ /* 0x000fe200078e0a0b */
[C---:B------:R-:W-:Y:S01]  /*1ca0*/  ISETP.GT.U32.AND P4, PT, R3.reuse, R4, PT ;  /* 0x000000040300720c */ /* 0x040fe20003f84070 */
[----:B------:R-:W-:Y:S01]  /*1cb0*/  IMAD R8, R3, R8, R14 ;  /* 0x0000000803087224 */ /* 0x000fe200078e020e */
[----:B------:R-:W-:Y:S01]  /*1cc0*/  ISETP.GE.AND P6, PT, R9, RZ, PT ;  /* 0x000000ff0900720c */ /* 0x000fe20003fc6270 */
[----:B------:R-:W-:Y:S01]  /*1cd0*/  IMAD.MOV.U32 R13, RZ, RZ, R0 ;  /* 0x000000ffff0d7224 */ /* 0x000fe200078e0000 */
[----:B------:R1:W-:Y:S01]  /*1ce0*/  STL [R1+0xdc], R11 ;  /* 0x0000dc0b01007387 */ /* 0x0003e20000100800 */
[----:B------:R-:W-:-:S04]  /*1cf0*/  IMAD.HI.U32 R5, R251, R12, RZ ;  /* 0x0000000cfb057227 */ /* 0x000fc800078e00ff */
[----:B------:R-:W-:Y:S01]  /*1d00*/  @!P5 IMAD.MOV R13, RZ, RZ, -R13 ;  /* 0x000000ffff0dd224 */ /* 0x000fe200078e0a0d */
[C---:B------:R-:W-:Y:S01]  /*1d10*/  ISETP.GT.U32.AND P5, PT, R3.reuse, R8, PT ;  /* 0x000000080300720c */ /* 0x040fe20003fa4070 */
[----:B------:R-:W-:Y:S02]  /*1d20*/  IMAD.MOV R7, RZ, RZ, -R5 ;  /* 0x000000ffff077224 */ /* 0x000fe400078e0a05 */
[----:B------:R-:W-:Y:S01]  /*1d30*/  @!P4 IMAD.IADD R4, R4, 0x1, -R3 ;  /* 0x000000010404c824 */ /* 0x000fe200078e0a03 */
[C---:B-1----:R-:W-:Y:S01]  /*1d40*/  IADD3 R11, R2.reuse, 0x1f, RZ ;  /* 0x0000001f020b7810 */ /* 0x042fe20007ffe0ff */
[----:B------:R-:W-:Y:S01]  /*1d50*/  IMAD R6, R3, R7, R12 ;  /* 0x0000000703067224 */ /* 0x000fe200078e020c */
[----:B------:R1:W-:Y:S01]  /*1d60*/  STL [R1+0xac], R13 ;  /* 0x0000ac0d01007387 */ /* 0x0003e20000100800 */
[----:B------:R-:W-:Y:S01]  /*1d70*/  IMAD.HI.U32 R5, R251, R16, RZ ;  /* 0x00000010fb057227 */ /* 0x000fe200078e00ff */
[C---:B------:R-:W-:Y:S02]  /*1d80*/  ISETP.GT.U32.AND P4, PT, R3.reuse, R4, PT ;  /* 0x000000040300720c */ /* 0x040fe40003f84070 */
[C---:B------:R-:W-:Y:S01]  /*1d90*/  ISETP.GT.U32.AND P3, PT, R3.reuse, R6, PT ;  /* 0x000000060300720c */ /* 0x040fe20003f64070 */
[----:B------:R-:W-:Y:S01]  /*1da0*/  IMAD.MOV R5, RZ, RZ, -R5 ;  /* 0x000000ffff057224 */ /* 0x000fe200078e0a05 */
[----:B------:R-:W-:Y:S01]  /*1db0*/  IABS R12, R11 ;  /* 0x0000000b000c7213 */ /* 0x000fe20000000000 */
[----:B------:R-:W-:Y:S01]  /*1dc0*/  VIADD R9, R2, 0x1e ;  /* 0x0000001e02097836 */ /* 0x000fe20000000000 */
[----:B------:R-:W-:Y:S01]  /*1dd0*/  @!P5 IADD3 R8, R8, -R3, RZ ;  /* 0x800000030808d210 */ /* 0x000fe20007ffe0ff */
[----:B------:R-:W-:Y:S01]  /*1de0*/  IMAD R0, R3, R5, R16 ;  /* 0x0000000503007224 */ /* 0x000fe200078e0210 */
[----:B------:R-:W-:Y:S01]  /*1df0*/  IABS R16, R15 ;  /* 0x0000000f00107213 */ /* 0x000fe20000000000 */
[----:B------:R-:W-:Y:S01]  /*1e00*/  IMAD.HI.U32 R7, R251, R12, RZ ;  /* 0x0000000cfb077227 */ /* 0x000fe200078e00ff */
[----:B------:R-:W-:-:S02]  /*1e10*/  ISETP.GT.U32.AND P5, PT, R3, R8, PT ;  /* 0x000000080300720c */ /* 0x000fc40003fa4070 */
[----:B------:R-:W-:Y:S01]  /*1e20*/  IABS R10, R9 ;  /* 0x00000009000a7213 */ /* 0x000fe20000000000 */
[----:B------:R-:W-:Y:S01]  /*1e30*/  @!P4 IMAD.IADD R4, R4, 0x1, -R3 ;  /* 0x000000010404c824 */ /* 0x000fe200078e0a03 */
[C---:B------:R-:W-:Y:S01]  /*1e40*/  ISETP.GT.U32.AND P4, PT, R3.reuse, R0, PT ;  /* 0x000000000300720c */ /* 0x040fe20003f84070 */
[----:B------:R-:W-:Y:S02]  /*1e50*/  IMAD.MOV R7, RZ, RZ, -R7 ;  /* 0x000000ffff077224 */ /* 0x000fe400078e0a07 */
[----:B------:R-:W-:Y:S01]  /*1e60*/  @!P3 IMAD.IADD R6, R6, 0x1, -R3 ;  /* 0x000000010606b824 */ /* 0x000fe200078e0a03 */
[----:B------:R-:W-:Y:S01]  /*1e70*/  MOV R18, R4 ;  /* 0x0000000400127202 */ /* 0x000fe20000000f00 */
[----:B------:R-:W-:Y:S02]  /*1e80*/  IMAD R12, R3, R7, R12 ;  /* 0x00000007030c7224 */ /* 0x000fe400078e020c */
[----:B------:R-:W-:Y:S01]  /*1e90*/  IMAD.HI.U32 R5, R251, R10, RZ ;  /* 0x0000000afb057227 */ /* 0x000fe200078e00ff */
[----:B------:R-:W-:-:S03]  /*1ea0*/  ISETP.GT.U32.AND P3, PT, R3, R6, PT ;  /* 0x000000060300720c */ /* 0x000fc60003f64070 */
[--C-:B------:R-:W-:Y:S01]  /*1eb0*/  @!P5 IMAD.IADD R8, R8, 0x1, -R3.reuse ;  /* 0x000000010808d824 */ /* 0x100fe200078e0a03 */
[----:B------:R-:W-:Y:S01]  /*1ec0*/  ISETP.GT.U32.AND P5, PT, R3, R12, PT ;  /* 0x0000000c0300720c */ /* 0x000fe20003fa4070 */
[----:B-1----:R-:W-:Y:S02]  /*1ed0*/  VIADD R13, R2, 0x20 ;  /* 0x00000020020d7836 */ /* 0x002fe40000000000 */
[----:B------:R-:W-:Y:S01]  /*1ee0*/  @!P4 IMAD.IADD R0, R0, 0x1, -R3 ;  /* 0x000000010000c824 */ /* 0x000fe200078e0a03 */
[----:B------:R-:W-:Y:S01]  /*1ef0*/  ISETP.GE.AND P4, PT, R9, RZ, PT ;  /* 0x000000ff0900720c */ /* 0x000fe20003f86270 */
[----:B------:R-:W-:Y:S01]  /*1f00*/  IMAD.MOV R5, RZ, RZ, -R5 ;  /* 0x000000ffff057224 */ /* 0x000fe200078e0a05 */
[----:B------:R-:W-:Y:S01]  /*1f10*/  IABS R14, R13 ;  /* 0x0000000d000e7213 */ /* 0x000fe20000000000 */
[----:B------:R-:W-:Y:S01]  /*1f20*/  @!P1 IMAD.MOV R18, RZ, RZ, -R18 ;  /* 0x000000ffff129224 */ /* 0x000fe200078e0a12 */
[C---:B------:R-:W-:Y:S01]  /*1f30*/  ISETP.GT.U32.AND P1, PT, R3.reuse, R0, PT ;  /* 0x000000000300720c */ /* 0x040fe20003f24070 */
[----:B------:R-:W-:-:S02]  /*1f40*/  IMAD R10, R3, R5, R10 ;  /* 0x00000005030a7224 */ /* 0x000fc400078e020a */
[----:B------:R-:W-:Y:S01]  /*1f50*/  @!P3 IMAD.IADD R6, R6, 0x1, -R3 ;  /* 0x000000010606b824 */ /* 0x000fe200078e0a03 */
[----:B------:R1:W-:Y:S01]  /*1f60*/  STL [R1+0x9c], R18 ;  /* 0x00009c1201007387 */ /* 0x0003e20000100800 */
[----:B------:R-:W-:Y:S01]  /*1f70*/  IMAD.HI.U32 R5, R251, R14, RZ ;  /* 0x0000000efb057227 */ /* 0x000fe200078e00ff */
[----:B------:R-:W-:-:S03]  /*1f80*/  ISETP.GT.U32.AND P3, PT, R3, R10, PT ;  /* 0x0000000a0300720c */ /* 0x000fc60003f64070 */
[----:B------:R-:W-:Y:S02]  /*1f90*/  @!P5 IMAD.IADD R12, R12, 0x1, -R3 ;  /* 0x000000010c0cd824 */ /* 0x000fe400078e0a03 */
[----:B------:R-:W-:Y:S02]  /*1fa0*/  IMAD.MOV R5, RZ, RZ, -R5 ;  /* 0x000000ffff057224 */ /* 0x000fe400078e0a05 */
[----:B------:R-:W-:Y:S01]  /*1fb0*/  IMAD.HI.U32 R7, R251, R16, RZ ;  /* 0x00000010fb077227 */ /* 0x000fe200078e00ff */
[----:B-1----:R-:W-:Y:S02]  /*1fc0*/  IABS R18, R17 ;  /* 0x0000001100127213 */ /* 0x002fe40000000000 */
[C---:B------:R-:W-:Y:S01]  /*1fd0*/  ISETP.GT.U32.AND P5, PT, R3.reuse, R12, PT ;  /* 0x0000000c0300720c */ /* 0x040fe20003fa4070 */
[----:B------:R-:W-:Y:S02]  /*1fe0*/  IMAD R4, R3, R5, R14 ;  /* 0x0000000503047224 */ /* 0x000fe400078e020e */
[----:B------:R-:W-:Y:S01]  /*1ff0*/  IMAD.MOV R7, RZ, RZ, -R7 ;  /* 0x000000ffff077224 */ /* 0x000fe200078e0a07 */
[----:B------:R-:W-:Y:S01]  /*2000*/  @!P3 IADD3 R10, R10, -R3, RZ ;  /* 0x800000030a0ab210 */ /* 0x000fe20007ffe0ff */
[----:B------:R-:W-:Y:S01]  /*2010*/  IMAD.HI.U32 R5, R251, R18, RZ ;  /* 0x00000012fb057227 */ /* 0x000fe200078e00ff */
[----:B------:R-:W-:-:S02]  /*2020*/  ISETP.GE.AND P3, PT, R11, RZ, PT ;  /* 0x000000ff0b00720c */ /* 0x000fc40003f66270 */
[----:B------:R-:W-:Y:S01]  /*2030*/  IADD3 R11, R2, 0x24, RZ ;  /* 0x00000024020b7810 */ /* 0x000fe20007ffe0ff */
[----:B------:R-:W-:Y:S01]  /*2040*/  @!P1 IMAD.IADD R0, R0, 0x1, -R3 ;  /* 0x0000000100009824 */ /* 0x000fe200078e0a03 */
[C---:B------:R-:W-:Y:S01]  /*2050*/  ISETP.GT.U32.AND P1, PT, R3.reuse, R4, PT ;  /* 0x000000040300720c */ /* 0x040fe20003f24070 */
[----:B------:R-:W-:Y:S02]  /*2060*/  IMAD.MOV.U32 R19, RZ, RZ, R6 ;  /* 0x000000ffff137224 */ /* 0x000fe400078e0006 */
[C---:B------:R-:W-:Y:S01]  /*2070*/  IMAD R6, R3.reuse, R7, R16 ;  /* 0x0000000703067224 */ /* 0x040fe200078e0210 */
[----:B------:R-:W-:Y:S01]  /*2080*/  MOV R7, R0 ;  /* 0x0000000000077202 */ /* 0x000fe20000000f00 */
[----:B------:R-:W-:Y:S02]  /*2090*/  IMAD.MOV R5, RZ, RZ, -R5 ;  /* 0x000000ffff057224 */ /* 0x000fe400078e0a05 */
[----:B------:R-:W-:Y:S01]  /*20a0*/  @!P2 IMAD.MOV R19, RZ, RZ, -R19 ;  /* 0x000000ffff13a224 */ /* 0x000fe200078e0a13 */
[C---:B------:R-:W-:Y:S01]  /*20b0*/  ISETP.GT.U32.AND P2, PT, R3.reuse, R10, PT ;  /* 0x0000000a0300720c */ /* 0x040fe20003f44070 */
[----:B------:R-:W-:-:S02]  /*20c0*/  IMAD R0, R3, R5, R18 ;  /* 0x0000000503007224 */ /* 0x000fc400078e0212 */
[----:B------:R-:W-:Y:S01]  /*20d0*/  @!P6 IMAD.MOV R7, RZ, RZ, -R7 ;  /* 0x000000ffff07e224 */ /* 0x000fe200078e0a07 */
[C---:B------:R-:W-:Y:S01]  /*20e0*/  ISETP.GT.U32.AND P6, PT, R3.reuse, R6, PT ;  /* 0x000000060300720c */ /* 0x040fe20003fc4070 */
[--C-:B------:R-:W-:Y:S01]  /*20f0*/  @!P5 IMAD.IADD R12, R12, 0x1, -R3.reuse ;  /* 0x000000010c0cd824 */ /* 0x100fe200078e0a03 */
[----:B------:R-:W-:Y:S01]  /*2100*/  ISETP.GT.U32.AND P5, PT, R3, R0, PT ;  /* 0x000000000300720c */ /* 0x000fe20003fa4070 */
[----:B------:R-:W-:Y:S01]  /*2110*/  @!P0 IMAD.MOV R8, RZ, RZ, -R8 ;  /* 0x000000ffff088224 */ /* 0x000fe200078e0a08 */
[----:B------:R-:W-:Y:S01]  /*2120*/  STL [R1+0x98], R19 ;  /* 0x0000981301007387 */ /* 0x000fe20000100800 */
[----:B------:R-:W-:Y:S01]  /*2130*/  VIADD R9, R2, 0x23 ;  /* 0x0000002302097836 */ /* 0x000fe20000000000 */
[----:B------:R-:W-:Y:S01]  /*2140*/  ISETP.GE.AND P0, PT, R13, RZ, PT ;  /* 0x000000ff0d00720c */ /* 0x000fe20003f06270 */
[--C-:B------:R-:W-:Y:S01]  /*2150*/  @!P1 IMAD.IADD R4, R4, 0x1, -R3.reuse ;  /* 0x0000000104049824 */ /* 0x100fe200078e0a03 */
[----:B------:R1:W-:Y:S01]  /*2160*/  STL [R1+0x88], R8 ;  /* 0x0000880801007387 */ /* 0x0003e20000100800 */
[--C-:B------:R-:W-:Y:S01]  /*2170*/  @!P2 IMAD.IADD R10, R10, 0x1, -R3.reuse ;  /* 0x000000010a0aa824 */ /* 0x100fe200078e0a03 */
[----:B------:R-:W-:Y:S01]  /*2180*/  ISETP.GE.AND P2, PT, R15, RZ, PT ;  /* 0x000000ff0f00720c */ /* 0x000fe20003f46270 */
[----:B------:R-:W-:Y:S01]  /*2190*/  VIADD R13, R2, 0x25 ;  /* 0x00000025020d7836 */ /* 0x000fe20000000000 */
[----:B------:R2:W-:Y:S01]  /*21a0*/  STL [R1+0x7c], R7 ;  /* 0x00007c0701007387 */ /* 0x0005e20000100800 */
[--C-:B------:R-:W-:Y:S01]  /*21b0*/  @!P6 IMAD.IADD R6, R6, 0x1, -R3.reuse ;  /* 0x000000010606e824 */ /* 0x100fe200078e0a03 */
[----:B------:R-:W-:Y:S01]  /*21c0*/  ISETP.GT.U32.AND P6, PT, R3, R4, PT ;  /* 0x000000040300720c */ /* 0x000fe20003fc4070 */
[----:B------:R-:W-:Y:S01]  /*21d0*/  IMAD.MOV.U32 R14, RZ, RZ, R10 ;  /* 0x000000ffff0e7224 */ /* 0x000fe200078e000a */
[----:B------:R-:W-:Y:S01]  /*21e0*/  ISETP.GE.AND P1, PT, R17, RZ, PT ;  /* 0x000000ff1100720c */ /* 0x000fe20003f26270 */
[----:B------:R-:W-:Y:S01]  /*21f0*/  @!P5 IMAD.IADD R0, R0, 0x1, -R3 ;  /* 0x000000010000d824 */ /* 0x000fe200078e0a03 */
[----:B-1----:R-:W-:Y:S01]  /*2200*/  IABS R8, R9 ;  /* 0x0000000900087213 */ /* 0x002fe20000000000 */
[----:B------:R-:W-:Y:S01]  /*2210*/  @!P4 IMAD.MOV R14, RZ, RZ, -R14 ;  /* 0x000000ffff0ec224 */ /* 0x000fe200078e0a0e */
[----:B------:R-:W-:Y:S01]  /*2220*/  ISETP.GT.U32.AND P5, PT, R3, R6, PT ;  /* 0x000000060300720c */ /* 0x000fe20003fa4070 */
[----:B------:R-:W-:Y:S01]  /*2230*/  VIADD R15, R2, 0x26 ;  /* 0x00000026020f7836 */ /* 0x000fe20000000000 */
[----:B--2---:R-:W-:Y:S01]  /*2240*/  IABS R7, R11 ;  /* 0x0000000b00077213 */ /* 0x004fe20000000000 */
[----:B------:R-:W-:Y:S01]  /*2250*/  IMAD.HI.U32 R5, R251, R8, RZ ;  /* 0x00000008fb057227 */ /* 0x000fe200078e00ff */
[----:B------:R-:W-:Y:S01]  /*2260*/  ISETP.GT.U32.AND P4, PT, R3, R0, PT ;  /* 0x000000000300720c */ /* 0x000fe20003f84070 */
[----:B------:R1:W-:Y:S01]  /*2270*/  STL [R1+0x78], R14 ;  /* 0x0000780e01007387 */ /* 0x0003e20000100800 */
[----:B------:R-:W-:Y:S01]  /*2280*/  IABS R16, R15 ;  /* 0x0000000f00107213 */ /* 0x000fe20000000000 */
[----:B------:R-:W-:Y:S01]  /*2290*/  IMAD.MOV.U32 R10, RZ, RZ, R7 ;  /* 0x000000ffff0a7224 */ /* 0x000fe200078e0007 */
[----:B------:R-:W-:Y:S01]  /*22a0*/  IADD3 R7, -R5, RZ, RZ ;  /* 0x000000ff05077210 */ /* 0x000fe20007ffe1ff */
[----:B------:R-:W-:-:S02]  /*22b0*/  @!P6 IMAD.IADD R4, R4, 0x1, -R3 ;  /* 0x000000010404e824 */ /* 0x000fc400078e0a03 */
[----:B------:R-:W-:Y:S02]  /*22c0*/  IMAD.HI.U32 R5, R251, R10, RZ ;  /* 0x0000000afb057227 */ /* 0x000fe400078e00ff */
[----:B------:R-:W-:Y:S02]  /*22d0*/  @!P5 IADD3 R6, R6, -R3, RZ ;  /* 0x800000030606d210 */ /* 0x000fe40007ffe0ff */
[----:B------:R-:W-:Y:S01]  /*22e0*/  IMAD R8, R3, R7, R8 ;  /* 0x0000000703087224 */ /* 0x000fe200078e0208 */
[----:B-1----:R-:W-:Y:S01]  /*22f0*/  IABS R14, R13 ;  /* 0x0000000d000e7213 */ /* 0x002fe20000000000 */
[----:B------:R-:W-:Y:S01]  /*2300*/  IMAD.MOV R5, RZ, RZ, -R5 ;  /* 0x000000ffff057224 */ /* 0x000fe200078e0a05 */
[----:B------:R-:W-:Y:S01]  /*2310*/  ISETP.GE.AND P5, PT, R9, RZ, PT ;  /* 0x000000ff0900720c */ /* 0x000fe20003fa6270 */
[----:B------:R-:W-:Y:S01]  /*2320*/  @!P4 IMAD.IADD R0, R0, 0x1, -R3 ;  /* 0x000000010000c824 */ /* 0x000fe200078e0a03 */
[C---:B------:R-:W-:Y:S01]  /*2330*/  ISETP.GT.U32.AND P6, PT, R3.reuse, R8, PT ;  /* 0x000000080300720c */ /* 0x040fe20003fc4070 */
[----:B------:R-:W-:-:S02]  /*2340*/  IMAD R10, R3, R5, R10 ;  /* 0x00000005030a7224 */ /* 0x000fc400078e020a */
[----:B------:R-:W-:-:S03]  /*2350*/  IMAD.HI.U32 R5, R251, R14, RZ ;  /* 0x0000000efb057227 */ /* 0x000fc600078e00ff */
[----:B------:R-:W-:Y:S01]  /*2360*/  ISETP.GT.U32.AND P4, PT, R3, R10, PT ;  /* 0x0000000a0300720c */ /* 0x000fe20003f84070 */
[----:B------:R-:W-:Y:S02]  /*2370*/  IMAD.MOV.U32 R18, RZ, RZ, R12 ;  /* 0x000000ffff127224 */ /* 0x000fe400078e000c */
[----:B------:R-:W-:Y:S02]  /*2380*/  VIADD R9, R2, 0x27 ;  /* 0x0000002702097836 */ /* 0x000fe40000000000 */
[----:B------:R-:W-:Y:S02]  /*2390*/  IMAD.MOV R5, RZ, RZ, -R5 ;  /* 0x000000ffff057224 */ /* 0x000fe400078e0a05 */
[----:B------:R-:W-:Y:S01]  /*23a0*/  @!P6 IMAD.IADD R8, R8, 0x1, -R3 ;  /* 0x000000010808e824 */ /* 0x000fe200078e0a03 */
[----:B------:R-:W-:Y:S01]  /*23b0*/  ISETP.GE.AND P6, PT, R11, RZ, PT ;  /* 0x000000ff0b00720c */ /* 0x000fe20003fc6270 */
[----:B------:R-:W-:Y:S01]  /*23c0*/  @!P3 IMAD.MOV R18, RZ, RZ, -R18 ;  /* 0x000000ffff12b224 */ /* 0x000fe200078e0a12 */
[----:B------:R-:W-:Y:S01]  /*23d0*/  IADD3 R11, R2, 0x28, RZ ;  /* 0x00000028020b7810 */ /* 0x000fe20007ffe0ff */
[----:B------:R-:W-:Y:S01]  /*23e0*/  IMAD.HI.U32 R7, R251, R16, RZ ;  /* 0x00000010fb077227 */ /* 0x000fe200078e00ff */
[----:B------:R-:W-:-:S02]  /*23f0*/  ISETP.GT.U32.AND P3, PT, R3, R8, PT ;  /* 0x000000080300720c */ /* 0x000fc40003f64070 */
[----:B------:R-:W-:Y:S01]  /*2400*/  IABS R246, R11 ;  /* 0x0000000b00f67213 */ /* 0x000fe20000000000 */
[C---:B------:R-:W-:Y:S01]  /*2410*/  IMAD R14, R3.reuse, R5, R14 ;  /* 0x00000005030e7224 */ /* 0x040fe200078e020e */
[----:B------:R-:W-:Y:S01]  /*2420*/  IABS R5, R9 ;  /* 0x0000000900057213 */ /* 0x000fe20000000000 */
[----:B------:R-:W-:Y:S01]  /*2430*/  @!P4 IMAD.IADD R10, R10, 0x1, -R3 ;  /* 0x000000010a0ac824 */ /* 0x000fe200078e0a03 */
[----:B------:R1:W-:Y:S01]  /*2440*/  STL [R1+0x54], R18 ;  /* 0x0000541201007387 */ /* 0x0003e20000100800 */
[----:B------:R-:W-:Y:S02]  /*2450*/  IMAD.MOV R7, RZ, RZ, -R7 ;  /* 0x000000ffff077224 */ /* 0x000fe400078e0a07 */
[----:B------:R-:W-:Y:S01]  /*2460*/  IMAD.MOV.U32 R12, RZ, RZ, R5 ;  /* 0x000000ffff0c7224 */ /* 0x000fe200078e0005 */
[C---:B------:R-:W-:Y:S01]  /*2470*/  ISETP.GT.U32.AND P4, PT, R3.reuse, R10, PT ;  /* 0x0000000a0300720c */ /* 0x040fe20003f84070 */
[----:B------:R-:W-:Y:S02]  /*2480*/  IMAD.MOV.U32 R17, RZ, RZ, R4 ;  /* 0x000000ffff117224 */ /* 0x000fe400078e0004 */
[----:B------:R-:W-:-:S02]  /*2490*/  IMAD R16, R3, R7, R16 ;  /* 0x0000000703107224 */ /* 0x000fc400078e0210 */
[----:B------:R-:W-:Y:S01]  /*24a0*/  IMAD.HI.U32 R4, R251, R12, RZ ;  /* 0x0000000cfb047227 */ /* 0x000fe200078e00ff */
[----:B------:R-:W-:Y:S02]  /*24b0*/  @!P0 IADD3 R17, -R17, RZ, RZ ;  /* 0x000000ff11118210 */ /* 0x000fe40007ffe1ff */
[----:B------:R-:W-:Y:S01]  /*24c0*/  ISETP.GT.U32.AND P0, PT, R3, R14, PT ;  /* 0x0000000e0300720c */ /* 0x000fe20003f04070 */
[----:B------:R-:W-:Y:S01]  /*24d0*/  IMAD.MOV.U32 R5, RZ, RZ, R0 ;  /* 0x000000ffff057224 */ /* 0x000fe200078e0000 */
[----:B-1----:R-:W-:Y:S01]  /*24e0*/  IABS R18, R2 ;  /* 0x0000000200127213 */ /* 0x002fe20000000000 */
[----:B------:R-:W-:Y:S01]  /*24f0*/  IMAD.HI.U32 R0, R251, R246, RZ ;  /* 0x000000f6fb007227 */ /* 0x000fe200078e00ff */
[----:B------:R1:W-:Y:S03]  /*2500*/  STL [R1+0x50], R17 ;  /* 0x0000501101007387 */ /* 0x0003e60000100800 */
[----:B------:R-:W-:Y:S01]  /*2510*/  @!P2 IMAD.MOV R6, RZ, RZ, -R6 ;  /* 0x000000ffff06a224 */ /* 0x000fe200078e0a06 */
[----:B------:R-:W-:Y:S01]  /*2520*/  ISETP.GT.U32.AND P2, PT, R3, R16, PT ;  /* 0x000000100300720c */ /* 0x000fe20003f44070 */
[----:B------:R-:W-:Y:S01]  /*2530*/  @!P3 IMAD.IADD R8, R8, 0x1, -R3 ;  /* 0x000000010808b824 */ /* 0x000fe200078e0a03 */
[----:B------:R-:W-:Y:S01]  /*2540*/  IADD3 R0, -R0, RZ, RZ ;  /* 0x000000ff00007210 */ /* 0x000fe20007ffe1ff */
[----:B------:R-:W-:Y:S01]  /*2550*/  IMAD.MOV R4, RZ, RZ, -R4 ;  /* 0x000000ffff047224 */ /* 0x000fe200078e0a04 */
[----:B------:R-:W-:Y:S01]  /*2560*/  STL [R1+0x4c], R6 ;  /* 0x00004c0601007387 */ /* 0x000fe20000100800 */
[----:B------:R-:W-:Y:S01]  /*2570*/  @!P1 IMAD.MOV R5, RZ, RZ, -R5 ;  /* 0x000000ffff059224 */ /* 0x000fe200078e0a05 */
[----:B-1----:R-:W-:Y:S01]  /*2580*/  MOV R17, R8 ;  /* 0x0000000800117202 */ /* 0x002fe20000000f00 */
[----:B------:R-:W-:Y:S01]  /*2590*/  @!P4 IMAD.IADD R10, R10, 0x1, -R3 ;  /* 0x000000010a0ac824 */ /* 0x000fe200078e0a03 */
[----:B------:R-:W-:Y:S01]  /*25a0*/  ISETP.GE.AND P4, PT, R9, RZ, PT ;  /* 0x000000ff0900720c */ /* 0x000fe20003f86270 */
[C---:B------:R-:W-:Y:S01]  /*25b0*/  IMAD R247, R3.reuse, R4, R12 ;  /* 0x0000000403f77224 */ /* 0x040fe200078e020c */
[----:B------:R1:W-:Y:S01]  /*25c0*/  STL [R1+0x48], R5 ;  /* 0x0000480501007387 */ /* 0x0003e20000100800 */
[----:B------:R-:W-:Y:S01]  /*25d0*/  IMAD R246, R3, R0, R246 ;  /* 0x0000000003f67224 */ /* 0x000fe200078e02f6 */
[----:B------:R-:W-:Y:S01]  /*25e0*/  ISETP.GE.AND P1, PT, R13, RZ, PT ;  /* 0x000000ff0d00720c */ /* 0x000fe20003f26270 */
[----:B------:R-:W-:Y:S01]  /*25f0*/  @!P5 IMAD.MOV R17, RZ, RZ, -R17 ;  /* 0x000000ffff11d224 */ /* 0x000fe200078e0a11 */
[----:B------:R-:W-:Y:S01]  /*2600*/  ISETP.GT.U32.AND P5, PT, R3, R247, PT ;  /* 0x000000f70300720c */ /* 0x000fe20003fa4070 */
[----:B------:R-:W-:Y:S01]  /*2610*/  @!P2 IMAD.IADD R16, R16, 0x1, -R3 ;  /* 0x000000011010a824 */ /* 0x000fe200078e0a03 */
[----:B------:R-:W-:Y:S01]  /*2620*/  ISETP.GE.AND P3, PT, R15, RZ, PT ;  /* 0x000000ff0f00720c */ /* 0x000fe20003f66270 */
[C---:B------:R-:W-:Y:S01]  /*2630*/  VIADD R4, R2.reuse, 0x29 ;  /* 0x0000002902047836 */ /* 0x040fe20000000000 */
[----:B------:R-:W-:Y:S01]  /*2640*/  STL [R1+0x44], R17 ;  /* 0x0000441101007387 */ /* 0x000fe20000100800 */
[C---:B------:R-:W-:Y:S01]  /*2650*/  VIADD R7, R2.reuse, 0x2a ;  /* 0x0000002a02077836 */ /* 0x040fe20000000000 */
[C---:B------:R-:W-:Y:S01]  /*2660*/  ISETP.GT.U32.AND P2, PT, R3.reuse, R16, PT ;  /* 0x000000100300720c */ /* 0x040fe20003f44070 */
[----:B-1----:R-:W-:Y:S01]  /*2670*/  IMAD.MOV.U32 R5, RZ, RZ, R10 ;  /* 0x000000ffff057224 */ /* 0x002fe200078e000a */
[----:B------:R-:W-:Y:S01]  /*2680*/  IABS R6, R4 ;  /* 0x0000000400067213 */ /* 0x000fe20000000000 */
[----:B------:R-:W-:Y:S01]  /*2690*/  VIADD R9, R2, 0x2b ;  /* 0x0000002b02097836 */ /* 0x000fe20000000000 */
[----:B------:R-:W-:Y:S01]  /*26a0*/  IABS R244, R7 ;  /* 0x0000000700f47213 */ /* 0x000fe20000000000 */
[----:B------:R-:W-:Y:S01]  /*26b0*/  @!P6 IMAD.MOV R5, RZ, RZ, -R5 ;  /* 0x000000ffff05e224 */ /* 0x000fe200078e0a05 */
[----:B------:R-:W-:Y:S01]  /*26c0*/  ISETP.GT.U32.AND P6, PT, R3, R246, PT ;  /* 0x000000f60300720c */ /* 0x000fe20003fc4070 */
[----:B------:R-:W-:-:S02]  /*26d0*/  @!P5 IMAD.IADD R247, R247, 0x1, -R3 ;  /* 0x00000001f7f7d824 */ /* 0x000fc400078e0a03 */
[----:B------:R-:W-:Y:S01]  /*26e0*/  IMAD.HI.U32 R0, R251, R6, RZ ;  /* 0x00000006fb007227 */ /* 0x000fe200078e00ff */
[----:B------:R1:W-:Y:S02]  /*26f0*/  STL [R1+0x40], R5 ;  /* 0x0000400501007387 */ /* 0x0003e40000100800 */
[----:B------:R-:W-:Y:S01]  /*2700*/  ISETP.GT.U32.AND P5, PT, R3, R247, PT ;  /* 0x000000f70300720c */ /* 0x000fe20003fa4070 */
[----:B------:R-:W-:Y:S01]  /*2710*/  IMAD.MOV R0, RZ, RZ, -R0 ;  /* 0x000000ffff007224 */ /* 0x000fe200078e0a00 */
[----:B------:R-:W-:Y:S01]  /*2720*/  @!P2 IADD3 R16, R16, -R3, RZ ;  /* 0x800000031010a210 */ /* 0x000fe20007ffe0ff */
[----:B------:R-:W-:Y:S01]  /*2730*/  @!P0 IMAD.IADD R14, R14, 0x1, -R3 ;  /* 0x000000010e0e8824 */ /* 0x000fe200078e0a03 */
[----:B------:R-:W-:Y:S01]  /*2740*/  ISETP.GE.AND P2, PT, R4, RZ, PT ;  /* 0x000000ff0400720c */ /* 0x000fe20003f46270 */
[----:B------:R-:W-:Y:S01]  /*2750*/  IMAD.HI.U32 R4, R251, R244, RZ ;  /* 0x000000f4fb047227 */ /* 0x000fe200078e00ff */
[----:B-1----:R-:W-:-:S03]  /*2760*/  IABS R5, R9 ;  /* 0x0000000900057213 */ /* 0x002fc60000000000 */
[--C-:B------:R-:W-:Y:S01]  /*2770*/  @!P6 IMAD.IADD R246, R246, 0x1, -R3.reuse ;  /* 0x00000001f6f6e824 */ /* 0x100fe200078e0a03 */
[C---:B------:R-:W-:Y:S01]  /*2780*/  ISETP.GT.U32.AND P0, PT, R3.reuse, R14, PT ;  /* 0x0000000e0300720c */ /* 0x040fe20003f04070 */
[----:B------:R-:W-:Y:S02]  /*2790*/  IMAD.MOV R4, RZ, RZ, -R4 ;  /* 0x000000ffff047224 */ /* 0x000fe400078e0a04 */
[C---:B------:R-:W-:Y:S01]  /*27a0*/  IMAD R245, R3.reuse, R0, R6 ;  /* 0x0000000003f57224 */ /* 0x040fe200078e0206 */
[C---:B------:R-:W-:Y:S01]  /*27b0*/  ISETP.GT.U32.AND P6, PT, R3.reuse, R246, PT ;  /* 0x000000f60300720c */ /* 0x040fe20003fc4070 */
[----:B------:R-:W-:Y:S02]  /*27c0*/  IMAD R244, R3, R4, R244 ;  /* 0x0000000403f47224 */ /* 0x000fe400078e02f4 */
[----:B------:R-:W-:Y:S01]  /*27d0*/  @!P5 IMAD.IADD R247, R247, 0x1, -R3 ;  /* 0x00000001f7f7d824 */ /* 0x000fe200078e0a03 */
[----:B------:R-:W-:Y:S01]  /*27e0*/  ISETP.GT.U32.AND P5, PT, R3, R245, PT ;  /* 0x000000f50300720c */ /* 0x000fe20003fa4070 */
[----:B------:R-:W-:-:S02]  /*27f0*/  IMAD.MOV.U32 R6, RZ, RZ, R5 ;  /* 0x000000ffff067224 */ /* 0x000fc400078e0005 */
[----:B------:R-:W-:Y:S02]  /*2800*/  VIADD R5, R2, 0x2c ;  /* 0x0000002c02057836 */ /* 0x000fe40000000000 */
[----:B------:R-:W-:-:S03]  /*2810*/  IMAD.HI.U32 R0, R251, R6, RZ ;  /* 0x00000006fb007227 */ /* 0x000fc600078e00ff */
[----:B------:R-:W-:Y:S01]  /*2820*/  IABS R242, R5 ;  /* 0x0000000500f27213 */ /* 0x000fe20000000000 */
[--C-:B------:R-:W-:Y:S01]  /*2830*/  @!P6 IMAD.IADD R246, R246, 0x1, -R3.reuse ;  /* 0x00000001f6f6e824 */ /* 0x100fe200078e0a03 */
[----:B------:R-:W-:Y:S01]  /*2840*/  ISETP.GT.U32.AND P6, PT, R3, R244, PT ;  /* 0x000000f40300720c */ /* 0x000fe20003fc4070 */
[----:B------:R-:W-:Y:S01]  /*2850*/  VIADD R10, R2, 0x2e ;  /* 0x0000002e020a7836 */ /* 0x000fe20000000000 */
[----:B------:R-:W-:Y:S01]  /*2860*/  IADD3 R0, -R0, RZ, RZ ;  /* 0x000000ff00007210 */ /* 0x000fe20007ffe1ff */
[--C-:B------:R-:W-:Y:S02]  /*2870*/  @!P5 IMAD.IADD R245, R245, 0x1, -R3.reuse ;  /* 0x00000001f5f5d824 */ /* 0x100fe400078e0a03 */
[----:B------:R-:W-:Y:S01]  /*2880*/  @!P0 IMAD.IADD R14, R14, 0x1, -R3 ;  /* 0x000000010e0e8824 */ /* 0x000fe200078e0a03 */
[----:B------:R-:W-:Y:S01]  /*2890*/  IABS R240, R10 ;  /* 0x0000000a00f07213 */ /* 0x000fe20000000000 */
[----:B------:R-:W-:Y:S01]  /*28a0*/  IMAD R243, R3, R0, R6 ;  /* 0x0000000003f37224 */ /* 0x000fe200078e0206 */
[----:B------:R-:W-:Y:S01]  /*28b0*/  ISETP.GE.AND P0, PT, R11, RZ, PT ;  /* 0x000000ff0b00720c */ /* 0x000fe20003f06270 */
[----:B------:R-:W-:-:S03]  /*28c0*/  IMAD.HI.U32 R0, R251, R242, RZ ;  /* 0x000000f2fb007227 */ /* 0x000fc600078e00ff */
[C---:B------:R-:W-:Y:S01]  /*28d0*/  ISETP.GT.U32.AND P5, PT, R3.reuse, R243, PT ;  /* 0x000000f30300720c */ /* 0x040fe20003fa4070 */
[----:B------:R-:W-:Y:S01]  /*28e0*/  @!P6 IMAD.IADD R244, R244, 0x1, -R3 ;  /* 0x00000001f4f4e824 */ /* 0x000fe200078e0a03 */
[C---:B------:R-:W-:Y:S01]  /*28f0*/  ISETP.GT.U32.AND P6, PT, R3.reuse, R245, PT ;  /* 0x000000f50300720c */ /* 0x040fe20003fc4070 */
[----:B------:R-:W-:Y:S02]  /*2900*/  IMAD.MOV R0, RZ, RZ, -R0 ;  /* 0x000000ffff007224 */ /* 0x000fe400078e0a00 */
[----:B------:R-:W-:Y:S02]  /*2910*/  IMAD.MOV.U32 R8, RZ, RZ, R14 ;  /* 0x000000ffff087224 */ /* 0x000fe400078e000e */
[----:B------:R-:W-:Y:S02]  /*2920*/  IMAD R242, R3, R0, R242 ;  /* 0x0000000003f27224 */ /* 0x000fe400078e02f2 */
[----:B------:R-:W-:Y:S01]  /*2930*/  IMAD.HI.U32 R0, R251, R240, RZ ;  /* 0x000000f0fb007227 */ /* 0x000fe200078e00ff */
[----:B------:R-:W-:-:S02]  /*2940*/  @!P1 IADD3 R8, -R8, RZ, RZ ;  /* 0x000000ff08089210 */ /* 0x000fc40007ffe1ff */
[----:B------:R-:W-:Y:S01]  /*2950*/  ISETP.GE.AND P1, PT, R7, RZ, PT ;  /* 0x000000ff0700720c */ /* 0x000fe20003f26270 */
[----:B------:R-:W-:Y:S01]  /*2960*/  IMAD.MOV R0, RZ, RZ, -R0 ;  /* 0x000000ffff007224 */ /* 0x000fe200078e0a00 */
[----:B------:R-:W-:Y:S01]  /*2970*/  @!P0 IADD3 R246, -R246, RZ, RZ ;  /* 0x000000fff6f68210 */ /* 0x000fe20007ffe1ff */
[----:B------:R-:W-:Y:S01]  /*2980*/  @!P6 IMAD.IADD R245, R245, 0x1, -R3 ;  /* 0x00000001f5f5e824 */ /* 0x000fe200078e0a03 */
[C---:B------:R-:W-:Y:S01]  /*2990*/  ISETP.GT.U32.AND P6, PT, R3.reuse, R242, PT ;  /* 0x000000f20300720c */ /* 0x040fe20003fc4070 */
[----:B------:R-:W-:Y:S01]  /*29a0*/  @!P4 IMAD.MOV R247, RZ, RZ, -R247 ;  /* 0x000000fffff7c224 */ /* 0x000fe200078e0af7 */
[C---:B------:R-:W-:Y:S01]  /*29b0*/  ISETP.GT.U32.AND P4, PT, R3.reuse, R244, PT ;  /* 0x000000f40300720c */ /* 0x040fe20003f84070 */
[C---:B------:R-:W-:Y:S01]  /*29c0*/  VIADD R7, R2.reuse, 0x2d ;  /* 0x0000002d02077836 */ /* 0x040fe20000000000 */
[----:B------:R1:W-:Y:S01]  /*29d0*/  STL [R1+0x3c], R8 ;  /* 0x00003c0801007387 */ /* 0x0003e20000100800 */
[----:B------:R-:W-:Y:S01]  /*29e0*/  IMAD R240, R3, R0, R240 ;  /* 0x0000000003f07224 */ /* 0x000fe200078e02f0 */
[----:B------:R-:W-:Y:S01]  /*29f0*/  ISETP.GE.AND P0, PT, R5, RZ, PT ;  /* 0x000000ff0500720c */ /* 0x000fe20003f06270 */
[----:B------:R-:W-:-:S02]  /*2a00*/  VIADD R11, R2, 0x2f ;  /* 0x0000002f020b7836 */ /* 0x000fc40000000000 */
[----:B------:R-:W-:Y:S02]  /*2a10*/  @!P5 IMAD.IADD R243, R243, 0x1, -R3 ;  /* 0x00000001f3f3d824 */ /* 0x000fe400078e0a03 */
[----:B------:R-:W-:Y:S01]  /*2a20*/  @!P2 IMAD.MOV R245, RZ, RZ, -R245 ;  /* 0x000000fffff5a224 */ /* 0x000fe200078e0af5 */
[----:B------:R-:W-:Y:S01]  /*2a30*/  IABS R6, R11 ;  /* 0x0000000b00067213 */ /* 0x000fe20000000000 */
[----:B------:R-:W-:Y:S01]  /*2a40*/  IMAD.MOV.U32 R12, RZ, RZ, R16 ;  /* 0x000000ffff0c7224 */ /* 0x000fe200078e0010 */
[----:B-1----:R-:W-:Y:S01]  /*2a50*/  IABS R8, R7 ;  /* 0x0000000700087213 */ /* 0x002fe20000000000 */
[----:B------:R-:W-:Y:S01]  /*2a60*/  @!P4 IMAD.IADD R244, R244, 0x1, -R3 ;  /* 0x00000001f4f4c824 */ /* 0x000fe200078e0a03 */
[----:B------:R-:W-:Y:S01]  /*2a70*/  @!P6 IADD3 R242, R242, -R3, RZ ;  /* 0x80000003f2f2e210 */ /* 0x000fe20007ffe0ff */
[----:B------:R-:W-:Y:S01]  /*2a80*/  @!P3 IMAD.MOV R12, RZ, RZ, -R12 ;  /* 0x000000ffff0cb224 */ /* 0x000fe200078e0a0c */
[----:B------:R-:W-:Y:S01]  /*2a90*/  ISETP.GT.U32.AND P6, PT, R3, R240, PT ;  /* 0x000000f00300720c */ /* 0x000fe20003fc4070 */
[----:B------:R-:W-:Y:S01]  /*2aa0*/  IMAD.HI.U32 R4, R251, R8, RZ ;  /* 0x00000008fb047227 */ /* 0x000fe200078e00ff */
[----:B------:R-:W-:-:S02]  /*2ab0*/  ISETP.GE.AND P4, PT, R7, RZ, PT ;  /* 0x000000ff0700720c */ /* 0x000fc40003f86270 */
[C---:B------:R-:W-:Y:S01]  /*2ac0*/  ISETP.GT.U32.AND P5, PT, R3.reuse, R243, PT ;  /* 0x000000f30300720c */ /* 0x040fe20003fa4070 */
[----:B------:R-:W-:Y:S01]  /*2ad0*/  VIADD R7, R2, 0x30 ;  /* 0x0000003002077836 */ /* 0x000fe20000000000 */
[----:B------:R-:W-:Y:S01]  /*2ae0*/  IADD3 R4, -R4, RZ, RZ ;  /* 0x000000ff04047210 */ /* 0x000fe20007ffe1ff */
[----:B------:R-:W-:Y:S01]  /*2af0*/  @!P1 IMAD.MOV R244, RZ, RZ, -R244 ;  /* 0x000000fffff49224 */ /* 0x000fe200078e0af4 */
[C---:B------:R-:W-:Y:S01]  /*2b00*/  ISETP.GT.U32.AND P1, PT, R3.reuse, R242, PT ;  /* 0x000000f20300720c */ /* 0x040fe20003f24070 */
[----:B------:R1:W-:Y:S01]  /*2b10*/  STL [R1+0x34], R12 ;  /* 0x0000340c01007387 */ /* 0x0003e20000100800 */
[----:B------:R-:W-:Y:S01]  /*2b20*/  IABS R238, R7 ;  /* 0x0000000700ee7213 */ /* 0x000fe20000000000 */
[----:B------:R-:W-:Y:S01]  /*2b30*/  IMAD R241, R3, R4, R8 ;  /* 0x0000000403f17224 */ /* 0x000fe200078e0208 */
[----:B------:R-:W-:Y:S01]  /*2b40*/  ISETP.GE.AND P3, PT, R9, RZ, PT ;  /* 0x000000ff0900720c */ /* 0x000fe20003f66270 */
[----:B------:R-:W-:Y:S01]  /*2b50*/  @!P6 IMAD.IADD R240, R240, 0x1, -R3 ;  /* 0x00000001f0f0e824 */ /* 0x000fe200078e0a03 */
[----:B------:R-:W-:Y:S01]  /*2b60*/  STL [R1+0x183c], R247 ;  /* 0x00183cf701007387 */ /* 0x000fe20000100800 */
[----:B------:R-:W-:Y:S01]  /*2b70*/  IMAD.HI.U32 R4, R251, R6, RZ ;  /* 0x00000006fb047227 */ /* 0x000fe200078e00ff */
[----:B------:R-:W-:-:S02]  /*2b80*/  ISETP.GT.U32.AND P2, PT, R3, R241, PT ;  /* 0x000000f10300720c */ /* 0x000fc40003f44070 */
[----:B------:R-:W-:Y:S01]  /*2b90*/  ISETP.GT.U32.AND P6, PT, R3, R240, PT ;  /* 0x000000f00300720c */ /* 0x000fe20003fc4070 */
[----:B------:R-:W-:Y:S01]  /*2ba0*/  IMAD.MOV R4, RZ, RZ, -R4 ;  /* 0x000000ffff047224 */ /* 0x000fe200078e0a04 */
[----:B-1----:R-:W-:Y:S01]  /*2bb0*/  IADD3 R12, R2, 0x33, RZ ;  /* 0x00000033020c7810 */ /* 0x002fe20007ffe0ff */
[----:B------:R-:W-:Y:S01]  /*2bc0*/  IMAD.HI.U32 R0, R251, R238, RZ ;  /* 0x000000eefb007227 */ /* 0x000fe200078e00ff */
[----:B------:R-:W-:Y:S02]  /*2bd0*/  STL [R1+0x1840], R246 ;  /* 0x001840f601007387 */ /* 0x000fe40000100800 */
[----:B------:R-:W-:Y:S01]  /*2be0*/  IABS R8, R12 ;  /* 0x0000000c00087213 */ /* 0x000fe20000000000 */
[C---:B------:R-:W-:Y:S01]  /*2bf0*/  IMAD R239, R3.reuse, R4, R6 ;  /* 0x0000000403ef7224 */ /* 0x040fe200078e0206 */
[----:B------:R-:W-:Y:S01]  /*2c00*/  STL [R1+0x1844], R245 ;  /* 0x001844f501007387 */ /* 0x000fe20000100800 */
[----:B------:R-:W-:Y:S02]  /*2c10*/  IMAD.MOV R0, RZ, RZ, -R0 ;  /* 0x000000ffff007224 */ /* 0x000fe400078e0a00 */
[--C-:B------:R-:W-:Y:S01]  /*2c20*/  @!P1 IMAD.IADD R242, R242, 0x1, -R3.reuse ;  /* 0x00000001f2f29824 */ /* 0x100fe200078e0a03 */
[C---:B------:R-:W-:Y:S01]  /*2c30*/  ISETP.GT.U32.AND P1, PT, R3.reuse, R239, PT ;  /* 0x000000ef0300720c */ /* 0x040fe20003f24070 */
[----:B------:R-:W-:Y:S01]  /*2c40*/  IMAD R238, R3, R0, R238 ;  /* 0x0000000003ee7224 */ /* 0x000fe200078e02ee */
[----:B------:R1:W-:Y:S01]  /*2c50*/  STL [R1+0x1848], R244 ;  /* 0x001848f401007387 */ /* 0x0003e20000100800 */
[----:B------:R-:W-:-:S02]  /*2c60*/  @!P6 IMAD.IADD R240, R240, 0x1, -R3 ;  /* 0x00000001f0f0e824 */ /* 0x000fc400078e0a03 */
[----:B------:R-:W-:Y:S01]  /*2c70*/  VIADD R9, R2, 0x31 ;  /* 0x0000003102097836 */ /* 0x000fe20000000000 */
[----:B------:R-:W-:Y:S01]  /*2c80*/  ISETP.GT.U32.AND P6, PT, R3, R238, PT ;  /* 0x000000ee0300720c */ /* 0x000fe20003fc4070 */
[--C-:B------:R-:W-:Y:S01]  /*2c90*/  @!P5 IMAD.IADD R243, R243, 0x1, -R3.reuse ;  /* 0x00000001f3f3d824 */ /* 0x100fe200078e0a03 */
[----:B------:R-:W-:Y:S01]  /*2ca0*/  ISETP.GE.AND P5, PT, R10, RZ, PT ;  /* 0x000000ff0a00720c */ /* 0x000fe20003fa6270 */
[C---:B------:R-:W-:Y:S01]  /*2cb0*/  VIADD R10, R2.reuse, 0x32 ;  /* 0x00000032020a7836 */ /* 0x040fe20000000000 */
[----:B------:R-:W-:Y:S01]  /*2cc0*/  IABS R6, R9 ;  /* 0x0000000900067213 */ /* 0x000fe20000000000 */
[--C-:B------:R-:W-:Y:S01]  /*2cd0*/  @!P2 IMAD.IADD R241, R241, 0x1, -R3.reuse ;  /* 0x00000001f1f1a824 */ /* 0x100fe200078e0a03 */
[----:B-1----:R-:W-:Y:S01]  /*2ce0*/  IADD3 R244, R2, 0x1fb, RZ ;  /* 0x000001fb02f47810 */ /* 0x002fe20007ffe0ff */
[----:B------:R-:W-:Y:S01]  /*2cf0*/  @!P1 IMAD.IADD R239, R239, 0x1, -R3 ;  /* 0x00000001efef9824 */ /* 0x000fe200078e0a03 */
[----:B------:R-:W-:Y:S01]  /*2d00*/  IABS R236, R10 ;  /* 0x0000000a00ec7213 */ /* 0x000fe20000000000 */
[----:B------:R-:W-:Y:S01]  /*2d10*/  IMAD.HI.U32 R0, R251, R6, RZ ;  /* 0x00000006fb007227 */ /* 0x000fe200078e00ff */
[----:B------:R-:W-:-:S02]  /*2d20*/  ISETP.GT.U32.AND P2, PT, R3, R241, PT ;  /* 0x000000f10300720c */ /* 0x000fc40003f44070 */
[----:B------:R-:W-:Y:S01]  /*2d30*/  ISETP.GE.AND P1, PT, R7, RZ, PT ;  /* 0x000000ff0700720c */ /* 0x000fe20003f26270 */
[----:B------:R-:W-:Y:S01]  /*2d40*/  IMAD.HI.U32 R5, R251, R8, RZ ;  /* 0x00000008fb057227 */ /* 0x000fe200078e00ff */
[----:B------:R-:W-:Y:S02]  /*2d50*/  @!P6 IADD3 R238, R238, -R3, RZ ;  /* 0x80000003eeeee210 */ /* 0x000fe40007ffe0ff */
[----:B------:R-:W-:Y:S01]  /*2d60*/  ISETP.GT.U32.AND P6, PT, R3, R239, PT ;  /* 0x000000ef0300720c */ /* 0x000fe20003fc4070 */
[----:B------:R-:W-:Y:S01]  /*2d70*/  IMAD.HI.U32 R4, R251, R236, RZ ;  /* 0x000000ecfb047227 */ /* 0x000fe200078e00ff */
[----:B------:R-:W-:-:S03]  /*2d80*/  IADD3 R0, -R0, RZ, RZ ;  /* 0x000000ff00007210 */ /* 0x000fc60007ffe1ff */
[----:B------:R-:W-:Y:S02]  /*2d90*/  IMAD.MOV R5, RZ, RZ, -R5 ;  /* 0x000000ffff057224 */ /* 0x000fe400078e0a05 */
[----:B------:R-:W-:Y:S02]  /*2da0*/  IMAD.MOV R4, RZ, RZ, -R4 ;  /* 0x000000ffff047224 */ /* 0x000fe400078e0a04 */
[----:B------:R-:W-:Y:S02]  /*2db0*/  VIADD R7, R2, 0x34 ;  /* 0x0000003402077836 */ /* 0x000fe40000000000 */
[C---:B------:R-:W-:Y:S02]  /*2dc0*/  IMAD R235, R3.reuse, R5, R8 ;  /* 0x0000000503eb7224 */ /* 0x040fe400078e0208 */
[----:B------:R-:W-:Y:S01]  /*2dd0*/  IMAD R237, R3, R0, R6 ;  /* 0x0000000003ed7224 */ /* 0x000fe200078e0206 */
[----:B------:R-:W-:Y:S01]  /*2de0*/  IABS R234, R7 ;  /* 0x0000000700ea7213 */ /* 0x000fe20000000000 */
[----:B------:R-:W-:Y:S01]  /*2df0*/  @!P2 IMAD.IADD R241, R241, 0x1, -R3 ;  /* 0x00000001f1f1a824 */ /* 0x000fe200078e0a03 */
[----:B------:R-:W-:Y:S01]  /*2e00*/  ISETP.GE.AND P2, PT, R11, RZ, PT ;  /* 0x000000ff0b00720c */ /* 0x000fe20003f46270 */
[----:B------:R-:W-:-:S02]  /*2e10*/  IMAD R236, R3, R4, R236 ;  /* 0x0000000403ec7224 */ /* 0x000fc400078e02ec */
[----:B------:R-:W-:Y:S01]  /*2e20*/  @!P6 IMAD.IADD R239, R239, 0x1, -R3 ;  /* 0x00000001efefe824 */ /* 0x000fe200078e0a03 */
[C---:B------:R-:W-:Y:S01]  /*2e30*/  ISETP.GT.U32.AND P6, PT, R3.reuse, R235, PT ;  /* 0x000000eb0300720c */ /* 0x040fe20003fc4070 */
[----:B------:R-:W-:Y:S01]  /*2e40*/  @!P3 IMAD.MOV R243, RZ, RZ, -R243 ;  /* 0x000000fffff3b224 */ /* 0x000fe200078e0af3 */
[C---:B------:R-:W-:Y:S01]  /*2e50*/  ISETP.GT.U32.AND P3, PT, R3.reuse, R237, PT ;  /* 0x000000ed0300720c */ /* 0x040fe20003f64070 */
[----:B------:R-:W-:Y:S01]  /*2e60*/  @!P0 IMAD.MOV R242, RZ, RZ, -R242 ;  /* 0x000000fffff28224 */ /* 0x000fe200078e0af2 */
[C---:B------:R-:W-:Y:S01]  /*2e70*/  ISETP.GT.U32.AND P0, PT, R3.reuse, R238, PT ;  /* 0x000000ee0300720c */ /* 0x040fe20003f04070 */
[----:B------:R-:W-:Y:S01]  /*2e80*/  @!P4 IMAD.MOV R241, RZ, RZ, -R241 ;  /* 0x000000fffff1c224 */ /* 0x000fe200078e0af1 */
[----:B------:R-:W-:Y:S01]  /*2e90*/  ISETP.GT.U32.AND P4, PT, R3, R236, PT ;  /* 0x000000ec0300720c */ /* 0x000fe20003f84070 */
[----:B------:R-:W-:Y:S01]  /*2ea0*/  IMAD.HI.U32 R0, R251, R234, RZ ;  /* 0x000000eafb007227 */ /* 0x000fe200078e00ff */
[----:B------:R-:W-:Y:S01]  /*2eb0*/  STL [R1+0x184c], R243 ;  /* 0x00184cf301007387 */ /* 0x000fe20000100800 */
[----:B------:R-:W-:-:S02]  /*2ec0*/  @!P2 IADD3 R239, -R239, RZ, RZ ;  /* 0x000000ffefefa210 */ /* 0x000fc40007ffe1ff */
[----:B------:R-:W-:Y:S01]  /*2ed0*/  VIADD R5, R2, 0x35 ;  /* 0x0000003502057836 */ /* 0x000fe20000000000 */
[----:B------:R-:W-:Y:S01]  /*2ee0*/  IADD3 R4, -R0, RZ, RZ ;  /* 0x000000ff00047210 */ /* 0x000fe20007ffe1ff */
[--C-:B------:R-:W-:Y:S01]  /*2ef0*/  @!P6 IMAD.IADD R235, R235, 0x1, -R3.reuse ;  /* 0x00000001ebebe824 */ /* 0x100fe200078e0a03 */
[----:B------:R-:W-:Y:S01]  /*2f00*/  STL [R1+0x1850], R242 ;  /* 0x001850f201007387 */ /* 0x000fe20000100800 */
[--C-:B------:R-:W-:Y:S01]  /*2f10*/  @!P3 IMAD.IADD R237, R237, 0x1, -R3.reuse ;  /* 0x00000001ededb824 */ /* 0x100fe200078e0a03 */
[----:B------:R-:W-:Y:S01]  /*2f20*/  IABS R6, R5 ;  /* 0x0000000500067213 */ /* 0x000fe20000000000 */
[--C-:B------:R-:W-:Y:S01]  /*2f30*/  @!P0 IMAD.IADD R238, R238, 0x1, -R3.reuse ;  /* 0x00000001eeee8824 */ /* 0x100fe200078e0a03 */
[C---:B------:R-:W-:Y:S01]  /*2f40*/  ISETP.GT.U32.AND P2, PT, R3.reuse, R235, PT ;  /* 0x000000eb0300720c */ /* 0x040fe20003f44070 */
[C---:B------:R-:W-:Y:S01]  /*2f50*/  IMAD R234, R3.reuse, R4, R234 ;  /* 0x0000000403ea7224 */ /* 0x040fe200078e02ea */
[----:B------:R-:W-:Y:S01]  /*2f60*/  ISETP.GE.AND P0, PT, R10, RZ, PT ;  /* 0x000000ff0a00720c */ /* 0x000fe20003f06270 */
[--C-:B------:R-:W-:Y:S01]  /*2f70*/  @!P4 IMAD.IADD R236, R236, 0x1, -R3.reuse ;  /* 0x00000001ececc824 */ /* 0x100fe200078e0a03 */
[C---:B------:R-:W-:Y:S01]  /*2f80*/  ISETP.GT.U32.AND P4, PT, R3.reuse, R237, PT ;  /* 0x000000ed0300720c */ /* 0x040fe20003f84070 */
[----:B------:R-:W-:Y:S01]  /*2f90*/  @!P1 IMAD.MOV R238, RZ, RZ, -R238 ;  /* 0x000000ffffee9224 */ /* 0x000fe200078e0aee */
[C---:B------:R-:W-:Y:S01]  /*2fa0*/  ISETP.GT.U32.AND P1, PT, R3.reuse, R234, PT ;  /* 0x000000ea0300720c */ /* 0x040fe20003f24070 */
[----:B------:R-:W-:Y:S01]  /*2fb0*/  @!P5 IMAD.MOV R240, RZ, RZ, -R240 ;  /* 0x000000fffff0d224 */ /* 0x000fe200078e0af0 */
[----:B------:R-:W-:Y:S01]  /*2fc0*/  ISETP.GT.U32.AND P6, PT, R3, R236, PT ;  /* 0x000000ec0300720c */ /* 0x000fe20003fc4070 */
[----:B------:R-:W-:Y:S01]  /*2fd0*/  IMAD.HI.U32 R0, R251, R6, RZ ;  /* 0x00000006fb007227 */ /* 0x000fe200078e00ff */
[----:B------:R-:W-:Y:S01]  /*2fe0*/  ISETP.GE.AND P5, PT, R9, RZ, PT ;  /* 0x000000ff0900720c */ /* 0x000fe20003fa6270 */
[----:B------:R-:W-:Y:S01]  /*2ff0*/  STL [R1+0x1854], R241 ;  /* 0x001854f101007387 */ /* 0x000fe20000100800 */
[----:B------:R-:W-:Y:S01]  /*3000*/  ISETP.GE.AND P3, PT, R12, RZ, PT ;  /* 0x000000ff0c00720c */ /* 0x000fe20003f66270 */
[C---:B------:R-:W-:Y:S01]  /*3010*/  VIADD R8, R2.reuse, 0x36 ;  /* 0x0000003602087836 */ /* 0x040fe20000000000 */
[----:B------:R-:W-:Y:S01]  /*3020*/  @!P2 IADD3 R235, R235, -R3, RZ ;  /* 0x80000003ebeba210 */ /* 0x000fe20007ffe0ff */
[----:B------:R-:W-:Y:S01]  /*3030*/  IMAD.MOV R0, RZ, RZ, -R0 ;  /* 0x000000ffff007224 */ /* 0x000fe200078e0a00 */
[----:B------:R-:W-:Y:S01]  /*3040*/  ISETP.GE.AND P2, PT, R5, RZ, PT ;  /* 0x000000ff0500720c */ /* 0x000fe20003f46270 */
[--C-:B------:R-:W-:Y:S01]  /*3050*/  @!P4 IMAD.IADD R237, R237, 0x1, -R3.reuse ;  /* 0x00000001ededc824 */ /* 0x100fe200078e0a03 */
[----:B------:R-:W-:Y:S01]  /*3060*/  IABS R232, R8 ;  /* 0x0000000800e87213 */ /* 0x000fe20000000000 */
[----:B------:R-:W-:Y:S01]  /*3070*/  IMAD R233, R3, R0, R6 ;  /* 0x0000000003e97224 */ /* 0x000fe200078e0206 */
[----:B------:R-:W-:Y:S01]  /*3080*/  ISETP.GE.AND P4, PT, R7, RZ, PT ;  /* 0x000000ff0700720c */ /* 0x000fe20003f86270 */
[----:B------:R-:W-:Y:S01]  /*3090*/  VIADD R5, R2, 0x38 ;  /* 0x0000003802057836 */ /* 0x000fe20000000000 */
[----:B------:R1:W-:Y:S01]  /*30a0*/  STL [R1+0x1858], R240 ;  /* 0x001858f001007387 */ /* 0x0003e20000100800 */
[--C-:B------:R-:W-:Y:S01]  /*30b0*/  @!P1 IMAD.IADD R234, R234, 0x1, -R3.reuse ;  /* 0x00000001eaea9824 */ /* 0x100fe200078e0a03 */
[----:B------:R-:W-:Y:S01]  /*30c0*/  @!P5 IADD3 R237, -R237, RZ, RZ ;  /* 0x000000ffededd210 */ /* 0x000fe20007ffe1ff */
[----:B------:R-:W-:Y:S01]  /*30d0*/  IMAD.HI.U32 R0, R251, R232, RZ ;  /* 0x000000e8fb007227 */ /* 0x000fe200078e00ff */
[----:B------:R-:W-:Y:S01]  /*30e0*/  IABS R230, R5 ;  /* 0x0000000500e67213 */ /* 0x000fe20000000000 */
[----:B------:R-:W-:Y:S01]  /*30f0*/  STL [R1+0x185c], R239 ;  /* 0x00185cef01007387 */ /* 0x000fe20000100800 */
[C---:B------:R-:W-:Y:S01]  /*3100*/  ISETP.GT.U32.AND P5, PT, R3.reuse, R234, PT ;  /* 0x000000ea0300720c */ /* 0x040fe20003fa4070 */
[----:B------:R-:W-:Y:S01]  /*3110*/  @!P6 IMAD.IADD R236, R236, 0x1, -R3 ;  /* 0x00000001ecece824 */ /* 0x000fe200078e0a03 */
[----:B------:R-:W-:Y:S01]  /*3120*/  ISETP.GT.U32.AND P6, PT, R3, R233, PT ;  /* 0x000000e90300720c */ /* 0x000fe20003fc4070 */
[----:B------:R-:W-:Y:S01]  /*3130*/  IMAD.MOV R0, RZ, RZ, -R0 ;  /* 0x000000ffff007224 */ /* 0x000fe200078e0a00 */
[----:B------:R-:W-:Y:S01]  /*3140*/  ISETP.GE.AND P1, PT, R8, RZ, PT ;  /* 0x000000ff0800720c */ /* 0x000fe20003f26270 */
[----:B------:R-:W-:-:S02]  /*3150*/  VIADD R9, R2, 0x37 ;  /* 0x0000003702097836 */ /* 0x000fc40000000000 */
[----:B------:R-:W-:Y:S02]  /*3160*/  IMAD R232, R3, R0, R232 ;  /* 0x0000000003e87224 */ /* 0x000fe400078e02e8 */
[----:B------:R-:W-:Y:S01]  /*3170*/  IMAD.HI.U32 R0, R251, R230, RZ ;  /* 0x000000e6fb007227 */ /* 0x000fe200078e00ff */
[----:B------:R-:W-:-:S03]  /*3180*/  IABS R6, R9 ;  /* 0x0000000900067213 */ /* 0x000fc60000000000 */
[----:B------:R-:W-:Y:S02]  /*3190*/  IMAD.MOV R0, RZ, RZ, -R0 ;  /* 0x000000ffff007224 */ /* 0x000fe400078e0a00 */
[--C-:B------:R-:W-:Y:S02]  /*31a0*/  @!P6 IMAD.IADD R233, R233, 0x1, -R3.reuse ;  /* 0x00000001e9e9e824 */ /* 0x100fe400078e0a03 */
[----:B------:R-:W-:Y:S02]  /*31b0*/  @!P5 IMAD.IADD R234, R234, 0x1, -R3 ;  /* 0x00000001eaead824 */ /* 0x000fe400078e0a03 */
[C---:B------:R-:W-:Y:S01]  /*31c0*/  IMAD R230, R3.reuse, R0, R230 ;  /* 0x0000000003e67224 */ /* 0x040fe200078e02e6 */
[----:B------:R-:W-:Y:S01]  /*31d0*/  ISETP.GT.U32.AND P6, PT, R3, R233, PT ;  /* 0x000000e90300720c */ /* 0x000fe20003fc4070 */
[----:B------:R-:W-:-:S04]  /*31e0*/  IMAD.HI.U32 R4, R251, R6, RZ ;  /* 0x00000006fb047227 */ /* 0x000fc800078e00ff */
[----:B------:R-:W-:Y:S01]  /*31f0*/  @!P4 IMAD.MOV R234, RZ, RZ, -R234 ;  /* 0x000000ffffeac224 */ /* 0x000fe200078e0aea */
[C---:B------:R-:W-:Y:S01]  /*3200*/  ISETP.GT.U32.AND P4, PT, R3.reuse, R230, PT ;  /* 0x000000e60300720c */ /* 0x040fe20003f84070 */
[----:B------:R-:W-:Y:S01]  /*3210*/  @!P0 IMAD.MOV R236, RZ, RZ, -R236 ;  /* 0x000000ffffec8224 */ /* 0x000fe200078e0aec */
[C---:B------:R-:W-:Y:S01]  /*3220*/  ISETP.GT.U32.AND P0, PT, R3.reuse, R232, PT ;  /* 0x000000e80300720c */ /* 0x040fe20003f04070 */
[----:B------:R-:W-:Y:S02]  /*3230*/  IMAD.MOV R4, RZ, RZ, -R4 ;  /* 0x000000ffff047224 */ /* 0x000fe400078e0a04 */
[C---:B------:R-:W-:Y:S02]  /*3240*/  VIADD R7, R2.reuse, 0x3a ;  /* 0x0000003a02077836 */ /* 0x040fe40000000000 */
[----:B------:R-:W-:Y:S01]  /*3250*/  IMAD R231, R3, R4, R6 ;  /* 0x0000000403e77224 */ /* 0x000fe200078e0206 */
[C---:B------:R-:W-:Y:S01]  /*3260*/  IADD3 R4, R2.reuse, 0x39, RZ ;  /* 0x0000003902047810 */ /* 0x040fe20007ffe0ff */
[----:B------:R-:W-:Y:S01]  /*3270*/  @!P6 IMAD.IADD R233, R233, 0x1, -R3 ;  /* 0x00000001e9e9e824 */ /* 0x000fe200078e0a03 */
[----:B------:R-:W-:Y:S01]  /*3280*/  IABS R228, R7 ;  /* 0x0000000700e47213 */ /* 0x000fe20000000000 */
[----:B------:R-:W-:Y:S01]  /*3290*/  @!P3 IMAD.MOV R235, RZ, RZ, -R235 ;  /* 0x000000ffffebb224 */ /* 0x000fe200078e0aeb */
[----:B------:R-:W-:Y:S01]  /*32a0*/  ISETP.GT.U32.AND P5, PT, R3, R231, PT ;  /* 0x000000e70300720c */ /* 0x000fe20003fa4070 */
[----:B------:R-:W-:Y:S01]  /*32b0*/  VIADD R11, R2, 0x3f ;  /* 0x0000003f020b7836 */ /* 0x000fe20000000000 */
[----:B------:R-:W-:Y:S01]  /*32c0*/  @!P4 IADD3 R230, R230, -R3, RZ ;  /* 0x80000003e6e6c210 */ /* 0x000fe20007ffe0ff */
[----:B------:R-:W-:Y:S01]  /*32d0*/  @!P0 IMAD.IADD R232, R232, 0x1, -R3 ;  /* 0x00000001e8e88824 */ /* 0x000fe200078e0a03 */
[----:B------:R-:W-:Y:S01]  /*32e0*/  @!P2 IADD3 R233, -R233, RZ, RZ ;  /* 0x000000ffe9e9a210 */ /* 0x000fe20007ffe1ff */
[C---:B------:R-:W-:Y:S01]  /*32f0*/  VIADD R12, R2.reuse, 0x43 ;  /* 0x00000043020c7836 */ /* 0x040fe20000000000 */
[----:B------:R-:W-:Y:S01]  /*3300*/  IABS R6, R4 ;  /* 0x0000000400067213 */ /* 0x000fe20000000000 */
[----:B------:R-:W-:Y:S01]  /*3310*/  VIADD R13, R2, 0x6d ;  /* 0x0000006d020d7836 */ /* 0x000fe20000000000 */
[----:B------:R-:W-:Y:S01]  /*3320*/  ISETP.GE.AND P2, PT, R4, RZ, PT ;  /* 0x000000ff0400720c */ /* 0x000fe20003f46270 */
[----:B------:R-:W-:Y:S01]  /*3330*/  IMAD.HI.U32 R4, R251, R228, RZ ;  /* 0x000000e4fb047227 */ /* 0x000fe200078e00ff */
[----:B------:R-:W-:-:S02]  /*3340*/  ISETP.GT.U32.AND P4, PT, R3, R230, PT ;  /* 0x000000e60300720c */ /* 0x000fc40003f84070 */
[----:B------:R-:W-:Y:S01]  /*3350*/  ISETP.GT.U32.AND P0, PT, R3, R232, PT ;  /* 0x000000e80300720c */ /* 0x000fe20003f04070 */
[----:B------:R-:W-:Y:S01]  /*3360*/  IMAD.MOV R4, RZ, RZ, -R4 ;  /* 0x000000ffff047224 */ /* 0x000fe200078e0a04 */
[----:B------:R-:W-:Y:S01]  /*3370*/  ISETP.GE.AND P3, PT, R9, RZ, PT ;  /* 0x000000ff0900720c */ /* 0x000fe20003f66270 */
[----:B------:R-:W-:Y:S01]  /*3380*/  @!P5 IMAD.IADD R231, R231, 0x1, -R3 ;  /* 0x00000001e7e7d824 */ /* 0x000fe200078e0a03 */
[----:B------:R-:W-:Y:S01]  /*3390*/  ISETP.GE.AND P6, PT, R5, RZ, PT ;  /* 0x000000ff0500720c */ /* 0x000fe20003fc6270 */
[----:B------:R-:W-:Y:S01]  /*33a0*/  VIADD R9, R2, 0x3b ;  /* 0x0000003b02097836 */ /* 0x000fe20000000000 */
[----:B------:R-:W-:Y:S01]  /*33b0*/  IABS R10, R11 ;  /* 0x0000000b000a7213 */ /* 0x000fe20000000000 */
[----:B------:R-:W-:Y:S01]  /*33c0*/  IMAD.HI.U32 R0, R251, R6, RZ ;  /* 0x00000006fb007227 */ /* 0x000fe200078e00ff */
[C---:B------:R-:W-:Y:S02]  /*33d0*/  ISETP.GT.U32.AND P5, PT, R3.reuse, R231, PT ;  /* 0x000000e70300720c */ /* 0x040fe40003fa4070 */
[----:B------:R-:W-:Y:S01]  /*33e0*/  IABS R8, R9 ;  /* 0x0000000900087213 */ /* 0x000fe20000000000 */
[----:B------:R-:W-:-:S02]  /*33f0*/  IMAD R228, R3, R4, R228 ;  /* 0x0000000403e47224 */ /* 0x000fc400078e02e4 */
[----:B------:R-:W-:Y:S02]  /*3400*/  IMAD.MOV R0, RZ, RZ, -R0 ;  /* 0x000000ffff007224 */ /* 0x000fe400078e0a00 */
[--C-:B------:R-:W-:Y:S01]  /*3410*/  @!P4 IMAD.IADD R230, R230, 0x1, -R3.reuse ;  /* 0x00000001e6e6c824 */ /* 0x100fe200078e0a03 */
[----:B------:R-:W-:Y:S01]  /*3420*/  ISETP.GT.U32.AND P4, PT, R3, R228, PT ;  /* 0x000000e40300720c */ /* 0x000fe20003f84070 */
[----:B------:R-:W-:Y:S01]  /*3430*/  @!P0 IMAD.IADD R232, R232, 0x1, -R3 ;  /* 0x00000001e8e88824 */ /* 0x000fe200078e0a03 */
[----:B------:R-:W-:Y:S01]  /*3440*/  ISETP.GE.AND P0, PT, R7, RZ, PT ;  /* 0x000000ff0700720c */ /* 0x000fe20003f06270 */
[----:B------:R-:W-:Y:S02]  /*3450*/  IMAD R229, R3, R0, R6 ;  /* 0x0000000003e57224 */ /* 0x000fe400078e0206 */
[----:B------:R-:W-:-:S04]  /*3460*/  IMAD.HI.U32 R5, R251, R8, RZ ;  /* 0x00000008fb057227 */ /* 0x000fc800078e00ff */
[----:B------:R-:W-:Y:S01]  /*3470*/  @!P1 IMAD.MOV R232, RZ, RZ, -R232 ;  /* 0x000000ffffe89224 */ /* 0x000fe200078e0ae8 */
[----:B------:R-:W-:Y:S01]  /*3480*/  ISETP.GT.U32.AND P1, PT, R3, R229, PT ;  /* 0x000000e50300720c */ /* 0x000fe20003f24070 */
[----:B------:R-:W-:Y:S02]  /*3490*/  IMAD.MOV R5, RZ, RZ, -R5 ;  /* 0x000000ffff057224 */ /* 0x000fe400078e0a05 */
[C---:B------:R-:W-:Y:S02]  /*34a0*/  VIADD R0, R2.reuse, 0x3c ;  /* 0x0000003c02007836 */ /* 0x040fe40000000000 */
[----:B------:R-:W-:Y:S02]  /*34b0*/  VIADD R7, R2, 0x3d ;  /* 0x0000003d02077836 */ /* 0x000fe40000000000 */
[--C-:B------:R-:W-:Y:S01]  /*34c0*/  @!P5 IMAD.IADD R231, R231, 0x1, -R3.reuse ;  /* 0x00000001e7e7d824 */ /* 0x100fe200078e0a03 */
[----:B------:R-:W-:Y:S01]  /*34d0*/  IABS R226, R0 ;  /* 0x0000000000e27213 */ /* 0x000fe20000000000 */
[----:B------:R-:W-:Y:S01]  /*34e0*/  IMAD R227, R3, R5, R8 ;  /* 0x0000000503e37224 */ /* 0x000fe200078e0208 */
[----:B------:R-:W-:Y:S01]  /*34f0*/  IABS R8, R7 ;  /* 0x0000000700087213 */ /* 0x000fe20000000000 */
[----:B------:R-:W-:Y:S01]  /*3500*/  @!P4 IMAD.IADD R228, R228, 0x1, -R3 ;  /* 0x00000001e4e4c824 */ /* 0x000fe200078e0a03 */
[----:B------:R-:W-:Y:S01]  /*3510*/  @!P3 IADD3 R231, -R231, RZ, RZ ;  /* 0x000000ffe7e7b210 */ /* 0x000fe20007ffe1ff */
[----:B------:R-:W-:Y:S01]  /*3520*/  @!P6 IMAD.MOV R230, RZ, RZ, -R230 ;  /* 0x000000ffffe6e224 */ /* 0x000fe200078e0ae6 */
[----:B------:R-:W-:Y:S01]  /*3530*/  ISETP.GE.AND P3, PT, R0, RZ, PT ;  /* 0x000000ff0000720c */ /* 0x000fe20003f66270 */
[----:B------:R-:W-:Y:S01]  /*3540*/  IMAD.HI.U32 R0, R251, R226, RZ ;  /* 0x000000e2fb007227 */ /* 0x000fe200078e00ff */
[----:B------:R-:W-:-:S02]  /*3550*/  ISETP.GT.U32.AND P4, PT, R3, R228, PT ;  /* 0x000000e40300720c */ /* 0x000fc40003f84070 */
[----:B------:R-:W-:Y:S01]  /*3560*/  ISETP.GT.U32.AND P6, PT, R3, R227, PT ;  /* 0x000000e30300720c */ /* 0x000fe20003fc4070 */
[----:B------:R-:W-:Y:S01]  /*3570*/  IMAD.HI.U32 R4, R251, R8, RZ ;  /* 0x00000008fb047227 */ /* 0x000fe200078e00ff */
[----:B------:R-:W-:-:S03]  /*3580*/  ISETP.GE.AND P5, PT, R9, RZ, PT ;  /* 0x000000ff0900720c */ /* 0x000fc60003fa6270 */
[----:B------:R-:W-:Y:S02]  /*3590*/  VIADD R9, R2, 0x3e ;  /* 0x0000003e02097836 */ /* 0x000fe40000000000 */
[----:B------:R-:W-:Y:S02]  /*35a0*/  @!P1 IMAD.IADD R229, R229, 0x1, -R3 ;  /* 0x00000001e5e59824 */ /* 0x000fe400078e0a03 */
[----:B------:R-:W-:Y:S01]  /*35b0*/  IMAD.MOV R0, RZ, RZ, -R0 ;  /* 0x000000ffff007224 */ /* 0x000fe200078e0a00 */
[----:B------:R-:W-:Y:S01]  /*35c0*/  IABS R224, R9 ;  /* 0x0000000900e07213 */ /* 0x000fe20000000000 */
[----:B------:R-:W-:Y:S01]  /*35d0*/  IMAD.MOV R4, RZ, RZ, -R4 ;  /* 0x000000ffff047224 */ /* 0x000fe200078e0a04 */
[C---:B------:R-:W-:Y:S01]  /*35e0*/  ISETP.GT.U32.AND P1, PT, R3.reuse, R229, PT ;  /* 0x000000e50300720c */ /* 0x040fe20003f24070 */
[C---:B------:R-:W-:Y:S01]  /*35f0*/  IMAD R226, R3.reuse, R0, R226 ;  /* 0x0000000003e27224 */ /* 0x040fe200078e02e2 */
[----:B------:R-:W-:Y:S01]  /*3600*/  @!P4 IADD3 R228, R228, -R3, RZ ;  /* 0x80000003e4e4c210 */ /* 0x000fe20007ffe0ff */
[----:B------:R-:W-:Y:S01]  /*3610*/  IMAD R225, R3, R4, R8 ;  /* 0x0000000403e17224 */ /* 0x000fe200078e0208 */
[----:B------:R-:W-:Y:S01]  /*3620*/  IABS R8, R12 ;  /* 0x0000000c00087213 */ /* 0x000fe20000000000 */
[----:B------:R-:W-:Y:S01]  /*3630*/  IMAD.HI.U32 R5, R251, R224, RZ ;  /* 0x000000e0fb057227 */ /* 0x000fe200078e00ff */
[----:B------:R-:W-:-:S03]  /*3640*/  ISETP.GT.U32.AND P4, PT, R3, R226, PT ;  /* 0x000000e20300720c */ /* 0x000fc60003f84070 */
[----:B------:R-:W-:Y:S01]  /*3650*/  @!P6 IMAD.IADD R227, R227, 0x1, -R3 ;  /* 0x00000001e3e3e824 */ /* 0x000fe200078e0a03 */
[----:B------:R-:W-:Y:S01]  /*3660*/  ISETP.GT.U32.AND P6, PT, R3, R225, PT ;  /* 0x000000e10300720c */ /* 0x000fe20003fc4070 */
[----:B------:R-:W-:Y:S01]  /*3670*/  IMAD.HI.U32 R6, R251, R10, RZ ;  /* 0x0000000afb067227 */ /* 0x000fe200078e00ff */
[----:B------:R-:W-:-:S03]  /*3680*/  IADD3 R5, -R5, RZ, RZ ;  /* 0x000000ff05057210 */ /* 0x000fc60007ffe1ff */
[--C-:B------:R-:W-:Y:S01]  /*3690*/  @!P1 IMAD.IADD R229, R229, 0x1, -R3.reuse ;  /* 0x00000001e5e59824 */ /* 0x100fe200078e0a03 */
[----:B------:R-:W-:Y:S01]  /*36a0*/  ISETP.GE.AND P1, PT, R7, RZ, PT ;  /* 0x000000ff0700720c */ /* 0x000fe20003f26270 */
[----:B------:R-:W-:Y:S02]  /*36b0*/  IMAD R224, R3, R5, R224 ;  /* 0x0000000503e07224 */ /* 0x000fe400078e02e0 */
[----:B------:R-:W-:Y:S01]  /*36c0*/  IMAD.MOV R6, RZ, RZ, -R6 ;  /* 0x000000ffff067224 */ /* 0x000fe200078e0a06 */
[----:B------:R-:W-:Y:S01]  /*36d0*/  @!P2 IADD3 R229, -R229, RZ, RZ ;  /* 0x000000ffe5e5a210 */ /* 0x000fe20007ffe1ff */
[C---:B------:R-:W-:Y:S02]  /*36e0*/  VIADD R5, R2.reuse, 0x40 ;  /* 0x0000004002057836 */ /* 0x040fe40000000000 */
[----:B------:R-:W-:Y:S02]  /*36f0*/  VIADD R7, R2, 0x41 ;  /* 0x0000004102077836 */ /* 0x000fe40000000000 */
[----:B------:R-:W-:Y:S01]  /*3700*/  IMAD R223, R3, R6, R10 ;  /* 0x0000000603df7224 */ /* 0x000fe200078e020a */
[----:B------:R-:W-:Y:S01]  /*3710*/  IABS R222, R5 ;  /* 0x0000000500de7213 */ /* 0x000fe20000000000 */
[--C-:B------:R-:W-:Y:S01]  /*3720*/  @!P4 IMAD.IADD R226, R226, 0x1, -R3.reuse ;  /* 0x00000001e2e2c824 */ /* 0x100fe200078e0a03 */
[----:B------:R-:W-:Y:S01]  /*3730*/  IABS R6, R7 ;  /* 0x0000000700067213 */ /* 0x000fe20000000000 */
[----:B------:R-:W-:Y:S01]  /*3740*/  @!P6 IMAD.IADD R225, R225, 0x1, -R3 ;  /* 0x00000001e1e1e824 */ /* 0x000fe200078e0a03 */
[----:B------:R-:W-:Y:S01]  /*3750*/  ISETP.GT.U32.AND P4, PT, R3, R227, PT ;  /* 0x000000e30300720c */ /* 0x000fe20003f84070 */
[----:B------:R-:W-:Y:S01]  /*3760*/  IMAD.HI.U32 R0, R251, R222, RZ ;  /* 0x000000defb007227 */ /* 0x000fe200078e00ff */
[----:B------:R-:W-:-:S02]  /*3770*/  ISETP.GT.U32.AND P2, PT, R3, R226, PT ;  /* 0x000000e20300720c */ /* 0x000fc40003f44070 */
[----:B------:R-:W-:Y:S01]  /*3780*/  ISETP.GT.U32.AND P6, PT, R3, R225, PT ;  /* 0x000000e10300720c */ /* 0x000fe20003fc4070 */
[----:B------:R-:W-:-:S04]  /*3790*/  IMAD.HI.U32 R4, R251, R6, RZ ;  /* 0x00000006fb047227 */ /* 0x000fc800078e00ff */
[----:B------:R-:W-:Y:S02]  /*37a0*/  IMAD.MOV R0, RZ, RZ, -R0 ;  /* 0x000000ffff007224 */ /* 0x000fe400078e0a00 */
[----:B------:R-:W-:Y:S02]  /*37b0*/  IMAD.MOV R221, RZ, RZ, -R4 ;  /* 0x000000ffffdd7224 */ /* 0x000fe400078e0a04 */
[----:B------:R-:W-:Y:S01]  /*37c0*/  @!P0 IMAD.MOV R228, RZ, RZ, -R228 ;  /* 0x000000ffffe48224 */ /* 0x000fe200078e0ae4 */
[----:B------:R-:W-:Y:S01]  /*37d0*/  ISETP.GT.U32.AND P0, PT, R3, R224, PT ;  /* 0x000000e00300720c */ /* 0x000fe20003f04070 */
[----:B------:R-:W-:Y:S01]  /*37e0*/  @!P4 IMAD.IADD R227, R227, 0x1, -R3 ;  /* 0x00000001e3e3c824 */ /* 0x000fe200078e0a03 */
[C---:B------:R-:W-:Y:S01]  /*37f0*/  ISETP.GT.U32.AND P4, PT, R3.reuse, R223, PT ;  /* 0x000000df0300720c */ /* 0x040fe20003f84070 */
[C---:B------:R-:W-:Y:S02]  /*3800*/  IMAD R222, R3.reuse, R0, R222 ;  /* 0x0000000003de7224 */ /* 0x040fe400078e02de */
[----:B------:R-:W-:-:S02]  /*3810*/  IMAD R221, R3, R221, R6 ;  /* 0x000000dd03dd7224 */ /* 0x000fc400078e0206 */
[--C-:B------:R-:W-:Y:S01]  /*3820*/  @!P2 IMAD.IADD R226, R226, 0x1, -R3.reuse ;  /* 0x00000001e2e2a824 */ /* 0x100fe200078e0a03 */
[----:B------:R-:W-:Y:S01]  /*3830*/  ISETP.GT.U32.AND P2, PT, R3, R222, PT ;  /* 0x000000de0300720c */ /* 0x000fe20003f44070 */
[--C-:B------:R-:W-:Y:S01]  /*3840*/  @!P6 IMAD.IADD R225, R225, 0x1, -R3.reuse ;  /* 0x00000001e1e1e824 */ /* 0x100fe200078e0a03 */
[----:B------:R-:W-:Y:S01]  /*3850*/  ISETP.GT.U32.AND P6, PT, R3, R221, PT ;  /* 0x000000dd0300720c */ /* 0x000fe20003fc4070 */
[----:B------:R-:W-:Y:S02]  /*3860*/  VIADD R10, R2, 0x42 ;  /* 0x00000042020a7836 */ /* 0x000fe40000000000 */
[--C-:B------:R-:W-:Y:S01]  /*3870*/  @!P0 IMAD.IADD R224, R224, 0x1, -R3.reuse ;  /* 0x00000001e0e08824 */ /* 0x100fe200078e0a03 */
[----:B------:R-:W-:Y:S01]  /*3880*/  ISETP.GE.AND P0, PT, R9, RZ, PT ;  /* 0x000000ff0900720c */ /* 0x000fe20003f06270 */
[----:B------:R-:W-:Y:S01]  /*3890*/  @!P4 IMAD.IADD R223, R223, 0x1, -R3 ;  /* 0x00000001dfdfc824 */ /* 0x000fe200078e0a03 */
[----:B------:R-:W-:Y:S01]  /*38a0*/  IABS R220, R10 ;  /* 0x0000000a00dc7213 */ /* 0x000fe20000000000 */
[----:B------:R-:W-:Y:S01]  /*38b0*/  IMAD.HI.U32 R4, R251, R8, RZ ;  /* 0x00000008fb047227 */ /* 0x000fe200078e00ff */
[----:B------:R-:W-:-:S02]  /*38c0*/  IADD3 R9, R2, 0x45, RZ ;  /* 0x0000004502097810 */ /* 0x000fc40007ffe0ff */
[----:B------:R-:W-:Y:S01]  /*38d0*/  ISETP.GE.AND P4, PT, R11, RZ, PT ;  /* 0x000000ff0b00720c */ /* 0x000fe20003f86270 */
[--C-:B------:R-:W-:Y:S01]  /*38e0*/  @!P2 IMAD.IADD R222, R222, 0x1, -R3.reuse ;  /* 0x00000001dedea824 */ /* 0x100fe200078e0a03 */
[----:B------:R-:W-:Y:S01]  /*38f0*/  ISETP.GT.U32.AND P2, PT, R3, R224, PT ;  /* 0x000000e00300720c */ /* 0x000fe20003f44070 */
[----:B------:R-:W-:Y:S01]  /*3900*/  @!P6 IMAD.IADD R221, R221, 0x1, -R3 ;  /* 0x00000001dddde824 */ /* 0x000fe200078e0a03 */
[C---:B------:R-:W-:Y:S01]  /*3910*/  ISETP.GT.U32.AND P6, PT, R3.reuse, R223, PT ;  /* 0x000000df0300720c */ /* 0x040fe20003fc4070 */
[----:B------:R-:W-:Y:S01]  /*3920*/  IMAD.MOV R4, RZ, RZ, -R4 ;  /* 0x000000ffff047224 */ /* 0x000fe200078e0a04 */
[----:B------:R-:W-:Y:S01]  /*3930*/  IABS R6, R9 ;  /* 0x0000000900067213 */ /* 0x000fe20000000000 */
[----:B------:R-:W-:Y:S01]  /*3940*/  @!P5 IMAD.MOV R227, RZ, RZ, -R227 ;  /* 0x000000ffffe3d224 */ /* 0x000fe200078e0ae3 */
[----:B------:R-:W-:Y:S01]  /*3950*/  ISETP.GT.U32.AND P5, PT, R3, R222, PT ;  /* 0x000000de0300720c */ /* 0x000fe20003fa4070 */
[----:B------:R-:W-:-:S04]  /*3960*/  IMAD.HI.U32 R0, R251, R220, RZ ;  /* 0x000000dcfb007227 */ /* 0x000fc800078e00ff */
[C---:B------:R-:W-:Y:S01]  /*3970*/  IMAD R219, R3.reuse, R4, R8 ;  /* 0x0000000403db7224 */ /* 0x040fe200078e0208 */
[----:B------:R-:W-:Y:S01]  /*3980*/  IADD3 R0, -R0, RZ, RZ ;  /* 0x000000ff00007210 */ /* 0x000fe20007ffe1ff */
[----:B------:R-:W-:Y:S01]  /*3990*/  VIADD R8, R2, 0x44 ;  /* 0x0000004402087836 */ /* 0x000fe20000000000 */
[----:B------:R-:W-:Y:S01]  /*39a0*/  @!P2 IADD3 R224, R224, -R3, RZ ;  /* 0x80000003e0e0a210 */ /* 0x000fe20007ffe0ff */
[----:B------:R-:W-:Y:S01]  /*39b0*/  @!P3 IMAD.MOV R226, RZ, RZ, -R226 ;  /* 0x000000ffffe2b224 */ /* 0x000fe200078e0ae2 */
[----:B------:R-:W-:Y:S01]  /*39c0*/  ISETP.GT.U32.AND P3, PT, R3, R221, PT ;  /* 0x000000dd0300720c */ /* 0x000fe20003f64070 */
[--C-:B------:R-:W-:Y:S01]  /*39d0*/  @!P6 IMAD.IADD R223, R223, 0x1, -R3.reuse ;  /* 0x00000001dfdfe824 */ /* 0x100fe200078e0a03 */
[----:B------:R-:W-:Y:S01]  /*39e0*/  IABS R218, R8 ;  /* 0x0000000800da7213 */ /* 0x000fe20000000000 */
[----:B------:R-:W-:Y:S01]  /*39f0*/  IMAD R220, R3, R0, R220 ;  /* 0x0000000003dc7224 */ /* 0x000fe200078e02dc */
[----:B------:R-:W-:Y:S01]  /*3a00*/  ISETP.GE.AND P2, PT, R5, RZ, PT ;  /* 0x000000ff0500720c */ /* 0x000fe20003f46270 */
[----:B------:R-:W-:Y:S01]  /*3a10*/  @!P5 IMAD.IADD R222, R222, 0x1, -R3 ;  /* 0x00000001deded824 */ /* 0x000fe200078e0a03 */
[----:B------:R-:W-:Y:S01]  /*3a20*/  ISETP.GT.U32.AND P6, PT, R3, R219, PT ;  /* 0x000000db0300720c */ /* 0x000fe20003fc4070 */
[----:B------:R-:W-:Y:S01]  /*3a30*/  IMAD.HI.U32 R0, R251, R218, RZ ;  /* 0x000000dafb007227 */ /* 0x000fe200078e00ff */
[----:B------:R-:W-:-:S03]  /*3a40*/  ISETP.GE.AND P5, PT, R7, RZ, PT ;  /* 0x000000ff0700720c */ /* 0x000fc60003fa6270 */
[----:B------:R-:W-:-:S04]  /*3a50*/  IMAD.HI.U32 R4, R251, R6, RZ ;  /* 0x00000006fb047227 */ /* 0x000fc800078e00ff */
[----:B------:R-:W-:Y:S01]  /*3a60*/  @!P1 IMAD.MOV R225, RZ, RZ, -R225 ;  /* 0x000000ffffe19224 */ /* 0x000fe200078e0ae1 */
[----:B------:R-:W-:Y:S01]  /*3a70*/  ISETP.GT.U32.AND P1, PT, R3, R220, PT ;  /* 0x000000dc0300720c */ /* 0x000fe20003f24070 */
[----:B------:R-:W-:Y:S01]  /*3a80*/  IMAD.MOV R0, RZ, RZ, -R0 ;  /* 0x000000ffff007224 */ /* 0x000fe200078e0a00 */
[----:B------:R-:W-:Y:S01]  /*3a90*/  IADD3 R4, -R4, RZ, RZ ;  /* 0x000000ff04047210 */ /* 0x000fe20007ffe1ff */
[--C-:B------:R-:W-:Y:S01]  /*3aa0*/  @!P3 IMAD.IADD R221, R221, 0x1, -R3.reuse ;  /* 0x00000001ddddb824 */ /* 0x100fe200078e0a03 */
[----:B------:R-:W-:Y:S01]  /*3ab0*/  ISETP.GE.AND P3, PT, R10, RZ, PT ;  /* 0x000000ff0a00720c */ /* 0x000fe20003f66270 */
[----:B------:R-:W-:Y:S02]  /*3ac0*/  IMAD R218, R3, R0, R218 ;  /* 0x0000000003da7224 */ /* 0x000fe400078e02da */
[----:B------:R-:W-:Y:S01]  /*3ad0*/  @!P6 IMAD.IADD R219, R219, 0x1, -R3 ;  /* 0x00000001dbdbe824 */ /* 0x000fe200078e0a03 */
[----:B------:R-:W-:Y:S01]  /*3ae0*/  ISETP.GE.AND P6, PT, R8, RZ, PT ;  /* 0x000000ff0800720c */ /* 0x000fe20003fc6270 */
[C---:B------:R-:W-:Y:S01]  /*3af0*/  IMAD R217, R3.reuse, R4, R6 ;  /* 0x0000000403d97224 */ /* 0x040fe200078e0206 */
[----:B------:R-:W-:Y:S01]  /*3b00*/  IADD3 R4, R2, 0x47, RZ ;  /* 0x0000004702047810 */ /* 0x000fe20007ffe0ff */
[----:B------:R-:W-:Y:S01]  /*3b10*/  @!P2 IMAD.MOV R222, RZ, RZ, -R222 ;  /* 0x000000ffffdea224 */ /* 0x000fe200078e0ade */
[C---:B------:R-:W-:Y:S01]  /*3b20*/  ISETP.GT.U32.AND P2, PT, R3.reuse, R218, PT ;  /* 0x000000da0300720c */ /* 0x040fe20003f44070 */
[----:B------:R-:W-:Y:S01]  /*3b30*/  @!P4 IMAD.MOV R223, RZ, RZ, -R223 ;  /* 0x000000ffffdfc224 */ /* 0x000fe200078e0adf */
[C---:B------:R-:W-:Y:S01]  /*3b40*/  ISETP.GT.U32.AND P4, PT, R3.reuse, R219, PT ;  /* 0x000000db0300720c */ /* 0x040fe20003f84070 */
[----:B------:R-:W-:Y:S01]  /*3b50*/  @!P5 IMAD.MOV R221, RZ, RZ, -R221 ;  /* 0x000000ffffddd224 */ /* 0x000fe200078e0add */
[C---:B------:R-:W-:Y:S01]  /*3b60*/  ISETP.GT.U32.AND P5, PT, R3.reuse, R217, PT ;  /* 0x000000d90300720c */ /* 0x040fe20003fa4070 */
[----:B------:R-:W-:Y:S01]  /*3b70*/  @!P1 IMAD.IADD R220, R220, 0x1, -R3 ;  /* 0x00000001dcdc9824 */ /* 0x000fe200078e0a03 */
[----:B------:R-:W-:Y:S01]  /*3b80*/  IABS R6, R4 ;  /* 0x0000000400067213 */ /* 0x000fe20000000000 */
[----:B------:R-:W-:Y:S01]  /*3b90*/  @!P0 IMAD.MOV R224, RZ, RZ, -R224 ;  /* 0x000000ffffe08224 */ /* 0x000fe200078e0ae0 */
[----:B------:R-:W-:Y:S01]  /*3ba0*/  ISETP.GE.AND P1, PT, R12, RZ, PT ;  /* 0x000000ff0c00720c */ /* 0x000fe20003f26270 */
[C---:B------:R-:W-:Y:S01]  /*3bb0*/  VIADD R0, R2.reuse, 0x46 ;  /* 0x0000004602007836 */ /* 0x040fe20000000000 */
[----:B------:R-:W-:Y:S01]  /*3bc0*/  ISETP.GT.U32.AND P0, PT, R3, R220, PT ;  /* 0x000000dc0300720c */ /* 0x000fe20003f04070 */
[----:B------:R-:W-:-:S02]  /*3bd0*/  VIADD R5, R2, 0x48 ;  /* 0x0000004802057836 */ /* 0x000fc40000000000 */
[--C-:B------:R-:W-:Y:S01]  /*3be0*/  @!P2 IMAD.IADD R218, R218, 0x1, -R3.reuse ;  /* 0x00000001dadaa824 */ /* 0x100fe200078e0a03 */
[----:B------:R-:W-:Y:S01]  /*3bf0*/  IABS R216, R0 ;  /* 0x0000000000d87213 */ /* 0x000fe20000000000 */
[--C-:B------:R-:W-:Y:S01]  /*3c00*/  @!P4 IMAD.IADD R219, R219, 0x1, -R3.reuse ;  /* 0x00000001dbdbc824 */ /* 0x100fe200078e0a03 */
[----:B------:R-:W-:Y:S01]  /*3c10*/  ISETP.GE.AND P4, PT, R0, RZ, PT ;  /* 0x000000ff0000720c */ /* 0x000fe20003f86270 */
[--C-:B------:R-:W-:Y:S01]  /*3c20*/  @!P5 IMAD.IADD R217, R217, 0x1, -R3.reuse ;  /* 0x00000001d9d9d824 */ /* 0x100fe200078e0a03 */
[----:B------:R-:W-:Y:S01]  /*3c30*/  ISETP.GT.U32.AND P5, PT, R3, R218, PT ;  /* 0x000000da0300720c */ /* 0x000fe20003fa4070 */
[----:B------:R-:W-:Y:S01]  /*3c40*/  IMAD.HI.U32 R0, R251, R216, RZ ;  /* 0x000000d8fb007227 */ /* 0x000fe200078e00ff */
[----:B------:R-:W-:Y:S02]  /*3c50*/  ISETP.GE.AND P2, PT, R4, RZ, PT ;  /* 0x000000ff0400720c */ /* 0x000fe40003f46270 */
[----:B------:R-:W-:Y:S01]  /*3c60*/  IABS R214, R5 ;  /* 0x0000000500d67213 */ /* 0x000fe20000000000 */
[----:B------:R-:W-:Y:S01]  /*3c70*/  @!P0 IMAD.IADD R220, R220, 0x1, -R3 ;  /* 0x00000001dcdc8824 */ /* 0x000fe200078e0a03 */
[----:B------:R-:W-:Y:S01]  /*3c80*/  ISETP.GE.AND P0, PT, R9, RZ, PT ;  /* 0x000000ff0900720c */ /* 0x000fe20003f06270 */
[----:B------:R-:W-:Y:S01]  /*3c90*/  IMAD.MOV R0, RZ, RZ, -R0 ;  /* 0x000000ffff007224 */ /* 0x000fe200078e0a00 */
[----:B------:R-:W-:Y:S01]  /*3ca0*/  IADD3 R9, R2, 0x4e, RZ ;  /* 0x0000004e02097810 */ /* 0x000fe20007ffe0ff */
[----:B------:R-:W-:Y:S01]  /*3cb0*/  IMAD.HI.U32 R4, R251, R6, RZ ;  /* 0x00000006fb047227 */ /* 0x000fe200078e00ff */
[----:B------:R-:W-:-:S02]  /*3cc0*/  @!P3 IADD3 R220, -R220, RZ, RZ ;  /* 0x000000ffdcdcb210 */ /* 0x000fc40007ffe1ff */
[C---:B------:R-:W-:Y:S01]  /*3cd0*/  ISETP.GT.U32.AND P3, PT, R3.reuse, R217, PT ;  /* 0x000000d90300720c */ /* 0x040fe20003f64070 */
[C---:B------:R-:W-:Y:S01]  /*3ce0*/  IMAD R216, R3.reuse, R0, R216 ;  /* 0x0000000003d87224 */ /* 0x040fe200078e02d8 */
[----:B------:R-:W-:Y:S01]  /*3cf0*/  @!P5 IADD3 R218, R218, -R3, RZ ;  /* 0x80000003dadad210 */ /* 0x000fe20007ffe0ff */
[----:B------:R-:W-:Y:S01]  /*3d00*/  IMAD.MOV R4, RZ, RZ, -R4 ;  /* 0x000000ffff047224 */ /* 0x000fe200078e0a04 */
[----:B------:R-:W-:Y:S01]  /*3d10*/  IABS R208, R9 ;  /* 0x0000000900d07213 */ /* 0x000fe20000000000 */
[----:B------:R-:W-:Y:S01]  /*3d20*/  VIADD R0, R2, 0x49 ;  /* 0x0000004902007836 */ /* 0x000fe20000000000 */
[C---:B------:R-:W-:Y:S01]  /*3d30*/  ISETP.GT.U32.AND P5, PT, R3.reuse, R216, PT ;  /* 0x000000d80300720c */ /* 0x040fe20003fa4070 */
[C---:B------:R-:W-:Y:S02]  /*3d40*/  IMAD R215, R3.reuse, R4, R6 ;  /* 0x0000000403d77224 */ /* 0x040fe400078e0206 */
[----:B------:R-:W-:Y:S01]  /*3d50*/  @!P6 IMAD.MOV R218, RZ, RZ, -R218 ;  /* 0x000000ffffdae224 */ /* 0x000fe200078e0ada */
[----:B------:R-:W-:Y:S01]  /*3d60*/  IABS R6, R0 ;  /* 0x0000000000067213 */ /* 0x000fe20000000000 */
[----:B------:R-:W-:Y:S01]  /*3d70*/  @!P1 IMAD.MOV R219, RZ, RZ, -R219 ;  /* 0x000000ffffdb9224 */ /* 0x000fe200078e0adb */
[----:B------:R-:W-:Y:S01]  /*3d80*/  ISETP.GT.U32.AND P6, PT, R3, R215, PT ;  /* 0x000000d70300720c */ /* 0x000fe20003fc4070 */
[----:B------:R-:W-:Y:S01]  /*3d90*/  @!P3 IMAD.IADD R217, R217, 0x1, -R3 ;  /* 0x00000001d9d9b824 */ /* 0x000fe200078e0a03 */
[----:B------:R-:W-:Y:S01]  /*3da0*/  ISETP.GE.AND P3, PT, R0, RZ, PT ;  /* 0x000000ff0000720c */ /* 0x000fe20003f66270 */
[----:B------:R-:W-:Y:S01]  /*3db0*/  IMAD.HI.U32 R0, R251, R214, RZ ;  /* 0x000000d6fb007227 */ /* 0x000fe200078e00ff */
[----:B------:R-:W-:-:S03]  /*3dc0*/  ISETP.GE.AND P1, PT, R5, RZ, PT ;  /* 0x000000ff0500720c */ /* 0x000fc60003f26270 */
[----:B------:R-:W-:Y:S01]  /*3dd0*/  @!P5 IADD3 R216, R216, -R3, RZ ;  /* 0x80000003d8d8d210 */ /* 0x000fe20007ffe0ff */
[----:B------:R-:W-:Y:S02]  /*3de0*/  VIADD R5, R2, 0x4a ;  /* 0x0000004a02057836 */ /* 0x000fe40000000000 */
[----:B------:R-:W-:Y:S01]  /*3df0*/  IMAD.MOV R4, RZ, RZ, -R0 ;  /* 0x000000ffff047224 */ /* 0x000fe200078e0a00 */
[----:B------:R-:W-:Y:S01]  /*3e00*/  ISETP.GT.U32.AND P5, PT, R3, R216, PT ;  /* 0x000000d80300720c */ /* 0x000fe20003fa4070 */
[----:B------:R-:W-:Y:S01]  /*3e10*/  IMAD.HI.U32 R0, R251, R6, RZ ;  /* 0x00000006fb007227 */ /* 0x000fe200078e00ff */
[----:B------:R-:W-:-:S03]  /*3e20*/  IABS R212, R5 ;  /* 0x0000000500d47213 */ /* 0x000fc60000000000 */
[----:B------:R-:W-:Y:S02]  /*3e30*/  IMAD.MOV R0, RZ, RZ, -R0 ;  /* 0x000000ffff007224 */ /* 0x000fe400078e0a00 */
[----:B------:R-:W-:Y:S02]  /*3e40*/  VIADD R7, R2, 0x4b ;  /* 0x0000004b02077836 */ /* 0x000fe40000000000 */
[----:B------:R-:W-:Y:S02]  /*3e50*/  @!P6 IMAD.IADD R215, R215, 0x1, -R3 ;  /* 0x00000001d7d7e824 */ /* 0x000fe400078e0a03 */
[C---:B------:R-:W-:Y:S01]  /*3e60*/  IMAD R213, R3.reuse, R0, R6 ;  /* 0x0000000003d57224 */ /* 0x040fe200078e0206 */
[----:B------:R-:W-:Y:S01]  /*3e70*/  IABS R8, R7 ;  /* 0x0000000700087213 */ /* 0x000fe20000000000 */
[C---:B------:R-:W-:Y:S01]  /*3e80*/  IMAD R214, R3.reuse, R4, R214 ;  /* 0x0000000403d67224 */ /* 0x040fe200078e02d6 */
[----:B------:R-:W-:Y:S01]  /*3e90*/  ISETP.GT.U32.AND P6, PT, R3, R215, PT ;  /* 0x000000d70300720c */ /* 0x000fe20003fc4070 */
[----:B------:R-:W-:-:S04]  /*3ea0*/  IMAD.HI.U32 R0, R251, R212, RZ ;  /* 0x000000d4fb007227 */ /* 0x000fc800078e00ff */
[----:B------:R-:W-:Y:S01]  /*3eb0*/  @!P5 IMAD.IADD R216, R216, 0x1, -R3 ;  /* 0x00000001d8d8d824 */ /* 0x000fe200078e0a03 */
[----:B------:R-:W-:Y:S01]  /*3ec0*/  IADD3 R0, -R0, RZ, RZ ;  /* 0x000000ff00007210 */ /* 0x000fe20007ffe1ff */
[----:B------:R-:W-:Y:S01]  /*3ed0*/  IMAD.HI.U32 R4, R251, R8, RZ ;  /* 0x00000008fb047227 */ /* 0x000fe200078e00ff */
[----:B------:R-:W-:-:S03]  /*3ee0*/  ISETP.GT.U32.AND P5, PT, R3, R214, PT ;  /* 0x000000d60300720c */ /* 0x000fc60003fa4070 */
[----:B------:R-:W-:Y:S02]  /*3ef0*/  IMAD.MOV R4, RZ, RZ, -R4 ;  /* 0x000000ffff047224 */ /* 0x000fe400078e0a04 */
[----:B------:R-:W-:Y:S02]  /*3f00*/  IMAD R212, R3, R0, R212 ;  /* 0x0000000003d47224 */ /* 0x000fe400078e02d4 */
[----:B------:R-:W-:Y:S01]  /*3f10*/  @!P0 IMAD.MOV R217, RZ, RZ, -R217 ;  /* 0x000000ffffd98224 */ /* 0x000fe200078e0ad9 */
[----:B------:R-:W-:Y:S01]  /*3f20*/  ISETP.GE.AND P0, PT, R5, RZ, PT ;  /* 0x000000ff0500720c */ /* 0x000fe20003f06270 */
[----:B------:R-:W-:Y:S02]  /*3f30*/  IMAD R211, R3, R4, R8 ;  /* 0x0000000403d37224 */ /* 0x000fe400078e0208 */
[----:B------:R-:W-:Y:S01]  /*3f40*/  @!P6 IMAD.IADD R215, R215, 0x1, -R3 ;  /* 0x00000001d7d7e824 */ /* 0x000fe200078e0a03 */
[----:B------:R-:W-:Y:S01]  /*3f50*/  ISETP.GT.U32.AND P6, PT, R3, R212, PT ;  /* 0x000000d40300720c */ /* 0x000fe20003fc4070 */
[----:B------:R-:W-:-:S02]  /*3f60*/  VIADD R5, R2, 0x4c ;  /* 0x0000004c02057836 */ /* 0x000fc40000000000 */
[--C-:B------:R-:W-:Y:S01]  /*3f70*/  @!P5 IMAD.IADD R214, R214, 0x1, -R3.reuse ;  /* 0x00000001d6d6d824 */ /* 0x100fe200078e0a03 */
[C---:B------:R-:W-:Y:S01]  /*3f80*/  ISETP.GT.U32.AND P5, PT, R3.reuse, R211, PT ;  /* 0x000000d30300720c */ /* 0x040fe20003fa4070 */
[----:B------:R-:W-:Y:S01]  /*3f90*/  @!P4 IMAD.MOV R216, RZ, RZ, -R216 ;  /* 0x000000ffffd8c224 */ /* 0x000fe200078e0ad8 */
[----:B------:R-:W-:Y:S01]  /*3fa0*/  IABS R210, R5 ;  /* 0x0000000500d27213 */ /* 0x000fe20000000000 */
[C---:B------:R-:W-:Y:S01]  /*3fb0*/  VIADD R8, R2.reuse, 0x4d ;  /* 0x0000004d02087836 */ /* 0x040fe20000000000 */
[----:B------:R-:W-:Y:S01]  /*3fc0*/  ISETP.GT.U32.AND P4, PT, R3, R213, PT ;  /* 0x000000d50300720c */ /* 0x000fe20003f84070 */
[----:B------:R-:W-:Y:S01]  /*3fd0*/  VIADD R10, R2, 0x4f ;  /* 0x0000004f020a7836 */ /* 0x000fe20000000000 */
[----:B------:R-:W-:Y:S01]  /*3fe0*/  @!P2 IADD3 R215, -R215, RZ, RZ ;  /* 0x000000ffd7d7a210 */ /* 0x000fe20007ffe1ff */
[----:B------:R-:W-:Y:S01]  /*3ff0*/  IMAD.HI.U32 R0, R251, R210, RZ ;  /* 0x000000d2fb007227 */ /* 0x000fe200078e00ff */
[----:B------:R-:W-:Y:S02]  /*4000*/  IABS R4, R8 ;  /* 0x0000000800047213 */ /* 0x000fe40000000000 */
[----:B------:R-:W-:Y:S01]  /*4010*/  IABS R6, R10 ;  /* 0x0000000a00067213 */ /* 0x000fe20000000000 */
[----:B------:R-:W-:-:S02]  /*4020*/  @!P6 IMAD.IADD R212, R212, 0x1, -R3 ;  /* 0x00000001d4d4e824 */ /* 0x000fc400078e0a03 */
[----:B------:R-:W-:Y:S02]  /*4030*/  IMAD.MOV R0, RZ, RZ, -R0 ;  /* 0x000000ffff007224 */ /* 0x000fe400078e0a00 */
[----:B------:R-:W-:Y:S01]  /*4040*/  @!P5 IMAD.IADD R211, R211, 0x1, -R3 ;  /* 0x00000001d3d3d824 */ /* 0x000fe200078e0a03 */
[C---:B------:R-:W-:Y:S01]  /*4050*/  ISETP.GT.U32.AND P5, PT, R3.reuse, R212, PT ;  /* 0x000000d40300720c */ /* 0x040fe20003fa4070 */
[----:B------:R-:W-:Y:S02]  /*4060*/  IMAD R210, R3, R0, R210 ;  /* 0x0000000003d27224 */ /* 0x000fe400078e02d2 */
[----:B------:R-:W-:Y:S01]  /*4070*/  IMAD.HI.U32 R0, R251, R4, RZ ;  /* 0x00000004fb007227 */ /* 0x000fe200078e00ff */
[----:B------:R-:W-:-:S03]  /*4080*/  ISETP.GT.U32.AND P2, PT, R3, R211, PT ;  /* 0x000000d30300720c */ /* 0x000fc60003f44070 */
[--C-:B------:R-:W-:Y:S01]  /*4090*/  @!P4 IMAD.IADD R213, R213, 0x1, -R3.reuse ;  /* 0x00000001d5d5c824 */ /* 0x100fe200078e0a03 */
[C---:B------:R-:W-:Y:S01]  /*40a0*/  ISETP.GT.U32.AND P4, PT, R3.reuse, R214, PT ;  /* 0x000000d60300720c */ /* 0x040fe20003f84070 */
[----:B------:R-:W-:Y:S02]  /*40b0*/  IMAD.MOV R0, RZ, RZ, -R0 ;  /* 0x000000ffff007224 */ /* 0x000fe400078e0a00 */
[----:B------:R-:W-:Y:S01]  /*40c0*/  VIADD R11, R2, 0x6b ;  /* 0x0000006b020b7836 */ /* 0x000fe20000000000 */
[C---:B------:R-:W-:Y:S01]  /*40d0*/  ISETP.GT.U32.AND P6, PT, R3.reuse, R213, PT ;  /* 0x000000d50300720c */ /* 0x040fe20003fc4070 */
[----:B------:R-:W-:Y:S02]  /*40e0*/  IMAD R209, R3, R0, R4 ;  /* 0x0000000003d17224 */ /* 0x000fe400078e0204 */
[----:B------:R-:W-:Y:S02]  /*40f0*/  @!P5 IMAD.IADD R212, R212, 0x1, -R3 ;  /* 0x00000001d4d4d824 */ /* 0x000fe400078e0a03 */
[----:B------:R-:W-:Y:S01]  /*4100*/  IMAD.HI.U32 R0, R251, R208, RZ ;  /* 0x000000d0fb007227 */ /* 0x000fe200078e00ff */
[----:B------:R-:W-:-:S02]  /*4110*/  ISETP.GT.U32.AND P5, PT, R3, R209, PT ;  /* 0x000000d10300720c */ /* 0x000fc40003fa4070 */
[----:B------:R-:W-:Y:S01]  /*4120*/  @!P2 IADD3 R211, R211, -R3, RZ ;  /* 0x80000003d3d3a210 */ /* 0x000fe20007ffe0ff */
[----:B------:R-:W-:Y:S01]  /*4130*/  IMAD.MOV R0, RZ, RZ, -R0 ;  /* 0x000000ffff007224 */ /* 0x000fe200078e0a00 */
[----:B------:R-:W-:Y:S01]  /*4140*/  ISETP.GE.AND P2, PT, R5, RZ, PT ;  /* 0x000000ff0500720c */ /* 0x000fe20003f46270 */
[--C-:B------:R-:W-:Y:S01]  /*4150*/  @!P4 IMAD.IADD R214, R214, 0x1, -R3.reuse ;  /* 0x00000001d6d6c824 */ /* 0x100fe200078e0a03 */
[----:B------:R-:W-:Y:S01]  /*4160*/  ISETP.GT.U32.AND P4, PT, R3, R210, PT ;  /* 0x000000d20300720c */ /* 0x000fe20003f84070 */
[--C-:B------:R-:W-:Y:S01]  /*4170*/  @!P6 IMAD.IADD R213, R213, 0x1, -R3.reuse ;  /* 0x00000001d5d5e824 */ /* 0x100fe200078e0a03 */
[----:B------:R-:W-:Y:S01]  /*4180*/  ISETP.GE.AND P6, PT, R7, RZ, PT ;  /* 0x000000ff0700720c */ /* 0x000fe20003fc6270 */
[----:B------:R-:W-:Y:S01]  /*4190*/  VIADD R7, R2, 0x50 ;  /* 0x0000005002077836 */ /* 0x000fe20000000000 */
[----:B------:R-:W-:Y:S01]  /*41a0*/  @!P1 IADD3 R214, -R214, RZ, RZ ;  /* 0x000000ffd6d69210 */ /* 0x000fe20007ffe1ff */
[----:B------:R-:W-:Y:S02]  /*41b0*/  IMAD R208, R3, R0, R208 ;  /* 0x0000000003d07224 */ /* 0x000fe400078e02d0 */
[----:B------:R-:W-:Y:S01]  /*41c0*/  @!P5 IMAD.IADD R209, R209, 0x1, -R3 ;  /* 0x00000001d1d1d824 */ /* 0x000fe200078e0a03 */
[----:B------:R-:W-:Y:S01]  /*41d0*/  IABS R206, R7 ;  /* 0x0000000700ce7213 */ /* 0x000fe20000000000 */
[----:B------:R-:W-:-:S03]  /*41e0*/  IMAD.HI.U32 R4, R251, R6, RZ ;  /* 0x00000006fb047227 */ /* 0x000fc600078e00ff */
[----:B------:R-:W-:Y:S01]  /*41f0*/  ISETP.GT.U32.AND P5, PT, R3, R209, PT ;  /* 0x000000d10300720c */ /* 0x000fe20003fa4070 */
[----:B------:R-:W-:-:S04]  /*4200*/  IMAD.HI.U32 R0, R251, R206, RZ ;  /* 0x000000cefb007227 */ /* 0x000fc800078e00ff */
[----:B------:R-:W-:Y:S02]  /*4210*/  IMAD.MOV R0, RZ, RZ, -R0 ;  /* 0x000000ffff007224 */ /* 0x000fe400078e0a00 */
[----:B------:R-:W-:Y:S02]  /*4220*/  IMAD.MOV R4, RZ, RZ, -R4 ;  /* 0x000000ffff047224 */ /* 0x000fe400078e0a04 */
[----:B------:R-:W-:Y:S02]  /*4230*/  IMAD R206, R3, R0, R206 ;  /* 0x0000000003ce7224 */ /* 0x000fe400078e02ce */
[--C-:B------:R-:W-:Y:S01]  /*4240*/  @!P4 IMAD.IADD R210, R210, 0x1, -R3.reuse ;  /* 0x00000001d2d2c824 */ /* 0x100fe200078e0a03 */
[----:B------:R-:W-:Y:S01]  /*4250*/  ISETP.GE.AND P4, PT, R8, RZ, PT ;  /* 0x000000ff0800720c */ /* 0x000fe20003f86270 */
[----:B------:R-:W-:Y:S01]  /*4260*/  @!P5 IMAD.IADD R209, R209, 0x1, -R3 ;  /* 0x00000001d1d1d824 */ /* 0x000fe200078e0a03 */
[C---:B------:R-:W-:Y:S01]  /*4270*/  ISETP.GT.U32.AND P5, PT, R3.reuse, R206, PT ;  /* 0x000000ce0300720c */ /* 0x040fe20003fa4070 */
[C---:B------:R-:W-:Y:S01]  /*4280*/  IMAD R207, R3.reuse, R4, R6 ;  /* 0x0000000403cf7224 */ /* 0x040fe200078e0206 */
[----:B------:R-:W-:Y:S01]  /*4290*/  ISETP.GT.U32.AND P1, PT, R3, R210, PT ;  /* 0x000000d20300720c */ /* 0x000fe20003f24070 */
[----:B------:R-:W-:-:S02]  /*42a0*/  VIADD R5, R2, 0x51 ;  /* 0x0000005102057836 */ /* 0x000fc40000000000 */
[----:B------:R-:W-:Y:S01]  /*42b0*/  @!P6 IMAD.MOV R211, RZ, RZ, -R211 ;  /* 0x000000ffffd3e224 */ /* 0x000fe200078e0ad3 */
[----:B------:R-:W-:Y:S01]  /*42c0*/  ISETP.GT.U32.AND P6, PT, R3, R207, PT ;  /* 0x000000cf0300720c */ /* 0x000fe20003fc4070 */
[----:B------:R-:W-:Y:S01]  /*42d0*/  @!P0 IMAD.MOV R212, RZ, RZ, -R212 ;  /* 0x000000ffffd48224 */ /* 0x000fe200078e0ad4 */
[----:B------:R-:W-:Y:S01]  /*42e0*/  IABS R4, R5 ;  /* 0x0000000500047213 */ /* 0x000fe20000000000 */
[----:B------:R-:W-:Y:S01]  /*42f0*/  @!P3 IMAD.MOV R213, RZ, RZ, -R213 ;  /* 0x000000ffffd5b224 */ /* 0x000fe200078e0ad5 */
[----:B------:R-:W-:Y:S01]  /*4300*/  ISETP.GE.AND P0, PT, R9, RZ, PT ;  /* 0x000000ff0900720c */ /* 0x000fe20003f06270 */
[----:B------:R-:W-:Y:S01]  /*4310*/  @!P4 IMAD.MOV R209, RZ, RZ, -R209 ;  /* 0x000000ffffd1c224 */ /* 0x000fe200078e0ad1 */
[----:B------:R-:W-:Y:S01]  /*4320*/  IADD3 R9, R2, 0x52, RZ ;  /* 0x0000005202097810 */ /* 0x000fe20007ffe0ff */
[----:B------:R-:W-:Y:S01]  /*4330*/  IMAD.HI.U32 R0, R251, R4, RZ ;  /* 0x00000004fb007227 */ /* 0x000fe200078e00ff */
[----:B------:R-:W-:Y:S02]  /*4340*/  ISETP.GT.U32.AND P3, PT, R3, R208, PT ;  /* 0x000000d00300720c */ /* 0x000fe40003f64070 */
[----:B------:R-:W-:Y:S01]  /*4350*/  IABS R204, R9 ;  /* 0x0000000900cc7213 */ /* 0x000fe20000000000 */
[--C-:B------:R-:W-:Y:S01]  /*4360*/  @!P5 IMAD.IADD R206, R206, 0x1, -R3.reuse ;  /* 0x00000001ceced824 */ /* 0x100fe200078e0a03 */
[----:B------:R-:W-:Y:S01]  /*4370*/  IADD3 R205, -R0, RZ, RZ ;  /* 0x000000ff00cd7210 */ /* 0x000fe20007ffe1ff */
[----:B------:R-:W-:Y:S01]  /*4380*/  @!P1 IMAD.IADD R210, R210, 0x1, -R3 ;  /* 0x00000001d2d29824 */ /* 0x000fe200078e0a03 */
[----:B------:R-:W-:Y:S01]  /*4390*/  ISETP.GE.AND P1, PT, R10, RZ, PT ;  /* 0x000000ff0a00720c */ /* 0x000fe20003f26270 */
[----:B------:R-:W-:Y:S01]  /*43a0*/  IMAD.HI.U32 R0, R251, R204, RZ ;  /* 0x000000ccfb007227 */ /* 0x000fe200078e00ff */
[----:B------:R-:W-:-:S03]  /*43b0*/  ISETP.GT.U32.AND P5, PT, R3, R206, PT ;  /* 0x000000ce0300720c */ /* 0x000fc60003fa4070 */
[--C-:B------:R-:W-:Y:S02]  /*43c0*/  @!P6 IMAD.IADD R207, R207, 0x1, -R3.reuse ;  /* 0x00000001cfcfe824 */ /* 0x100fe400078e0a03 */
[----:B------:R-:W-:Y:S02]  /*43d0*/  IMAD.MOV R0, RZ, RZ, -R0 ;  /* 0x000000ffff007224 */ /* 0x000fe400078e0a00 */
[----:B------:R-:W-:Y:S01]  /*43e0*/  @!P2 IMAD.MOV R210, RZ, RZ, -R210 ;  /* 0x000000ffffd2a224 */ /* 0x000fe200078e0ad2 */
[C---:B------:R-:W-:Y:S01]  /*43f0*/  ISETP.GT.U32.AND P2, PT, R3.reuse, R207, PT ;  /* 0x000000cf0300720c */ /* 0x040fe20003f44070 */
[----:B------:R-:W-:Y:S02]  /*4400*/  IMAD R204, R3, R0, R204 ;  /* 0x0000000003cc7224 */ /* 0x000fe400078e02cc */
[----:B------:R-:W-:Y:S01]  /*4410*/  @!P3 IMAD.IADD R208, R208, 0x1, -R3 ;  /* 0x00000001d0d0b824 */ /* 0x000fe200078e0a03 */
[----:B------:R-:W-:Y:S01]  /*4420*/  ISETP.GE.AND P3, PT, R7, RZ, PT ;  /* 0x000000ff0700720c */ /* 0x000fe20003f66270 */
[----:B------:R-:W-:-:S02]  /*4430*/  VIADD R7, R2, 0x53 ;  /* 0x0000005302077836 */ /* 0x000fc40000000000 */
[--C-:B------:R-:W-:Y:S01]  /*4440*/  @!P5 IMAD.IADD R206, R206, 0x1, -R3.reuse ;  /* 0x00000001ceced824 */ /* 0x100fe200078e0a03 */
[C---:B------:R-:W-:Y:S01]  /*4450*/  ISETP.GT.U32.AND P5, PT, R3.reuse, R204, PT ;  /* 0x000000cc0300720c */ /* 0x040fe20003fa4070 */
[C---:B------:R-:W-:Y:S01]  /*4460*/  IMAD R205, R3.reuse, R205, R4 ;  /* 0x000000cd03cd7224 */ /* 0x040fe200078e0204 */
[----:B------:R-:W-:Y:S01]  /*4470*/  ISETP.GT.U32.AND P6, PT, R3, R208, PT ;  /* 0x000000d00300720c */ /* 0x000fe20003fc4070 */
[C---:B------:R-:W-:Y:S01]  /*4480*/  VIADD R10, R2.reuse, 0x54 ;  /* 0x00000054020a7836 */ /* 0x040fe20000000000 */
[----:B------:R-:W-:Y:S01]  /*4490*/  IABS R6, R7 ;  /* 0x0000000700067213 */ /* 0x000fe20000000000 */
[----:B------:R-:W-:Y:S01]  /*44a0*/  @!P2 IMAD.IADD R207, R207, 0x1, -R3 ;  /* 0x00000001cfcfa824 */ /* 0x000fe200078e0a03 */
[----:B------:R-:W-:Y:S01]  /*44b0*/  ISETP.GE.AND P2, PT, R5, RZ, PT ;  /* 0x000000ff0500720c */ /* 0x000fe20003f46270 */
[C---:B------:R-:W-:Y:S01]  /*44c0*/  VIADD R12, R2.reuse, 0x6c ;  /* 0x0000006c020c7836 */ /* 0x040fe20000000000 */
[----:B------:R-:W-:Y:S01]  /*44d0*/  IADD3 R5, R2, 0x55, RZ ;  /* 0x0000005502057810 */ /* 0x000fe20007ffe0ff */
[----:B------:R-:W-:Y:S01]  /*44e0*/  IMAD.HI.U32 R0, R251, R6, RZ ;  /* 0x00000006fb007227 */ /* 0x000fe200078e00ff */
[----:B------:R-:W-:-:S02]  /*44f0*/  IABS R202, R10 ;  /* 0x0000000a00ca7213 */ /* 0x000fc40000000000 */
[----:B------:R-:W-:Y:S01]  /*4500*/  IABS R8, R5 ;  /* 0x0000000500087213 */ /* 0x000fe20000000000 */
[----:B------:R-:W-:Y:S01]  /*4510*/  IMAD.MOV R0, RZ, RZ, -R0 ;  /* 0x000000ffff007224 */ /* 0x000fe200078e0a00 */
[----:B------:R-:W-:Y:S01]  /*4520*/  @!P5 IADD3 R204, R204, -R3, RZ ;  /* 0x80000003ccccd210 */ /* 0x000fe20007ffe0ff */
[----:B------:R-:W-:Y:S01]  /*4530*/  @!P6 IMAD.IADD R208, R208, 0x1, -R3 ;  /* 0x00000001d0d0e824 */ /* 0x000fe200078e0a03 */
[C---:B------:R-:W-:Y:S01]  /*4540*/  ISETP.GT.U32.AND P6, PT, R3.reuse, R205, PT ;  /* 0x000000cd0300720c */ /* 0x040fe20003fc4070 */
[C---:B------:R-:W-:Y:S01]  /*4550*/  IMAD R203, R3.reuse, R0, R6 ;  /* 0x0000000003cb7224 */ /* 0x040fe200078e0206 */
[----:B------:R-:W-:Y:S01]  /*4560*/  ISETP.GT.U32.AND P5, PT, R3, R204, PT ;  /* 0x000000cc0300720c */ /* 0x000fe20003fa4070 */
[----:B------:R-:W-:Y:S01]  /*4570*/  IMAD.HI.U32 R0, R251, R8, RZ ;  /* 0x00000008fb007227 */ /* 0x000fe200078e00ff */
[----:B------:R-:W-:-:S03]  /*4580*/  IABS R178, R12 ;  /* 0x0000000c00b27213 */ /* 0x000fc60000000000 */
[----:B------:R-:W-:Y:S02]  /*4590*/  IMAD.MOV R0, RZ, RZ, -R0 ;  /* 0x000000ffff007224 */ /* 0x000fe400078e0a00 */
[----:B------:R-:W-:-:S04]  /*45a0*/  IMAD.HI.U32 R4, R251, R202, RZ ;  /* 0x000000cafb047227 */ /* 0x000fc800078e00ff */
[----:B------:R-:W-:Y:S02]  /*45b0*/  IMAD R201, R3, R0, R8 ;  /* 0x0000000003c97224 */ /* 0x000fe400078e0208 */
[--C-:B------:R-:W-:Y:S01]  /*45c0*/  @!P6 IMAD.IADD R205, R205, 0x1, -R3.reuse ;  /* 0x00000001cdcde824 */ /* 0x100fe200078e0a03 */
[----:B------:R-:W-:Y:S01]  /*45d0*/  ISETP.GE.AND P6, PT, R9, RZ, PT ;  /* 0x000000ff0900720c */ /* 0x000fe20003fc6270 */
[----:B------:R-:W-:Y:S01]  /*45e0*/  @!P5 IMAD.IADD R204, R204, 0x1, -R3 ;  /* 0x00000001ccccd824 */ /* 0x000fe200078e0a03 */
[C---:B------:R-:W-:Y:S01]  /*45f0*/  ISETP.GT.U32.AND P5, PT, R3.reuse, R201, PT ;  /* 0x000000c90300720c */ /* 0x040fe20003fa4070 */
[----:B------:R-:W-:Y:S01]  /*4600*/  IMAD.MOV R4, RZ, RZ, -R4 ;  /* 0x000000ffff047224 */ /* 0x000fe200078e0a04 */
[C---:B------:R-:W-:Y:S01]  /*4610*/  ISETP.GT.U32.AND P4, PT, R3.reuse, R205, PT ;  /* 0x000000cd0300720c */ /* 0x040fe20003f84070 */
[----:B------:R-:W-:Y:S02]  /*4620*/  VIADD R9, R2, 0x56 ;  /* 0x0000005602097836 */ /* 0x000fe40000000000 */
[----:B------:R-:W-:-:S02]  /*4630*/  IMAD R202, R3, R4, R202 ;  /* 0x0000000403ca7224 */ /* 0x000fc400078e02ca */
[----:B------:R-:W-:Y:S01]  /*4640*/  @!P0 IMAD.MOV R208, RZ, RZ, -R208 ;  /* 0x000000ffffd08224 */ /* 0x000fe200078e0ad0 */
[----:B------:R-:W-:Y:S01]  /*4650*/  IABS R200, R9 ;  /* 0x0000000900c87213 */ /* 0x000fe20000000000 */
[----:B------:R-:W-:Y:S01]  /*4660*/  @!P3 IMAD.MOV R206, RZ, RZ, -R206 ;  /* 0x000000ffffceb224 */ /* 0x000fe200078e0ace */
[C---:B------:R-:W-:Y:S01]  /*4670*/  ISETP.GT.U32.AND P0, PT, R3.reuse, R203, PT ;  /* 0x000000cb0300720c */ /* 0x040fe20003f04070 */
[----:B------:R-:W-:Y:S01]  /*4680*/  VIADD R6, R2, 0x57 ;  /* 0x0000005702067836 */ /* 0x000fe20000000000 */
[----:B------:R-:W-:Y:S01]  /*4690*/  ISETP.GT.U32.AND P3, PT, R3, R202, PT ;  /* 0x000000ca0300720c */ /* 0x000fe20003f64070 */
[----:B------:R-:W-:Y:S02]  /*46a0*/  IMAD.HI.U32 R0, R251, R200, RZ ;  /* 0x000000c8fb007227 */ /* 0x000fe400078e00ff */
[----:B------:R-:W-:Y:S02]  /*46b0*/  @!P4 IADD3 R205, R205, -R3, RZ ;  /* 0x80000003cdcdc210 */ /* 0x000fe40007ffe0ff */
[----:B------:R-:W-:Y:S01]  /*46c0*/  @!P5 IMAD.IADD R201, R201, 0x1, -R3 ;  /* 0x00000001c9c9d824 */ /* 0x000fe200078e0a03 */
[----:B------:R-:W-:Y:S01]  /*46d0*/  IABS R4, R6 ;  /* 0x0000000600047213 */ /* 0x000fe20000000000 */
[----:B------:R-:W-:Y:S01]  /*46e0*/  IMAD.MOV R0, RZ, RZ, -R0 ;  /* 0x000000ffff007224 */ /* 0x000fe200078e0a00 */
[----:B------:R-:W-:Y:S01]  /*46f0*/  ISETP.GE.AND P4, PT, R10, RZ, PT ;  /* 0x000000ff0a00720c */ /* 0x000fe20003f86270 */
[----:B------:R-:W-:Y:S01]  /*4700*/  @!P2 IMAD.MOV R205, RZ, RZ, -R205 ;  /* 0x000000ffffcda224 */ /* 0x000fe200078e0acd */
[----:B------:R-:W-:Y:S01]  /*4710*/  ISETP.GT.U32.AND P5, PT, R3, R201, PT ;  /* 0x000000c90300720c */ /* 0x000fe20003fa4070 */
[----:B------:R-:W-:Y:S01]  /*4720*/  @!P0 IMAD.IADD R203, R203, 0x1, -R3 ;  /* 0x00000001cbcb8824 */ /* 0x000fe200078e0a03 */
[----:B------:R-:W-:Y:S01]  /*4730*/  ISETP.GE.AND P0, PT, R5, RZ, PT ;  /* 0x000000ff0500720c */ /* 0x000fe20003f06270 */
[----:B------:R-:W-:Y:S01]  /*4740*/  IMAD R200, R3, R0, R200 ;  /* 0x0000000003c87224 */ /* 0x000fe200078e02c8 */
[----:B------:R-:W-:Y:S01]  /*4750*/  @!P3 IADD3 R202, R202, -R3, RZ ;  /* 0x80000003cacab210 */ /* 0x000fe20007ffe0ff */
[----:B------:R-:W-:Y:S01]  /*4760*/  IMAD.HI.U32 R0, R251, R4, RZ ;  /* 0x00000004fb007227 */ /* 0x000fe200078e00ff */
[----:B------:R-:W-:-:S02]  /*4770*/  ISETP.GT.U32.AND P3, PT, R3, R203, PT ;  /* 0x000000cb0300720c */ /* 0x000fc40003f64070 */
[C---:B------:R-:W-:Y:S01]  /*4780*/  ISETP.GT.U32.AND P2, PT, R3.reuse, R202, PT ;  /* 0x000000ca0300720c */ /* 0x040fe20003f44070 */
[----:B------:R-:W-:Y:S02]  /*4790*/  IMAD.MOV R0, RZ, RZ, -R0 ;  /* 0x000000ffff007224 */ /* 0x000fe400078e0a00 */
[----:B------:R-:W-:Y:S02]  /*47a0*/  VIADD R5, R2, 0x58 ;  /* 0x0000005802057836 */ /* 0x000fe40000000000 */
[----:B------:R-:W-:Y:S02]  /*47b0*/  IMAD R199, R3, R0, R4 ;  /* 0x0000000003c77224 */ /* 0x000fe400078e0204 */
[----:B------:R-:W-:Y:S01]  /*47c0*/  @!P5 IMAD.IADD R201, R201, 0x1, -R3 ;  /* 0x00000001c9c9d824 */ /* 0x000fe200078e0a03 */
[----:B------:R-:W-:Y:S01]  /*47d0*/  IABS R198, R5 ;  /* 0x0000000500c67213 */ /* 0x000fe20000000000 */
[----:B------:R-:W-:Y:S01]  /*47e0*/  @!P1 IMAD.MOV R207, RZ, RZ, -R207 ;  /* 0x000000ffffcf9224 */ /* 0x000fe200078e0acf */
[----:B------:R-:W-:Y:S01]  /*47f0*/  ISETP.GT.U32.AND P5, PT, R3, R199, PT ;  /* 0x000000c70300720c */ /* 0x000fe20003fa4070 */
[----:B------:R-:W-:Y:S01]  /*4800*/  @!P3 IMAD.IADD R203, R203, 0x1, -R3 ;  /* 0x00000001cbcbb824 */ /* 0x000fe200078e0a03 */
[----:B------:R-:W-:Y:S01]  /*4810*/  ISETP.GT.U32.AND P3, PT, R3, R200, PT ;  /* 0x000000c80300720c */ /* 0x000fe20003f64070 */
[----:B------:R-:W-:Y:S01]  /*4820*/  IMAD.HI.U32 R0, R251, R198, RZ ;  /* 0x000000c6fb007227 */ /* 0x000fe200078e00ff */
[----:B------:R-:W-:-:S02]  /*4830*/  ISETP.GE.AND P1, PT, R7, RZ, PT ;  /* 0x000000ff0700720c */ /* 0x000fc40003f26270 */
[----:B------:R-:W-:Y:S01]  /*4840*/  @!P2 IADD3 R202, R202, -R3, RZ ;  /* 0x80000003cacaa210 */ /* 0x000fe20007ffe0ff */
[----:B------:R-:W-:Y:S01]  /*4850*/  VIADD R7, R2, 0x59 ;  /* 0x0000005902077836 */ /* 0x000fe20000000000 */
[----:B------:R-:W-:Y:S01]  /*4860*/  ISETP.GE.AND P2, PT, R6, RZ, PT ;  /* 0x000000ff0600720c */ /* 0x000fe20003f46270 */
[----:B------:R-:W-:Y:S02]  /*4870*/  IMAD.MOV R0, RZ, RZ, -R0 ;  /* 0x000000ffff007224 */ /* 0x000fe400078e0a00 */
[----:B------:R-:W-:Y:S01]  /*4880*/  VIADD R8, R2, 0x5a ;  /* 0x0000005a02087836 */ /* 0x000fe20000000000 */
[----:B------:R-:W-:Y:S01]  /*4890*/  IABS R6, R7 ;  /* 0x0000000700067213 */ /* 0x000fe20000000000 */
[--C-:B------:R-:W-:Y:S02]  /*48a0*/  @!P5 IMAD.IADD R199, R199, 0x1, -R3.reuse ;  /* 0x00000001c7c7d824 */ /* 0x100fe400078e0a03 */
[----:B------:R-:W-:Y:S01]  /*48b0*/  @!P3 IMAD.IADD R200, R200, 0x1, -R3 ;  /* 0x00000001c8c8b824 */ /* 0x000fe200078e0a03 */
[----:B------:R-:W-:Y:S01]  /*48c0*/  IABS R196, R8 ;  /* 0x0000000800c47213 */ /* 0x000fe20000000000 */
[C---:B------:R-:W-:Y:S01]  /*48d0*/  IMAD R198, R3.reuse, R0, R198 ;  /* 0x0000000003c67224 */ /* 0x040fe200078e02c6 */
[----:B------:R-:W-:Y:S01]  /*48e0*/  ISETP.GT.U32.AND P5, PT, R3, R199, PT ;  /* 0x000000c70300720c */ /* 0x000fe20003fa4070 */
[----:B------:R-:W-:Y:S01]  /*48f0*/  IMAD.HI.U32 R0, R251, R6, RZ ;  /* 0x00000006fb007227 */ /* 0x000fe200078e00ff */
[----:B------:R-:W-:-:S02]  /*4900*/  @!P1 IADD3 R203, -R203, RZ, RZ ;  /* 0x000000ffcbcb9210 */ /* 0x000fc40007ffe1ff */
[----:B------:R-:W-:Y:S01]  /*4910*/  ISETP.GT.U32.AND P1, PT, R3, R200, PT ;  /* 0x000000c80300720c */ /* 0x000fe20003f24070 */
[----:B------:R-:W-:Y:S01]  /*4920*/  IMAD.MOV R0, RZ, RZ, -R0 ;  /* 0x000000ffff007224 */ /* 0x000fe200078e0a00 */
[----:B------:R-:W-:Y:S01]  /*4930*/  ISETP.GE.AND P3, PT, R5, RZ, PT ;  /* 0x000000ff0500720c */ /* 0x000fe20003f66270 */
[----:B------:R-:W-:Y:S01]  /*4940*/  @!P6 IMAD.MOV R204, RZ, RZ, -R204 ;  /* 0x000000ffffcce224 */ /* 0x000fe200078e0acc */
[----:B------:R-:W-:Y:S01]  /*4950*/  ISETP.GE.AND P6, PT, R9, RZ, PT ;  /* 0x000000ff0900720c */ /* 0x000fe20003fc6270 */
[----:B------:R-:W-:Y:S01]  /*4960*/  IMAD R197, R3, R0, R6 ;  /* 0x0000000003c57224 */ /* 0x000fe200078e0206 */
[----:B------:R-:W-:Y:S01]  /*4970*/  IADD3 R9, R2, 0x60, RZ ;  /* 0x0000006002097810 */ /* 0x000fe20007ffe0ff */
[----:B------:R-:W-:-:S03]  /*4980*/  IMAD.HI.U32 R4, R251, R196, RZ ;  /* 0x000000c4fb047227 */ /* 0x000fc600078e00ff */
[----:B------:R-:W-:Y:S01]  /*4990*/  IABS R190, R9 ;  /* 0x0000000900be7213 */ /* 0x000fe20000000000 */
[----:B------:R-:W-:Y:S01]  /*49a0*/  @!P4 IMAD.MOV R202, RZ, RZ, -R202 ;  /* 0x000000ffffcac224 */ /* 0x000fe200078e0aca */
[----:B------:R-:W-:Y:S01]  /*49b0*/  ISETP.GT.U32.AND P4, PT, R3, R198, PT ;  /* 0x000000c60300720c */ /* 0x000fe20003f84070 */
[----:B------:R-:W-:Y:S01]  /*49c0*/  @!P5 IMAD.IADD R199, R199, 0x1, -R3 ;  /* 0x00000001c7c7d824 */ /* 0x000fe200078e0a03 */
[C---:B------:R-:W-:Y:S01]  /*49d0*/  ISETP.GT.U32.AND P5, PT, R3.reuse, R197, PT ;  /* 0x000000c50300720c */ /* 0x040fe20003fa4070 */
[----:B------:R-:W-:Y:S01]  /*49e0*/  IMAD.MOV R4, RZ, RZ, -R4 ;  /* 0x000000ffff047224 */ /* 0x000fe200078e0a04 */
[----:B------:R-:W-:Y:S01]  /*49f0*/  @!P1 IADD3 R200, R200, -R3, RZ ;  /* 0x80000003c8c89210 */ /* 0x000fe20007ffe0ff */
[----:B------:R-:W-:Y:S01]  /*4a00*/  VIADD R5, R2, 0x5b ;  /* 0x0000005b02057836 */ /* 0x000fe20000000000 */
[----:B------:R-:W-:Y:S01]  /*4a10*/  ISETP.GE.AND P1, PT, R8, RZ, PT ;  /* 0x000000ff0800720c */ /* 0x000fe20003f26270 */
[C---:B------:R-:W-:Y:S01]  /*4a20*/  IMAD R196, R3.reuse, R4, R196 ;  /* 0x0000000403c47224 */ /* 0x040fe200078e02c4 */
[----:B------:R-:W-:Y:S01]  /*4a30*/  @!P6 IADD3 R200, -R200, RZ, RZ ;  /* 0x000000ffc8c8e210 */ /* 0x000fe20007ffe1ff */
[----:B------:R-:W-:Y:S01]  /*4a40*/  @!P0 IMAD.MOV R201, RZ, RZ, -R201 ;  /* 0x000000ffffc98224 */ /* 0x000fe200078e0ac9 */
[----:B------:R-:W-:Y:S01]  /*4a50*/  IABS R6, R5 ;  /* 0x0000000500067213 */ /* 0x000fe20000000000 */
[----:B------:R-:W-:Y:S01]  /*4a60*/  VIADD R4, R2, 0x5c ;  /* 0x0000005c02047836 */ /* 0x000fe20000000000 */
[----:B------:R-:W-:Y:S01]  /*4a70*/  ISETP.GT.U32.AND P6, PT, R3, R196, PT ;  /* 0x000000c40300720c */ /* 0x000fe20003fc4070 */
[--C-:B------:R-:W-:Y:S01]  /*4a80*/  @!P4 IMAD.IADD R198, R198, 0x1, -R3.reuse ;  /* 0x00000001c6c6c824 */ /* 0x100fe200078e0a03 */
[----:B------:R-:W-:Y:S01]  /*4a90*/  ISETP.GE.AND P0, PT, R7, RZ, PT ;  /* 0x000000ff0700720c */ /* 0x000fe20003f06270 */
[----:B------:R-:W-:Y:S01]  /*4aa0*/  @!P5 IMAD.IADD R197, R197, 0x1, -R3 ;  /* 0x00000001c5c5d824 */ /* 0x000fe200078e0a03 */
[----:B------:R-:W-:Y:S01]  /*4ab0*/  IABS R194, R4 ;  /* 0x0000000400c27213 */ /* 0x000fe20000000000 */
[----:B------:R-:W-:Y:S01]  /*4ac0*/  IMAD.HI.U32 R0, R251, R6, RZ ;  /* 0x00000006fb007227 */ /* 0x000fe200078e00ff */
[----:B------:R-:W-:-:S02]  /*4ad0*/  ISETP.GT.U32.AND P4, PT, R3, R198, PT ;  /* 0x000000c60300720c */ /* 0x000fc40003f84070 */
[C---:B------:R-:W-:Y:S01]  /*4ae0*/  ISETP.GT.U32.AND P5, PT, R3.reuse, R197, PT ;  /* 0x000000c50300720c */ /* 0x040fe20003fa4070 */
[----:B------:R-:W-:Y:S02]  /*4af0*/  VIADD R7, R2, 0x5d ;  /* 0x0000005d02077836 */ /* 0x000fe40000000000 */
[----:B------:R-:W-:Y:S02]  /*4b00*/  IMAD.MOV R195, RZ, RZ, -R0 ;  /* 0x000000ffffc37224 */ /* 0x000fe400078e0a00 */
[----:B------:R-:W-:Y:S01]  /*4b10*/  @!P6 IMAD.IADD R196, R196, 0x1, -R3 ;  /* 0x00000001c4c4e824 */ /* 0x000fe200078e0a03 */
[----:B------:R-:W-:Y:S01]  /*4b20*/  IABS R8, R7 ;  /* 0x0000000700087213 */ /* 0x000fe20000000000 */
[----:B------:R-:W-:Y:S02]  /*4b30*/  IMAD R195, R3, R195, R6 ;  /* 0x000000c303c37224 */ /* 0x000fe400078e0206 */
[----:B------:R-:W-:Y:S01]  /*4b40*/  IMAD.HI.U32 R0, R251, R194, RZ ;  /* 0x000000c2fb007227 */ /* 0x000fe200078e00ff */
[----:B------:R-:W-:-:S03]  /*4b50*/  ISETP.GT.U32.AND P6, PT, R3, R196, PT ;  /* 0x000000c40300720c */ /* 0x000fc60003fc4070 */
[--C-:B------:R-:W-:Y:S01]  /*4b60*/  @!P4 IMAD.IADD R198, R198, 0x1, -R3.reuse ;  /* 0x00000001c6c6c824 */ /* 0x100fe200078e0a03 */
[----:B------:R-:W-:Y:S01]  /*4b70*/  ISETP.GE.AND P4, PT, R4, RZ, PT ;  /* 0x000000ff0400720c */ /* 0x000fe20003f86270 */
[----:B------:R-:W-:Y:S01]  /*4b80*/  @!P5 IMAD.IADD R197, R197, 0x1, -R3 ;  /* 0x00000001c5c5d824 */ /* 0x000fe200078e0a03 */
[----:B------:R-:W-:Y:S01]  /*4b90*/  ISETP.GT.U32.AND P5, PT, R3, R195, PT ;  /* 0x000000c30300720c */ /* 0x000fe20003fa4070 */
[----:B------:R-:W-:Y:S01]  /*4ba0*/  IMAD.HI.U32 R4, R251, R8, RZ ;  /* 0x00000008fb047227 */ /* 0x000fe200078e00ff */
[----:B------:R-:W-:-:S03]  /*4bb0*/  IADD3 R0, -R0, RZ, RZ ;  /* 0x000000ff00007210 */ /* 0x000fc60007ffe1ff */
[----:B------:R-:W-:Y:S02]  /*4bc0*/  IMAD.MOV R4, RZ, RZ, -R4 ;  /* 0x000000ffff047224 */ /* 0x000fe400078e0a04 */
[--C-:B------:R-:W-:Y:S02]  /*4bd0*/  @!P6 IMAD.IADD R196, R196, 0x1, -R3.reuse ;  /* 0x00000001c4c4e824 */ /* 0x100fe400078e0a03 */
[----:B------:R-:W-:Y:S02]  /*4be0*/  IMAD R193, R3, R4, R8 ;  /* 0x0000000403c17224 */ /* 0x000fe400078e0208 */
[----:B------:R-:W-:Y:S01]  /*4bf0*/  @!P3 IMAD.MOV R198, RZ, RZ, -R198 ;  /* 0x000000ffffc6b224 */ /* 0x000fe200078e0ac6 */
[----:B------:R-:W-:Y:S01]  /*4c00*/  ISETP.GE.AND P3, PT, R7, RZ, PT ;  /* 0x000000ff0700720c */ /* 0x000fe20003f66270 */
[----:B------:R-:W-:Y:S01]  /*4c10*/  VIADD R7, R2, 0x5f ;  /* 0x0000005f02077836 */ /* 0x000fe20000000000 */
[----:B------:R-:W-:Y:S01]  /*4c20*/  @!P1 IADD3 R196, -R196, RZ, RZ ;  /* 0x000000ffc4c49210 */ /* 0x000fe20007ffe1ff */
[----:B------:R-:W-:Y:S01]  /*4c30*/  @!P5 IMAD.IADD R195, R195, 0x1, -R3 ;  /* 0x00000001c3c3d824 */ /* 0x000fe200078e0a03 */
[C---:B------:R-:W-:Y:S01]  /*4c40*/  ISETP.GT.U32.AND P1, PT, R3.reuse, R193, PT ;  /* 0x000000c10300720c */ /* 0x040fe20003f24070 */
[C---:B------:R-:W-:Y:S01]  /*4c50*/  IMAD R194, R3.reuse, R0, R194 ;  /* 0x0000000003c27224 */ /* 0x040fe200078e02c2 */
[----:B------:R-:W-:Y:S01]  /*4c60*/  IABS R6, R7 ;  /* 0x0000000700067213 */ /* 0x000fe20000000000 */
[----:B------:R-:W-:Y:S01]  /*4c70*/  @!P2 IMAD.MOV R199, RZ, RZ, -R199 ;  /* 0x000000ffffc7a224 */ /* 0x000fe200078e0ac7 */
[----:B------:R-:W-:Y:S01]  /*4c80*/  ISETP.GT.U32.AND P5, PT, R3, R195, PT ;  /* 0x000000c30300720c */ /* 0x000fe20003fa4070 */
[----:B------:R-:W-:Y:S01]  /*4c90*/  @!P0 IMAD.MOV R197, RZ, RZ, -R197 ;  /* 0x000000ffffc58224 */ /* 0x000fe200078e0ac5 */
[----:B------:R-:W-:Y:S01]  /*4ca0*/  ISETP.GE.AND P2, PT, R5, RZ, PT ;  /* 0x000000ff0500720c */ /* 0x000fe20003f46270 */
[----:B------:R-:W-:Y:S01]  /*4cb0*/  IMAD.HI.U32 R4, R251, R6, RZ ;  /* 0x00000006fb047227 */ /* 0x000fe200078e00ff */
[----:B------:R-:W-:-:S03]  /*4cc0*/  ISETP.GT.U32.AND P0, PT, R3, R194, PT ;  /* 0x000000c20300720c */ /* 0x000fc60003f04070 */
[C---:B------:R-:W-:Y:S02]  /*4cd0*/  VIADD R0, R2.reuse, 0x5e ;  /* 0x0000005e02007836 */ /* 0x040fe40000000000 */
[----:B------:R-:W-:Y:S01]  /*4ce0*/  VIADD R10, R2, 0x61 ;  /* 0x00000061020a7836 */ /* 0x000fe20000000000 */
[----:B------:R-:W-:Y:S01]  /*4cf0*/  @!P1 IADD3 R193, R193, -R3, RZ ;  /* 0x80000003c1c19210 */ /* 0x000fe20007ffe0ff */
[----:B------:R-:W-:Y:S01]  /*4d00*/  IMAD.MOV R4, RZ, RZ, -R4 ;  /* 0x000000ffff047224 */ /* 0x000fe200078e0a04 */
[----:B------:R-:W-:Y:S01]  /*4d10*/  IABS R192, R0 ;  /* 0x0000000000c07213 */ /* 0x000fe20000000000 */
[----:B------:R-:W-:Y:S01]  /*4d20*/  @!P5 IMAD.IADD R195, R195, 0x1, -R3 ;  /* 0x00000001c3c3d824 */ /* 0x000fe200078e0a03 */
[----:B------:R-:W-:Y:S01]  /*4d30*/  IABS R8, R10 ;  /* 0x0000000a00087213 */ /* 0x000fe20000000000 */
[C---:B------:R-:W-:Y:S01]  /*4d40*/  IMAD R191, R3.reuse, R4, R6 ;  /* 0x0000000403bf7224 */ /* 0x040fe200078e0206 */
[----:B------:R-:W-:Y:S01]  /*4d50*/  ISETP.GT.U32.AND P1, PT, R3, R193, PT ;  /* 0x000000c10300720c */ /* 0x000fe20003f24070 */
[----:B------:R-:W-:Y:S01]  /*4d60*/  @!P2 IMAD.MOV R195, RZ, RZ, -R195 ;  /* 0x000000ffffc3a224 */ /* 0x000fe200078e0ac3 */
[----:B------:R-:W-:Y:S01]  /*4d70*/  ISETP.GE.AND P6, PT, R0, RZ, PT ;  /* 0x000000ff0000720c */ /* 0x000fe20003fc6270 */
[----:B------:R-:W-:Y:S01]  /*4d80*/  IMAD.HI.U32 R0, R251, R192, RZ ;  /* 0x000000c0fb007227 */ /* 0x000fe200078e00ff */
[----:B------:R-:W-:-:S02]  /*4d90*/  ISETP.GT.U32.AND P2, PT, R3, R191, PT ;  /* 0x000000bf0300720c */ /* 0x000fc40003f44070 */
[----:B------:R-:W-:Y:S01]  /*4da0*/  ISETP.GE.AND P5, PT, R7, RZ, PT ;  /* 0x000000ff0700720c */ /* 0x000fe20003fa6270 */
[----:B------:R-:W-:Y:S01]  /*4db0*/  IMAD.HI.U32 R4, R251, R8, RZ ;  /* 0x00000008fb047227 */ /* 0x000fe200078e00ff */
[----:B------:R-:W-:-:S03]  /*4dc0*/  IADD3 R7, R2, 0x63, RZ ;  /* 0x0000006302077810 */ /* 0x000fc60007ffe0ff */
[--C-:B------:R-:W-:Y:S01]  /*4dd0*/  @!P0 IMAD.IADD R194, R194, 0x1, -R3.reuse ;  /* 0x00000001c2c28824 */ /* 0x100fe200078e0a03 */
[----:B------:R-:W-:Y:S01]  /*4de0*/  IABS R6, R7 ;  /* 0x0000000700067213 */ /* 0x000fe20000000000 */
[----:B------:R-:W-:Y:S02]  /*4df0*/  IMAD.MOV R5, RZ, RZ, -R0 ;  /* 0x000000ffff057224 */ /* 0x000fe400078e0a00 */
[----:B------:R-:W-:Y:S01]  /*4e00*/  IMAD.MOV R4, RZ, RZ, -R4 ;  /* 0x000000ffff047224 */ /* 0x000fe200078e0a04 */
[C---:B------:R-:W-:Y:S01]  /*4e10*/  ISETP.GT.U32.AND P0, PT, R3.reuse, R194, PT ;  /* 0x000000c20300720c */ /* 0x040fe20003f04070 */
[C---:B------:R-:W-:Y:S02]  /*4e20*/  IMAD R192, R3.reuse, R5, R192 ;  /* 0x0000000503c07224 */ /* 0x040fe400078e02c0 */
[----:B------:R-:W-:Y:S02]  /*4e30*/  IMAD R189, R3, R4, R8 ;  /* 0x0000000403bd7224 */ /* 0x000fe400078e0208 */
[----:B------:R-:W-:-:S02]  /*4e40*/  @!P1 IMAD.IADD R193, R193, 0x1, -R3 ;  /* 0x00000001c1c19824 */ /* 0x000fc400078e0a03 */
[----:B------:R-:W-:Y:S02]  /*4e50*/  VIADD R5, R2, 0x62 ;  /* 0x0000006202057836 */ /* 0x000fe40000000000 */
[----:B------:R-:W-:-:S03]  /*4e60*/  IMAD.HI.U32 R0, R251, R190, RZ ;  /* 0x000000befb007227 */ /* 0x000fc600078e00ff */
[----:B------:R-:W-:Y:S01]  /*4e70*/  IABS R188, R5 ;  /* 0x0000000500bc7213 */ /* 0x000fe20000000000 */
[----:B------:R-:W-:Y:S01]  /*4e80*/  @!P3 IMAD.MOV R193, RZ, RZ, -R193 ;  /* 0x000000ffffc1b224 */ /* 0x000fe200078e0ac1 */
[----:B------:R-:W-:Y:S01]  /*4e90*/  ISETP.GT.U32.AND P3, PT, R3, R189, PT ;  /* 0x000000bd0300720c */ /* 0x000fe20003f64070 */
[--C-:B------:R-:W-:Y:S02]  /*4ea0*/  @!P2 IMAD.IADD R191, R191, 0x1, -R3.reuse ;  /* 0x00000001bfbfa824 */ /* 0x100fe400078e0a03 */
[----:B------:R-:W-:Y:S02]  /*4eb0*/  IMAD.MOV R0, RZ, RZ, -R0 ;  /* 0x000000ffff007224 */ /* 0x000fe400078e0a00 */
[----:B------:R-:W-:Y:S01]  /*4ec0*/  @!P0 IMAD.IADD R194, R194, 0x1, -R3 ;  /* 0x00000001c2c28824 */ /* 0x000fe200078e0a03 */
[C---:B------:R-:W-:Y:S01]  /*4ed0*/  ISETP.GT.U32.AND P2, PT, R3.reuse, R191, PT ;  /* 0x000000bf0300720c */ /* 0x040fe20003f44070 */
[C---:B------:R-:W-:Y:S01]  /*4ee0*/  IMAD R190, R3.reuse, R0, R190 ;  /* 0x0000000003be7224 */ /* 0x040fe200078e02be */
[----:B------:R-:W-:Y:S01]  /*4ef0*/  ISETP.GT.U32.AND P0, PT, R3, R192, PT ;  /* 0x000000c00300720c */ /* 0x000fe20003f04070 */
[----:B------:R-:W-:-:S03]  /*4f00*/  IMAD.HI.U32 R0, R251, R188, RZ ;  /* 0x000000bcfb007227 */ /* 0x000fc600078e00ff */
[----:B------:R-:W-:Y:S01]  /*4f10*/  ISETP.GT.U32.AND P1, PT, R3, R190, PT ;  /* 0x000000be0300720c */ /* 0x000fe20003f24070 */
[----:B------:R-:W-:Y:S02]  /*4f20*/  IMAD.MOV R0, RZ, RZ, -R0 ;  /* 0x000000ffff007224 */ /* 0x000fe400078e0a00 */
[----:B------:R-:W-:Y:S02]  /*4f30*/  @!P3 IMAD.IADD R189, R189, 0x1, -R3 ;  /* 0x00000001bdbdb824 */ /* 0x000fe400078e0a03 */
[----:B------:R-:W-:Y:S02]  /*4f40*/  IMAD R188, R3, R0, R188 ;  /* 0x0000000003bc7224 */ /* 0x000fe400078e02bc */
[----:B------:R-:W-:Y:S01]  /*4f50*/  IMAD.HI.U32 R0, R251, R6, RZ ;  /* 0x00000006fb007227 */ /* 0x000fe200078e00ff */
[----:B------:R-:W-:-:S03]  /*4f60*/  ISETP.GT.U32.AND P3, PT, R3, R189, PT ;  /* 0x000000bd0300720c */ /* 0x000fc60003f64070 */
[--C-:B------:R-:W-:Y:S01]  /*4f70*/  @!P2 IMAD.IADD R191, R191, 0x1, -R3.reuse ;  /* 0x00000001bfbfa824 */ /* 0x100fe200078e0a03 */
[C---:B------:R-:W-:Y:S01]  /*4f80*/  ISETP.GT.U32.AND P2, PT, R3.reuse, R188, PT ;  /* 0x000000bc0300720c */ /* 0x040fe20003f44070 */
[--C-:B------:R-:W-:Y:S01]  /*4f90*/  @!P0 IMAD.IADD R192, R192, 0x1, -R3.reuse ;  /* 0x00000001c0c08824 */ /* 0x100fe200078e0a03 */
[----:B------:R-:W-:Y:S01]  /*4fa0*/  IADD3 R0, -R0, RZ, RZ ;  /* 0x000000ff00007210 */ /* 0x000fe20007ffe1ff */
[----:B------:R-:W-:Y:S02]  /*4fb0*/  VIADD R8, R2, 0x64 ;  /* 0x0000006402087836 */ /* 0x000fe40000000000 */
[--C-:B------:R-:W-:Y:S01]  /*4fc0*/  @!P1 IMAD.IADD R190, R190, 0x1, -R3.reuse ;  /* 0x00000001bebe9824 */ /* 0x100fe200078e0a03 */
[C---:B------:R-:W-:Y:S01]  /*4fd0*/  ISETP.GT.U32.AND P0, PT, R3.reuse, R192, PT ;  /* 0x000000c00300720c */ /* 0x040fe20003f04070 */
[----:B------:R-:W-:Y:S01]  /*4fe0*/  IMAD R187, R3, R0, R6 ;  /* 0x0000000003bb7224 */ /* 0x000fe200078e0206 */
[----:B------:R-:W-:Y:S01]  /*4ff0*/  IABS R186, R8 ;  /* 0x0000000800ba7213 */ /* 0x000fe20000000000 */
[--C-:B------:R-:W-:Y:S01]  /*5000*/  @!P3 IMAD.IADD R189, R189, 0x1, -R3.reuse ;  /* 0x00000001bdbdb824 */ /* 0x100fe200078e0a03 */
[C---:B------:R-:W-:Y:S01]  /*5010*/  ISETP.GT.U32.AND P1, PT, R3.reuse, R190, PT ;  /* 0x000000be0300720c */ /* 0x040fe20003f24070 */
[----:B------:R-:W-:Y:S01]  /*5020*/  @!P4 IMAD.MOV R194, RZ, RZ, -R194 ;  /* 0x000000ffffc2c224 */ /* 0x000fe200078e0ac2 */
[----:B------:R-:W-:Y:S01]  /*5030*/  ISETP.GT.U32.AND P3, PT, R3, R187, PT ;  /* 0x000000bb0300720c */ /* 0x000fe20003f64070 */
[----:B------:R-:W-:Y:S01]  /*5040*/  @!P2 IMAD.IADD R188, R188, 0x1, -R3 ;  /* 0x00000001bcbca824 */ /* 0x000fe200078e0a03 */
[----:B------:R-:W-:Y:S01]  /*5050*/  ISETP.GE.AND P4, PT, R9, RZ, PT ;  /* 0x000000ff0900720c */ /* 0x000fe20003f86270 */
[----:B------:R-:W-:Y:S01]  /*5060*/  IMAD.HI.U32 R4, R251, R186, RZ ;  /* 0x000000bafb047227 */ /* 0x000fe200078e00ff */
[----:B------:R-:W-:-:S02]  /*5070*/  IADD3 R9, R2, 0x6a, RZ ;  /* 0x0000006a02097810 */ /* 0x000fc40007ffe0ff */
[C---:B------:R-:W-:Y:S01]  /*5080*/  ISETP.GT.U32.AND P2, PT, R3.reuse, R188, PT ;  /* 0x000000bc0300720c */ /* 0x040fe20003f44070 */
[----:B------:R-:W-:Y:S01]  /*5090*/  IMAD.MOV R4, RZ, RZ, -R4 ;  /* 0x000000ffff047224 */ /* 0x000fe200078e0a04 */
[----:B------:R-:W-:Y:S01]  /*50a0*/  @!P0 IADD3 R192, R192, -R3, RZ ;  /* 0x80000003c0c08210 */ /* 0x000fe20007ffe0ff */
[----:B------:R-:W-:Y:S01]  /*50b0*/  VIADD R0, R2, 0x65 ;  /* 0x0000006502007836 */ /* 0x000fe20000000000 */
[----:B------:R-:W-:Y:S01]  /*50c0*/  ISETP.GE.AND P0, PT, R10, RZ, PT ;  /* 0x000000ff0a00720c */ /* 0x000fe20003f06270 */
[--C-:B------:R-:W-:Y:S01]  /*50d0*/  @!P1 IMAD.IADD R190, R190, 0x1, -R3.reuse ;  /* 0x00000001bebe9824 */ /* 0x100fe200078e0a03 */
[----:B------:R-:W-:Y:S01]  /*50e0*/  ISETP.GE.AND P1, PT, R8, RZ, PT ;  /* 0x000000ff0800720c */ /* 0x000fe20003f26270 */
[----:B------:R-:W-:Y:S01]  /*50f0*/  IMAD R186, R3, R4, R186 ;  /* 0x0000000403ba7224 */ /* 0x000fe200078e02ba */
[----:B------:R-:W-:Y:S01]  /*5100*/  IADD3 R4, R2, 0x66, RZ ;  /* 0x0000006602047810 */ /* 0x000fe20007ffe0ff */
[--C-:B------:R-:W-:Y:S01]  /*5110*/  @!P3 IMAD.IADD R187, R187, 0x1, -R3.reuse ;  /* 0x00000001bbbbb824 */ /* 0x100fe200078e0a03 */
[----:B------:R-:W-:Y:S01]  /*5120*/  IABS R6, R0 ;  /* 0x0000000000067213 */ /* 0x000fe20000000000 */
[----:B------:R-:W-:Y:S01]  /*5130*/  @!P4 IMAD.MOV R190, RZ, RZ, -R190 ;  /* 0x000000ffffbec224 */ /* 0x000fe200078e0abe */
[----:B------:R-:W-:Y:S01]  /*5140*/  ISETP.GE.AND P4, PT, R0, RZ, PT ;  /* 0x000000ff0000720c */ /* 0x000fe20003f86270 */
[----:B------:R-:W-:Y:S01]  /*5150*/  @!P2 IMAD.IADD R188, R188, 0x1, -R3 ;  /* 0x00000001bcbca824 */ /* 0x000fe200078e0a03 */
[----:B------:R-:W-:Y:S01]  /*5160*/  IABS R184, R4 ;  /* 0x0000000400b87213 */ /* 0x000fe20000000000 */
[----:B------:R-:W-:Y:S01]  /*5170*/  IMAD.HI.U32 R0, R251, R6, RZ ;  /* 0x00000006fb007227 */ /* 0x000fe200078e00ff */
[----:B------:R-:W-:-:S02]  /*5180*/  ISETP.GT.U32.AND P3, PT, R3, R187, PT ;  /* 0x000000bb0300720c */ /* 0x000fc40003f64070 */
[----:B------:R-:W-:Y:S01]  /*5190*/  ISETP.GT.U32.AND P2, PT, R3, R186, PT ;  /* 0x000000ba0300720c */ /* 0x000fe20003f44070 */
[----:B------:R-:W-:Y:S01]  /*51a0*/  @!P6 IMAD.MOV R192, RZ, RZ, -R192 ;  /* 0x000000ffffc0e224 */ /* 0x000fe200078e0ac0 */
[----:B------:R-:W-:Y:S01]  /*51b0*/  ISETP.GE.AND P6, PT, R5, RZ, PT ;  /* 0x000000ff0500720c */ /* 0x000fe20003fc6270 */
[----:B------:R-:W-:Y:S01]  /*51c0*/  @!P0 IMAD.MOV R189, RZ, RZ, -R189 ;  /* 0x000000ffffbd8224 */ /* 0x000fe200078e0abd */
[----:B------:R-:W-:Y:S01]  /*51d0*/  ISETP.GE.AND P0, PT, R4, RZ, PT ;  /* 0x000000ff0400720c */ /* 0x000fe20003f06270 */
[----:B------:R-:W-:Y:S01]  /*51e0*/  IMAD.HI.U32 R4, R251, R184, RZ ;  /* 0x000000b8fb047227 */ /* 0x000fe200078e00ff */
[----:B------:R-:W-:Y:S02]  /*51f0*/  IABS R180, R9 ;  /* 0x0000000900b47213 */ /* 0x000fe40000000000 */
[----:B------:R-:W-:Y:S01]  /*5200*/  IABS R10, R13 ;  /* 0x0000000d000a7213 */ /* 0x000fe20000000000 */
[----:B------:R-:W-:Y:S02]  /*5210*/  IMAD.MOV R0, RZ, RZ, -R0 ;  /* 0x000000ffff007224 */ /* 0x000fe400078e0a00 */
[----:B------:R-:W-:-:S02]  /*5220*/  IMAD.MOV R4, RZ, RZ, -R4 ;  /* 0x000000ffff047224 */ /* 0x000fc400078e0a04 */
[C---:B------:R-:W-:Y:S02]  /*5230*/  IMAD R185, R3.reuse, R0, R6 ;  /* 0x0000000003b97224 */ /* 0x040fe400078e0206 */
[----:B------:R-:W-:Y:S02]  /*5240*/  IMAD R184, R3, R4, R184 ;  /* 0x0000000403b87224 */ /* 0x000fe400078e02b8 */
[--C-:B------:R-:W-:Y:S01]  /*5250*/  @!P3 IMAD.IADD R187, R187, 0x1, -R3.reuse ;  /* 0x00000001bbbbb824 */ /* 0x100fe200078e0a03 */
[C---:B------:R-:W-:Y:S01]  /*5260*/  ISETP.GT.U32.AND P3, PT, R3.reuse, R185, PT ;  /* 0x000000b90300720c */ /* 0x040fe20003f64070 */
[----:B------:R-:W-:Y:S02]  /*5270*/  @!P2 IMAD.IADD R186, R186, 0x1, -R3 ;  /* 0x00000001babaa824 */ /* 0x000fe400078e0a03 */
[----:B------:R-:W-:Y:S01]  /*5280*/  @!P6 IMAD.MOV R188, RZ, RZ, -R188 ;  /* 0x000000ffffbce224 */ /* 0x000fe200078e0abc */
[C---:B------:R-:W-:Y:S01]  /*5290*/  ISETP.GT.U32.AND P6, PT, R3.reuse, R184, PT ;  /* 0x000000b80300720c */ /* 0x040fe20003fc4070 */
[C---:B------:R-:W-:Y:S01]  /*52a0*/  VIADD R5, R2.reuse, 0x67 ;  /* 0x0000006702057836 */ /* 0x040fe20000000000 */
[----:B------:R-:W-:Y:S01]  /*52b0*/  ISETP.GT.U32.AND P2, PT, R3, R186, PT ;  /* 0x000000ba0300720c */ /* 0x000fe20003f44070 */
[----:B------:R-:W-:Y:S01]  /*52c0*/  @!P5 IMAD.MOV R191, RZ, RZ, -R191 ;  /* 0x000000ffffbfd224 */ /* 0x000fe200078e0abf */
[----:B------:R-:W-:Y:S01]  /*52d0*/  ISETP.GE.AND P5, PT, R7, RZ, PT ;  /* 0x000000ff0700720c */ /* 0x000fe20003fa6270 */
[C---:B-1----:R-:W-:Y:S01]  /*52e0*/  VIADD R240, R2.reuse, 0x1f7 ;  /* 0x000001f702f07836 */ /* 0x042fe20000000000 */
[C---:B------:R-:W-:Y:S01]  /*52f0*/  IADD3 R7, R2.reuse, 0x68, RZ ;  /* 0x0000006802077810 */ /* 0x040fe20007ffe0ff */
[C---:B------:R-:W-:Y:S01]  /*5300*/  VIADD R242, R2.reuse, 0x1f8 ;  /* 0x000001f802f27836 */ /* 0x040fe20000000000 */
[----:B------:R-:W-:Y:S01]  /*5310*/  IABS R8, R5 ;  /* 0x0000000500087213 */ /* 0x000fe20000000000 */
[----:B------:R-:W-:Y:S01]  /*5320*/  @!P3 IMAD.IADD R185, R185, 0x1, -R3 ;  /* 0x00000001b9b9b824 */ /* 0x000fe200078e0a03 */
[----:B------:R-:W-:Y:S01]  /*5330*/  IABS R182, R7 ;  /* 0x0000000700b67213 */ /* 0x000fe20000000000 */
[----:B------:R-:W-:-:S02]  /*5340*/  VIADD R243, R2, 0x1fa ;  /* 0x000001fa02f37836 */ /* 0x000fc40000000000 */
[--C-:B------:R-:W-:Y:S01]  /*5350*/  @!P6 IMAD.IADD R184, R184, 0x1, -R3.reuse ;  /* 0x00000001b8b8e824 */ /* 0x100fe200078e0a03 */
[----:B------:R-:W-:Y:S01]  /*5360*/  ISETP.GT.U32.AND P3, PT, R3, R185, PT ;  /* 0x000000b90300720c */ /* 0x000fe20003f64070 */
[----:B------:R-:W-:Y:S01]  /*5370*/  @!P2 IMAD.IADD R186, R186, 0x1, -R3 ;  /* 0x00000001babaa824 */ /* 0x000fe200078e0a03 */
[----:B------:R-:W-:Y:S01]  /*5380*/  ISETP.GE.AND P2, PT, R7, RZ, PT ;  /* 0x000000ff0700720c */ /* 0x000fe20003f46270 */
[----:B------:R-:W-:Y:S01]  /*5390*/  IMAD.HI.U32 R0, R251, R8, RZ ;  /* 0x00000008fb007227 */ /* 0x000fe200078e00ff */
[----:B------:R-:W-:-:S03]  /*53a0*/  ISETP.GT.U32.AND P6, PT, R3, R184, PT ;  /* 0x000000b80300720c */ /* 0x000fc60003fc4070 */
[----:B------:R-:W-:Y:S02]  /*53b0*/  VIADD R7, R2, 0x69 ;  /* 0x0000006902077836 */ /* 0x000fe40000000000 */
[----:B------:R-:W-:-:S03]  /*53c0*/  IMAD.HI.U32 R4, R251, R182, RZ ;  /* 0x000000b6fb047227 */ /* 0x000fc600078e00ff */
[----:B------:R-:W-:Y:S01]  /*53d0*/  IABS R6, R7 ;  /* 0x0000000700067213 */ /* 0x000fe20000000000 */
[----:B------:R-:W-:Y:S01]  /*53e0*/  IMAD.MOV R0, RZ, RZ, -R0 ;  /* 0x000000ffff007224 */ /* 0x000fe200078e0a00 */
[----:B------:R-:W-:Y:S01]  /*53f0*/  IADD3 R4, -R4, RZ, RZ ;  /* 0x000000ff04047210 */ /* 0x000fe20007ffe1ff */
[----:B------:R-:W-:Y:S02]  /*5400*/  @!P3 IMAD.IADD R185, R185, 0x1, -R3 ;  /* 0x00000001b9b9b824 */ /* 0x000fe400078e0a03 */
[----:B------:R-:W-:Y:S01]  /*5410*/  IMAD R183, R3, R0, R8 ;  /* 0x0000000003b77224 */ /* 0x000fe200078e0208 */
[----:B------:R-:W-:Y:S01]  /*5420*/  IABS R8, R11 ;  /* 0x0000000b00087213 */ /* 0x000fe20000000000 */
[----:B------:R-:W-:-:S03]  /*5430*/  IMAD.HI.U32 R0, R251, R6, RZ ;  /* 0x00000006fb007227 */ /* 0x000fc600078e00ff */
[C---:B------:R-:W-:Y:S01]  /*5440*/  ISETP.GT.U32.AND P3, PT, R3.reuse, R183, PT ;  /* 0x000000b70300720c */ /* 0x040fe20003f64070 */
[----:B------:R-:W-:Y:S01]  /*5450*/  IMAD R182, R3, R4, R182 ;  /* 0x0000000403b67224 */ /* 0x000fe200078e02b6 */
[----:B------:R-:W-:Y:S01]  /*5460*/  IADD3 R181, -R0, RZ, RZ ;  /* 0x000000ff00b57210 */ /* 0x000fe20007ffe1ff */
[----:B------:R-:W-:Y:S02]  /*5470*/  @!P6 IMAD.IADD R184, R184, 0x1, -R3 ;  /* 0x00000001b8b8e824 */ /* 0x000fe400078e0a03 */
[----:B------:R-:W-:Y:S01]  /*5480*/  IMAD.HI.U32 R0, R251, R180, RZ ;  /* 0x000000b4fb007227 */ /* 0x000fe200078e00ff */
[----:B------:R-:W-:-:S03]  /*5490*/  ISETP.GT.U32.AND P6, PT, R3, R182, PT ;  /* 0x000000b60300720c */ /* 0x000fc60003fc4070 */
[----:B------:R-:W-:Y:S02]  /*54a0*/  IMAD R181, R3, R181, R6 ;  /* 0x000000b503b57224 */ /* 0x000fe400078e0206 */
[----:B------:R-:W-:Y:S02]  /*54b0*/  IMAD.MOV R6, RZ, RZ, -R0 ;  /* 0x000000ffff067224 */ /* 0x000fe400078e0a00 */
[----:B------:R-:W-:Y:S01]  /*54c0*/  @!P3 IMAD.IADD R183, R183, 0x1, -R3 ;  /* 0x00000001b7b7b824 */ /* 0x000fe200078e0a03 */
[C---:B------:R-:W-:Y:S01]  /*54d0*/  ISETP.GT.U32.AND P3, PT, R3.reuse, R181, PT ;  /* 0x000000b50300720c */ /* 0x040fe20003f64070 */
[----:B------:R-:W-:Y:S02]  /*54e0*/  IMAD R180, R3, R6, R180 ;  /* 0x0000000603b47224 */ /* 0x000fe400078e02b4 */
[----:B------:R-:W-:-:S04]  /*54f0*/  IMAD.HI.U32 R4, R251, R8, RZ ;  /* 0x00000008fb047227 */ /* 0x000fc800078e00ff */
[----:B------:R-:W-:Y:S01]  /*5500*/  @!P6 IMAD.IADD R182, R182, 0x1, -R3 ;  /* 0x00000001b6b6e824 */ /* 0x000fe200078e0a03 */
[----:B------:R-:W-:Y:S01]  /*5510*/  ISETP.GT.U32.AND P6, PT, R3, R180, PT ;  /* 0x000000b40300720c */ /* 0x000fe20003fc4070 */
[----:B------:R-:W-:-:S04]  /*5520*/  IMAD.HI.U32 R0, R251, R10, RZ ;  /* 0x0000000afb007227 */ /* 0x000fc800078e00ff */
[----:B------:R-:W-:Y:S01]  /*5530*/  @!P3 IMAD.IADD R181, R181, 0x1, -R3 ;  /* 0x00000001b5b5b824 */ /* 0x000fe200078e0a03 */
[----:B------:R-:W-:Y:S01]  /*5540*/  IADD3 R0, -R0, RZ, RZ ;  /* 0x000000ff00007210 */ /* 0x000fe20007ffe1ff */
[----:B------:R-:W-:Y:S01]  /*5550*/  IMAD.MOV R4, RZ, RZ, -R4 ;  /* 0x000000ffff047224 */ /* 0x000fe200078e0a04 */
[----:B------:R-:W-:Y:S01]  /*5560*/  ISETP.GT.U32.AND P3, PT, R3, R183, PT ;  /* 0x000000b70300720c */ /* 0x000fe20003f64070 */
[----:B------:R-:W-:Y:S01]  /*5570*/  @!P5 IMAD.MOV R187, RZ, RZ, -R187 ;  /* 0x000000ffffbbd224 */ /* 0x000fe200078e0abb */
[----:B------:R-:W-:Y:S01]  /*5580*/  ISETP.GE.AND P5, PT, R5, RZ, PT ;  /* 0x000000ff0500720c */ /* 0x000fe20003fa6270 */
[----:B------:R-:W-:Y:S02]  /*5590*/  IMAD.HI.U32 R5, R251, R178, RZ ;  /* 0x000000b2fb057227 */ /* 0x000fe400078e00ff */
[----:B------:R-:W-:Y:S02]  /*55a0*/  @!P6 IADD3 R180, R180, -R3, RZ ;  /* 0x80000003b4b4e210 */ /* 0x000fe40007ffe0ff */
[C---:B------:R-:W-:Y:S01]  /*55b0*/  ISETP.GT.U32.AND P6, PT, R3.reuse, R181, PT ;  /* 0x000000b50300720c */ /* 0x040fe20003fc4070 */
[----:B------:R-:W-:-:S02]  /*55c0*/  IMAD R179, R3, R4, R8 ;  /* 0x0000000403b37224 */ /* 0x000fc400078e0208 */
[----:B------:R-:W-:Y:S01]  /*55d0*/  @!P4 IMAD.MOV R185, RZ, RZ, -R185 ;  /* 0x000000ffffb9c224 */ /* 0x000fe200078e0ab9 */
[C---:B------:R-:W-:Y:S01]  /*55e0*/  ISETP.GT.U32.AND P4, PT, R3.reuse, R180, PT ;  /* 0x000000b40300720c */ /* 0x040fe20003f84070 */
[----:B------:R-:W-:Y:S02]  /*55f0*/  VIADD R8, R2, 0x6f ;  /* 0x0000006f02087836 */ /* 0x000fe40000000000 */
[C---:B------:R-:W-:Y:S02]  /*5600*/  IMAD R177, R3.reuse, R0, R10 ;  /* 0x0000000003b17224 */ /* 0x040fe400078e020a */
[----:B------:R-:W-:Y:S01]  /*5610*/  @!P1 IMAD.MOV R186, RZ, RZ, -R186 ;  /* 0x000000ffffba9224 */ /* 0x000fe200078e0aba */
[----:B------:R-:W-:Y:S01]  /*5620*/  ISETP.GT.U32.AND P1, PT, R3, R182, PT ;  /* 0x000000b60300720c */ /* 0x000fe20003f24070 */
[----:B------:R-:W-:Y:S01]  /*5630*/  IMAD.MOV R5, RZ, RZ, -R5 ;  /* 0x000000ffff057224 */ /* 0x000fe200078e0a05 */
[----:B------:R-:W-:Y:S01]  /*5640*/  IABS R6, R8 ;  /* 0x0000000800067213 */ /* 0x000fe20000000000 */
[----:B------:R-:W-:Y:S01]  /*5650*/  @!P6 IMAD.IADD R181, R181, 0x1, -R3 ;  /* 0x00000001b5b5e824 */ /* 0x000fe200078e0a03 */
[C---:B------:R-:W-:Y:S01]  /*5660*/  ISETP.GT.U32.AND P6, PT, R3.reuse, R177, PT ;  /* 0x000000b10300720c */ /* 0x040fe20003fc4070 */
[----:B------:R-:W-:-:S02]  /*5670*/  IMAD R178, R3, R5, R178 ;  /* 0x0000000503b27224 */ /* 0x000fc400078e02b2 */
[----:B------:R-:W-:Y:S01]  /*5680*/  @!P0 IMAD.MOV R184, RZ, RZ, -R184 ;  /* 0x000000ffffb88224 */ /* 0x000fe200078e0ab8 */
[----:B------:R-:W-:Y:S01]  /*5690*/  ISETP.GT.U32.AND P0, PT, R3, R179, PT ;  /* 0x000000b30300720c */ /* 0x000fe20003f04070 */
[----:B------:R-:W-:Y:S01]  /*56a0*/  VIADD R5, R2, 0x6e ;  /* 0x0000006e02057836 */ /* 0x000fe20000000000 */
[----:B------:R-:W-:Y:S01]  /*56b0*/  @!P4 IADD3 R180, R180, -R3, RZ ;  /* 0x80000003b4b4c210 */ /* 0x000fe20007ffe0ff */
[----:B------:R-:W-:Y:S01]  /*56c0*/  IMAD.HI.U32 R4, R251, R6, RZ ;  /* 0x00000006fb047227 */ /* 0x000fe200078e00ff */
[----:B------:R-:W-:Y:S02]  /*56d0*/  ISETP.GE.AND P4, PT, R9, RZ, PT ;  /* 0x000000ff0900720c */ /* 0x000fe40003f86270 */
[----:B------:R-:W-:Y:S01]  /*56e0*/  IABS R176, R5 ;  /* 0x0000000500b07213 */ /* 0x000fe20000000000 */
[----:B------:R-:W-:Y:S02]  /*56f0*/  IMAD.MOV R4, RZ, RZ, -R4 ;  /* 0x000000ffff047224 */ /* 0x000fe400078e0a04 */
[--C-:B------:R-:W-:Y:S01]  /*5700*/  @!P1 IMAD.IADD R182, R182, 0x1, -R3.reuse ;  /* 0x00000001b6b69824 */ /* 0x100fe200078e0a03 */
[----:B------:R-:W-:Y:S01]  /*5710*/  ISETP.GE.AND P1, PT, R7, RZ, PT ;  /* 0x000000ff0700720c */ /* 0x000fe20003f26270 */
[----:B------:R-:W-:Y:S01]  /*5720*/  @!P3 IMAD.IADD R183, R183, 0x1, -R3 ;  /* 0x00000001b7b7b824 */ /* 0x000fe200078e0a03 */
[----:B------:R-:W-:Y:S01]  /*5730*/  ISETP.GT.U32.AND P3, PT, R3, R178, PT ;  /* 0x000000b20300720c */ /* 0x000fe20003f64070 */
[----:B------:R-:W-:Y:S01]  /*5740*/  IMAD.HI.U32 R0, R251, R176, RZ ;  /* 0x000000b0fb007227 */ /* 0x000fe200078e00ff */
[----:B------:R-:W-:-:S03]  /*5750*/  @!P6 IADD3 R177, R177, -R3, RZ ;  /* 0x80000003b1b1e210 */ /* 0x000fc60007ffe0ff */
[C---:B------:R-:W-:Y:S01]  /*5760*/  IMAD R175, R3.reuse, R4, R6 ;  /* 0x0000000403af7224 */ /* 0x040fe200078e0206 */
[----:B------:R-:W-:Y:S01]  /*5770*/  ISETP.GT.U32.AND P6, PT, R3, R177, PT ;  /* 0x000000b10300720c */ /* 0x000fe20003fc4070 */
[----:B------:R-:W-:Y:S02]  /*5780*/  VIADD R4, R2, 0x70 ;  /* 0x0000007002047836 */ /* 0x000fe40000000000 */
[----:B------:R-:W-:Y:S01]  /*5790*/  @!P0 IMAD.IADD R179, R179, 0x1, -R3 ;  /* 0x00000001b3b38824 */ /* 0x000fe200078e0a03 */
[----:B------:R-:W-:Y:S01]  /*57a0*/  ISETP.GE.AND P0, PT, R11, RZ, PT ;  /* 0x000000ff0b00720c */ /* 0x000fe20003f06270 */
[----:B------:R-:W-:Y:S01]  /*57b0*/  IMAD.MOV R0, RZ, RZ, -R0 ;  /* 0x000000ffff007224 */ /* 0x000fe200078e0a00 */
[----:B------:R-:W-:Y:S01]  /*57c0*/  IABS R174, R4 ;  /* 0x0000000400ae7213 */ /* 0x000fe20000000000 */
[----:B------:R-:W-:Y:S01]  /*57d0*/  @!P5 IMAD.MOV R183, RZ, RZ, -R183 ;  /* 0x000000ffffb7d224 */ /* 0x000fe200078e0ab7 */
[C---:B------:R-:W-:Y:S01]  /*57e0*/  ISETP.GT.U32.AND P5, PT, R3.reuse, R179, PT ;  /* 0x000000b30300720c */ /* 0x040fe20003fa4070 */
[----:B------:R-:W-:-:S02]  /*57f0*/  IMAD R176, R3, R0, R176 ;  /* 0x0000000003b07224 */ /* 0x000fc400078e02b0 */
[----:B------:R-:W-:Y:S01]  /*5800*/  @!P4 IMAD.MOV R180, RZ, RZ, -R180 ;  /* 0x000000ffffb4c224 */ /* 0x000fe200078e0ab4 */
[----:B------:R-:W-:Y:S01]  /*5810*/  ISETP.GE.AND P4, PT, R13, RZ, PT ;  /* 0x000000ff0d00720c */ /* 0x000fe20003f86270 */
[----:B------:R-:W-:-:S04]  /*5820*/  IMAD.HI.U32 R0, R251, R174, RZ ;  /* 0x000000aefb007227 */ /* 0x000fc800078e00ff */
[----:B------:R-:W-:Y:S01]  /*5830*/  @!P1 IMAD.MOV R181, RZ, RZ, -R181 ;  /* 0x000000ffffb59224 */ /* 0x000fe200078e0ab5 */
[----:B------:R-:W-:Y:S01]  /*5840*/  ISETP.GT.U32.AND P1, PT, R3, R176, PT ;  /* 0x000000b00300720c */ /* 0x000fe20003f24070 */
[--C-:B------:R-:W-:Y:S01]  /*5850*/  @!P3 IMAD.IADD R178, R178, 0x1, -R3.reuse ;  /* 0x00000001b2b2b824 */ /* 0x100fe200078e0a03 */
[----:B------:R-:W-:Y:S01]  /*5860*/  ISETP.GE.AND P3, PT, R12, RZ, PT ;  /* 0x000000ff0c00720c */ /* 0x000fe20003f66270 */
[----:B------:R-:W-:Y:S01]  /*5870*/  IMAD.MOV R0, RZ, RZ, -R0 ;  /* 0x000000ffff007224 */ /* 0x000fe200078e0a00 */
[----:B------:R-:W-:Y:S01]  /*5880*/  @!P5 IADD3 R179, R179, -R3, RZ ;  /* 0x80000003b3b3d210 */ /* 0x000fe20007ffe0ff */
[----:B------:R-:W-:Y:S01]  /*5890*/  @!P2 IMAD.MOV R182, RZ, RZ, -R182 ;  /* 0x000000ffffb6a224 */ /* 0x000fe200078e0ab6 */
[----:B------:R-:W-:Y:S01]  /*58a0*/  ISETP.GT.U32.AND P2, PT, R3, R178, PT ;  /* 0x000000b20300720c */ /* 0x000fe20003f44070 */
[----:B------:R-:W-:Y:S01]  /*58b0*/  @!P6 IMAD.IADD R177, R177, 0x1, -R3 ;  /* 0x00000001b1b1e824 */ /* 0x000fe200078e0a03 */
[C---:B------:R-:W-:Y:S01]  /*58c0*/  ISETP.GT.U32.AND P5, PT, R3.reuse, R175, PT ;  /* 0x000000af0300720c */ /* 0x040fe20003fa4070 */
[----:B------:R-:W-:Y:S01]  /*58d0*/  IMAD R174, R3, R0, R174 ;  /* 0x0000000003ae7224 */ /* 0x000fe200078e02ae */
[----:B------:R-:W-:Y:S01]  /*58e0*/  @!P0 IADD3 R179, -R179, RZ, RZ ;  /* 0x000000ffb3b38210 */ /* 0x000fe20007ffe1ff */
[----:B------:R-:W-:Y:S01]  /*58f0*/  @!P4 IMAD.MOV R177, RZ, RZ, -R177 ;  /* 0x000000ffffb1c224 */ /* 0x000fe200078e0ab1 */
[----:B------:R-:W-:Y:S01]  /*5900*/  ISETP.GE.AND P6, PT, R8, RZ, PT ;  /* 0x000000ff0800720c */ /* 0x000fe20003fc6270 */
[----:B------:R-:W-:Y:S01]  /*5910*/  VIADD R7, R2, 0x71 ;  /* 0x0000007102077836 */ /* 0x000fe20000000000 */
[C---:B------:R-:W-:Y:S01]  /*5920*/  ISETP.GT.U32.AND P4, PT, R3.reuse, R174, PT ;  /* 0x000000ae0300720c */ /* 0x040fe20003f84070 */
[--C-:B------:R-:W-:Y:S01]  /*5930*/  @!P1 IMAD.IADD R176, R176, 0x1, -R3.reuse ;  /* 0x00000001b0b09824 */ /* 0x100fe200078e0a03 */
[----:B------:R-:W-:Y:S01]  /*5940*/  ISETP.GE.AND P1, PT, R4, RZ, PT ;  /* 0x000000ff0400720c */ /* 0x000fe20003f26270 */
[----:B------:R-:W-:Y:S01]  /*5950*/  VIADD R0, R2, 0x72 ;  /* 0x0000007202007836 */ /* 0x000fe20000000000 */
[----:B------:R-:W-:Y:S01]  /*5960*/  IABS R6, R7 ;  /* 0x0000000700067213 */ /* 0x000fe20000000000 */
[--C-:B------:R-:W-:Y:S01]  /*5970*/  @!P2 IMAD.IADD R178, R178, 0x1, -R3.reuse ;  /* 0x00000001b2b2a824 */ /* 0x100fe200078e0a03 */
[----:B------:R-:W-:Y:S01]  /*5980*/  ISETP.GT.U32.AND P0, PT, R3, R176, PT ;  /* 0x000000b00300720c */ /* 0x000fe20003f04070 */
[----:B------:R-:W-:Y:S01]  /*5990*/  @!P5 IMAD.IADD R175, R175, 0x1, -R3 ;  /* 0x00000001afafd824 */ /* 0x000fe200078e0a03 */
[----:B------:R-:W-:Y:S01]  /*59a0*/  ISETP.GE.AND P2, PT, R5, RZ, PT ;  /* 0x000000ff0500720c */ /* 0x000fe20003f46270 */
[----:B------:R-:W-:Y:S01]  /*59b0*/  IMAD.HI.U32 R4, R251, R6, RZ ;  /* 0x00000006fb047227 */ /* 0x000fe200078e00ff */
[----:B------:R-:W-:-:S02]  /*59c0*/  IABS R172, R0 ;  /* 0x0000000000ac7213 */ /* 0x000fc40000000000 */
[----:B------:R-:W-:Y:S01]  /*59d0*/  ISETP.GT.U32.AND P5, PT, R3, R175, PT ;  /* 0x000000af0300720c */ /* 0x000fe20003fa4070 */
[----:B------:R-:W-:Y:S01]  /*59e0*/  @!P3 IMAD.MOV R178, RZ, RZ, -R178 ;  /* 0x000000ffffb2b224 */ /* 0x000fe200078e0ab2 */
[----:B------:R-:W-:Y:S01]  /*59f0*/  ISETP.GE.AND P3, PT, R7, RZ, PT ;  /* 0x000000ff0700720c */ /* 0x000fe20003f66270 */
[--C-:B------:R-:W-:Y:S01]  /*5a00*/  @!P4 IMAD.IADD R174, R174, 0x1, -R3.reuse ;  /* 0x00000001aeaec824 */ /* 0x100fe200078e0a03 */
[C---:B------:R-:W-:Y:S01]  /*5a10*/  IADD3 R7, R2.reuse, 0x74, RZ ;  /* 0x0000007402077810 */ /* 0x040fe20007ffe0ff */
[----:B------:R-:W-:Y:S01]  /*5a20*/  IMAD.MOV R4, RZ, RZ, -R4 ;  /* 0x000000ffff047224 */ /* 0x000fe200078e0a04 */
[----:B------:R-:W-:Y:S01]  /*5a30*/  IADD3 R8, R2, 0x76, RZ ;  /* 0x0000007602087810 */ /* 0x000fe20007ffe0ff */
[----:B------:R-:W-:Y:S01]  /*5a40*/  @!P0 IMAD.IADD R176, R176, 0x1, -R3 ;  /* 0x00000001b0b08824 */ /* 0x000fe200078e0a03 */
[----:B------:R-:W-:Y:S01]  /*5a50*/  IABS R170, R7 ;  /* 0x0000000700aa7213 */ /* 0x000fe20000000000 */
[C---:B------:R-:W-:Y:S01]  /*5a60*/  IMAD R173, R3.reuse, R4, R6 ;  /* 0x0000000403ad7224 */ /* 0x040fe200078e0206 */
[----:B------:R-:W-:Y:S01]  /*5a70*/  ISETP.GT.U32.AND P4, PT, R3, R174, PT ;  /* 0x000000ae0300720c */ /* 0x000fe20003f84070 */
[----:B------:R-:W-:Y:S01]  /*5a80*/  VIADD R4, R2, 0x73 ;  /* 0x0000007302047836 */ /* 0x000fe20000000000 */
[----:B------:R-:W-:Y:S01]  /*5a90*/  ISETP.GE.AND P0, PT, R0, RZ, PT ;  /* 0x000000ff0000720c */ /* 0x000fe20003f06270 */
[----:B------:R-:W-:Y:S01]  /*5aa0*/  IMAD.HI.U32 R0, R251, R172, RZ ;  /* 0x000000acfb007227 */ /* 0x000fe200078e00ff */
[----:B------:R-:W-:-:S02]  /*5ab0*/  IABS R168, R8 ;  /* 0x0000000800a87213 */ /* 0x000fc40000000000 */
[----:B------:R-:W-:Y:S01]  /*5ac0*/  IABS R6, R4 ;  /* 0x0000000400067213 */ /* 0x000fe20000000000 */
[----:B------:R-:W-:Y:S01]  /*5ad0*/  IMAD.HI.U32 R5, R251, R170, RZ ;  /* 0x000000aafb057227 */ /* 0x000fe200078e00ff */
[----:B------:R-:W-:-:S03]  /*5ae0*/  IADD3 R0, -R0, RZ, RZ ;  /* 0x000000ff00007210 */ /* 0x000fc60007ffe1ff */
[----:B------:R-:W-:Y:S02]  /*5af0*/  IMAD.MOV R5, RZ, RZ, -R5 ;  /* 0x000000ffff057224 */ /* 0x000fe400078e0a05 */
[----:B------:R-:W-:Y:S01]  /*5b00*/  @!P5 IMAD.IADD R175, R175, 0x1, -R3 ;  /* 0x00000001afafd824 */ /* 0x000fe200078e0a03 */
[----:B------:R-:W-:Y:S01]  /*5b10*/  ISETP.GT.U32.AND P5, PT, R3, R173, PT ;  /* 0x000000ad0300720c */ /* 0x000fe20003fa4070 */
[----:B------:R-:W-:Y:S01]  /*5b20*/  @!P2 IMAD.MOV R176, RZ, RZ, -R176 ;  /* 0x000000ffffb0a224 */ /* 0x000fe200078e0ab0 */
[----:B------:R-:W-:Y:S01]  /*5b30*/  ISETP.GE.AND P2, PT, R4, RZ, PT ;  /* 0x000000ff0400720c */ /* 0x000fe20003f46270 */
[----:B------:R-:W-:-:S04]  /*5b40*/  IMAD.HI.U32 R4, R251, R6, RZ ;  /* 0x00000006fb047227 */ /* 0x000fc800078e00ff */
[----:B------:R-:W-:Y:S02]  /*5b50*/  @!P4 IMAD.IADD R174, R174, 0x1, -R3 ;  /* 0x00000001aeaec824 */ /* 0x000fe400078e0a03 */
[C---:B------:R-:W-:Y:S02]  /*5b60*/  IMAD R170, R3.reuse, R5, R170 ;  /* 0x0000000503aa7224 */ /* 0x040fe400078e02aa */
[----:B------:R-:W-:Y:S02]  /*5b70*/  IMAD R172, R3, R0, R172 ;  /* 0x0000000003ac7224 */ /* 0x000fe400078e02ac */
[----:B------:R-:W-:Y:S01]  /*5b80*/  @!P6 IMAD.MOV R175, RZ, RZ, -R175 ;  /* 0x000000ffffafe224 */ /* 0x000fe200078e0aaf */
[----:B------:R-:W-:Y:S01]  /*5b90*/  ISETP.GE.AND P6, PT, R7, RZ, PT ;  /* 0x000000ff0700720c */ /* 0x000fe20003fc6270 */
[----:B------:R-:W-:Y:S01]  /*5ba0*/  IMAD.MOV R4, RZ, RZ, -R4 ;  /* 0x000000ffff047224 */ /* 0x000fe200078e0a04 */
[----:B------:R-:W-:Y:S01]  /*5bb0*/  ISETP.GT.U32.AND P4, PT, R3, R172, PT ;  /* 0x000000ac0300720c */ /* 0x000fe20003f84070 */
[----:B------:R-:W-:-:S02]  /*5bc0*/  VIADD R7, R2, 0x75 ;  /* 0x0000007502077836 */ /* 0x000fc40000000000 */
[----:B------:R-:W-:Y:S01]  /*5bd0*/  @!P1 IMAD.MOV R174, RZ, RZ, -R174 ;  /* 0x000000ffffae9224 */ /* 0x000fe200078e0aae */
[C---:B------:R-:W-:Y:S01]  /*5be0*/  ISETP.GT.U32.AND P1, PT, R3.reuse, R170, PT ;  /* 0x000000aa0300720c */ /* 0x040fe20003f24070 */
[----:B------:R-:W-:Y:S01]  /*5bf0*/  IMAD R171, R3, R4, R6 ;  /* 0x0000000403ab7224 */ /* 0x000fe200078e0206 */
[----:B------:R-:W-:Y:S01]  /*5c00*/  IABS R4, R7 ;  /* 0x0000000700047213 */ /* 0x000fe20000000000 */
[C---:B------:R-:W-:Y:S02]  /*5c10*/  VIADD R9, R2.reuse, 0x77 ;  /* 0x0000007702097836 */ /* 0x040fe40000000000 */
[----:B------:R-:W-:Y:S02]  /*5c20*/  VIADD R10, R2, 0x78 ;  /* 0x00000078020a7836 */ /* 0x000fe40000000000 */
[----:B------:R-:W-:Y:S01]  /*5c30*/  IMAD.HI.U32 R0, R251, R4, RZ ;  /* 0x00000004fb007227 */ /* 0x000fe200078e00ff */
[----:B------:R-:W-:Y:S02]  /*5c40*/  IABS R6, R9 ;  /* 0x0000000900067213 */ /* 0x000fe40000000000 */
[----:B------:R-:W-:Y:S01]  /*5c50*/  IABS R166, R10 ;  /* 0x0000000a00a67213 */ /* 0x000fe20000000000 */
[----:B------:R-:W-:-:S02]  /*5c60*/  IMAD.MOV R0, RZ, RZ, -R0 ;  /* 0x000000ffff007224 */ /* 0x000fc400078e0a00 */
[--C-:B------:R-:W-:Y:S02]  /*5c70*/  @!P1 IMAD.IADD R170, R170, 0x1, -R3.reuse ;  /* 0x00000001aaaa9824 */ /* 0x100fe400078e0a03 */
[--C-:B------:R-:W-:Y:S02]  /*5c80*/  @!P4 IMAD.IADD R172, R172, 0x1, -R3.reuse ;  /* 0x00000001acacc824 */ /* 0x100fe400078e0a03 */
[----:B------:R-:W-:Y:S01]  /*5c90*/  @!P5 IMAD.IADD R173, R173, 0x1, -R3 ;  /* 0x00000001adadd824 */ /* 0x000fe200078e0a03 */
[C---:B------:R-:W-:Y:S01]  /*5ca0*/  ISETP.GT.U32.AND P1, PT, R3.reuse, R170, PT ;  /* 0x000000aa0300720c */ /* 0x040fe20003f24070 */
[C---:B------:R-:W-:Y:S01]  /*5cb0*/  IMAD R169, R3.reuse, R0, R4 ;  /* 0x0000000003a97224 */ /* 0x040fe200078e0204 */
[----:B------:R-:W-:Y:S01]  /*5cc0*/  ISETP.GT.U32.AND P4, PT, R3, R172, PT ;  /* 0x000000ac0300720c */ /* 0x000fe20003f84070 */
[----:B------:R-:W-:Y:S01]  /*5cd0*/  IMAD.HI.U32 R4, R251, R6, RZ ;  /* 0x00000006fb047227 */ /* 0x000fe200078e00ff */
[----:B------:R-:W-:-:S03]  /*5ce0*/  ISETP.GT.U32.AND P5, PT, R3, R173, PT ;  /* 0x000000ad0300720c */ /* 0x000fc60003fa4070 */
[----:B------:R-:W-:Y:S01]  /*5cf0*/  IMAD.HI.U32 R5, R251, R166, RZ ;  /* 0x000000a6fb057227 */ /* 0x000fe200078e00ff */
[----:B------:R-:W-:-:S03]  /*5d00*/  IADD3 R4, -R4, RZ, RZ ;  /* 0x000000ff04047210 */ /* 0x000fc60007ffe1ff */
[----:B------:R-:W-:Y:S02]  /*5d10*/  IMAD.MOV R5, RZ, RZ, -R5 ;  /* 0x000000ffff057224 */ /* 0x000fe400078e0a05 */
[----:B------:R-:W-:Y:S01]  /*5d20*/  IMAD R167, R3, R4, R6 ;  /* 0x0000000403a77224 */ /* 0x000fe200078e0206 */
[----:B------:R-:W-:Y:S01]  /*5d30*/  @!P1 IADD3 R170, R170, -R3, RZ ;  /* 0x80000003aaaa9210 */ /* 0x000fe20007ffe0ff */
[----:B------:R-:W-:Y:S02]  /*5d40*/  VIADD R6, R2, 0x79 ;  /* 0x0000007902067836 */ /* 0x000fe40000000000 */
[----:B------:R-:W-:Y:S01]  /*5d50*/  IMAD.HI.U32 R0, R251, R168, RZ ;  /* 0x000000a8fb007227 */ /* 0x000fe200078e00ff */
[C---:B------:R-:W-:Y:S02]  /*5d60*/  ISETP.GT.U32.AND P1, PT, R3.reuse, R167, PT ;  /* 0x000000a70300720c */ /* 0x040fe40003f24070 */
[----:B------:R-:W-:Y:S01]  /*5d70*/  IABS R4, R6 ;  /* 0x0000000600047213 */ /* 0x000fe20000000000 */
[----:B------:R-:W-:Y:S01]  /*5d80*/  @!P4 IMAD.IADD R172, R172, 0x1, -R3 ;  /* 0x00000001acacc824 */ /* 0x000fe200078e0a03 */
[C---:B------:R-:W-:Y:S01]  /*5d90*/  ISETP.GT.U32.AND P4, PT, R3.reuse, R169, PT ;  /* 0x000000a90300720c */ /* 0x040fe20003f84070 */
[----:B------:R-:W-:-:S02]  /*5da0*/  IMAD R166, R3, R5, R166 ;  /* 0x0000000503a67224 */ /* 0x000fc400078e02a6 */
[----:B------:R-:W-:Y:S01]  /*5db0*/  @!P5 IMAD.IADD R173, R173, 0x1, -R3 ;  /* 0x00000001adadd824 */ /* 0x000fe200078e0a03 */
[C---:B------:R-:W-:Y:S01]  /*5dc0*/  ISETP.GT.U32.AND P5, PT, R3.reuse, R171, PT ;  /* 0x000000ab0300720c */ /* 0x040fe20003fa4070 */
[----:B------:R-:W-:Y:S02]  /*5dd0*/  IMAD.MOV R0, RZ, RZ, -R0 ;  /* 0x000000ffff007224 */ /* 0x000fe400078e0a00 */
[----:B------:R-:W-:Y:S01]  /*5de0*/  @!P6 IMAD.MOV R170, RZ, RZ, -R170 ;  /* 0x000000ffffaae224 */ /* 0x000fe200078e0aaa */
[C---:B------:R-:W-:Y:S01]  /*5df0*/  ISETP.GT.U32.AND P6, PT, R3.reuse, R166, PT ;  /* 0x000000a60300720c */ /* 0x040fe20003fc4070 */
[----:B------:R-:W-:Y:S02]  /*5e00*/  IMAD R168, R3, R0, R168 ;  /* 0x0000000003a87224 */ /* 0x000fe400078e02a8 */
[----:B------:R-:W-:-:S04]  /*5e10*/  IMAD.HI.U32 R0, R251, R4, RZ ;  /* 0x00000004fb007227 */ /* 0x000fc800078e00ff */
[----:B------:R-:W-:Y:S01]  /*5e20*/  VIADD R5, R2, 0x7a ;  /* 0x0000007a02057836 */ /* 0x000fe20000000000 */
[----:B------:R-:W-:Y:S01]  /*5e30*/  IADD3 R0, -R0, RZ, RZ ;  /* 0x000000ff00007210 */ /* 0x000fe20007ffe1ff */
[--C-:B------:R-:W-:Y:S01]  /*5e40*/  @!P4 IMAD.IADD R169, R169, 0x1, -R3.reuse ;  /* 0x00000001a9a9c824 */ /* 0x100fe200078e0a03 */
[----:B------:R-:W-:Y:S01]  /*5e50*/  @!P5 IADD3 R171, R171, -R3, RZ ;  /* 0x80000003ababd210 */ /* 0x000fe20007ffe0ff */
[--C-:B------:R-:W-:Y:S01]  /*5e60*/  @!P1 IMAD.IADD R167, R167, 0x1, -R3.reuse ;  /* 0x00000001a7a79824 */ /* 0x100fe200078e0a03 */
[----:B------:R-:W-:Y:S01]  /*5e70*/  IABS R164, R5 ;  /* 0x0000000500a47213 */ /* 0x000fe20000000000 */
[C---:B------:R-:W-:Y:S01]  /*5e80*/  IMAD R165, R3.reuse, R0, R4 ;  /* 0x0000000003a57224 */ /* 0x040fe200078e0204 */
[C---:B------:R-:W-:Y:S01]  /*5e90*/  ISETP.GT.U32.AND P5, PT, R3.reuse, R171, PT ;  /* 0x000000ab0300720c */ /* 0x040fe20003fa4070 */
[----:B------:R-:W-:Y:S01]  /*5ea0*/  @!P6 IMAD.IADD R166, R166, 0x1, -R3 ;  /* 0x00000001a6a6e824 */ /* 0x000fe200078e0a03 */
[----:B------:R-:W-:Y:S01]  /*5eb0*/  ISETP.GT.U32.AND P4, PT, R3, R169, PT ;  /* 0x000000a90300720c */ /* 0x000fe20003f84070 */
[----:B------:R-:W-:Y:S01]  /*5ec0*/  IMAD.HI.U32 R0, R251, R164, RZ ;  /* 0x000000a4fb007227 */ /* 0x000fe200078e00ff */
[----:B------:R-:W-:-:S03]  /*5ed0*/  ISETP.GT.U32.AND P6, PT, R3, R167, PT ;  /* 0x000000a70300720c */ /* 0x000fc60003fc4070 */
[----:B------:R-:W-:Y:S01]  /*5ee0*/  @!P3 IMAD.MOV R173, RZ, RZ, -R173 ;  /* 0x000000ffffadb224 */ /* 0x000fe200078e0aad */
[----:B------:R-:W-:Y:S01]  /*5ef0*/  ISETP.GE.AND P3, PT, R7, RZ, PT ;  /* 0x000000ff0700720c */ /* 0x000fe20003f66270 */
[----:B------:R-:W-:Y:S01]  /*5f00*/  @!P0 IMAD.MOV R172, RZ, RZ, -R172 ;  /* 0x000000ffffac8224 */ /* 0x000fe200078e0aac */
[----:B------:R-:W-:Y:S01]  /*5f10*/  ISETP.GT.U32.AND P0, PT, R3, R168, PT ;  /* 0x000000a80300720c */ /* 0x000fe20003f04070 */
[----:B------:R-:W-:Y:S01]  /*5f20*/  VIADD R7, R2, 0x7b ;  /* 0x0000007b02077836 */ /* 0x000fe20000000000 */
[----:B------:R-:W-:Y:S01]  /*5f30*/  IADD3 R0, -R0, RZ, RZ ;  /* 0x000000ff00007210 */ /* 0x000fe20007ffe1ff */
[--C-:B------:R-:W-:Y:S01]  /*5f40*/  @!P5 IMAD.IADD R171, R171, 0x1, -R3.reuse ;  /* 0x00000001ababd824 */ /* 0x100fe200078e0a03 */
[----:B------:R-:W-:Y:S01]  /*5f50*/  ISETP.GE.AND P5, PT, R8, RZ, PT ;  /* 0x000000ff0800720c */ /* 0x000fe20003fa6270 */
[----:B------:R-:W-:Y:S01]  /*5f60*/  @!P4 IMAD.IADD R169, R169, 0x1, -R3 ;  /* 0x00000001a9a9c824 */ /* 0x000fe200078e0a03 */
[----:B------:R-:W-:Y:S01]  /*5f70*/  ISETP.GE.AND P4, PT, R10, RZ, PT ;  /* 0x000000ff0a00720c */ /* 0x000fe20003f86270 */
[----:B------:R-:W-:-:S02]  /*5f80*/  IMAD R164, R3, R0, R164 ;  /* 0x0000000003a47224 */ /* 0x000fc400078e02a4 */
[----:B------:R-:W-:Y:S02]  /*5f90*/  @!P6 IMAD.IADD R167, R167, 0x1, -R3 ;  /* 0x00000001a7a7e824 */ /* 0x000fe400078e0a03 */
[----:B------:R-:W-:Y:S01]  /*5fa0*/  @!P2 IMAD.MOV R171, RZ, RZ, -R171 ;  /* 0x000000ffffaba224 */ /* 0x000fe200078e0aab */
[----:B------:R-:W-:Y:S01]  /*5fb0*/  ISETP.GT.U32.AND P6, PT, R3, R164, PT ;  /* 0x000000a40300720c */ /* 0x000fe20003fc4070 */
[----:B------:R-:W-:Y:S01]  /*5fc0*/  @!P0 IMAD.IADD R168, R168, 0x1, -R3 ;  /* 0x00000001a8a88824 */ /* 0x000fe200078e0a03 */
[----:B------:R-:W-:Y:S01]  /*5fd0*/  ISETP.GE.AND P2, PT, R9, RZ, PT ;  /* 0x000000ff0900720c */ /* 0x000fe20003f46270 */
[----:B------:R-:W-:Y:S01]  /*5fe0*/  @!P3 IMAD.MOV R169, RZ, RZ, -R169 ;  /* 0x000000ffffa9b224 */ /* 0x000fe200078e0aa9 */
[----:B------:R-:W-:Y:S01]  /*5ff0*/  ISETP.GE.AND P0, PT, R6, RZ, PT ;  /* 0x000000ff0600720c */ /* 0x000fe20003f06270 */
[C---:B------:R-:W-:Y:S01]  /*6000*/  VIADD R9, R2.reuse, 0x7c ;  /* 0x0000007c02097836 */ /* 0x040fe20000000000 */
[C---:B------:R-:W-:Y:S01]  /*6010*/  ISETP.GT.U32.AND P3, PT, R3.reuse, R166, PT ;  /* 0x000000a60300720c */ /* 0x040fe20003f64070 */
[C---:B------:R-:W-:Y:S01]  /*6020*/  VIADD R10, R2.reuse, 0x7d ;  /* 0x0000007d020a7836 */ /* 0x040fe20000000000 */
[----:B------:R-:W-:Y:S01]  /*6030*/  IABS R6, R7 ;  /* 0x0000000700067213 */ /* 0x000fe20000000000 */
[C---:B------:R-:W-:Y:S01]  /*6040*/  VIADD R11, R2.reuse, 0x8a ;  /* 0x0000008a020b7836 */ /* 0x040fe20000000000 */
[----:B------:R-:W-:Y:S01]  /*6050*/  ISETP.GT.U32.AND P1, PT, R3, R168, PT ;  /* 0x000000a80300720c */ /* 0x000fe20003f24070 */
[----:B------:R-:W-:Y:S01]  /*6060*/  VIADD R12, R2, 0xb5 ;  /* 0x000000b5020c7836 */ /* 0x000fe20000000000 */
[----:B------:R-:W-:Y:S01]  /*6070*/  IABS R162, R9 ;  /* 0x0000000900a27213 */ /* 0x000fe20000000000 */
[----:B------:R-:W-:Y:S01]  /*6080*/  IMAD.HI.U32 R0, R251, R6, RZ ;  /* 0x00000006fb007227 */ /* 0x000fe200078e00ff */
[----:B------:R-:W-:-:S02]  /*6090*/  IABS R8, R10 ;  /* 0x0000000a00087213 */ /* 0x000fc40000000000 */
[----:B------:R-:W-:Y:S01]  /*60a0*/  IABS R148, R11 ;  /* 0x0000000b00947213 */ /* 0x000fe20000000000 */
[----:B------:R-:W-:Y:S01]  /*60b0*/  @!P6 IMAD.IADD R164, R164, 0x1, -R3 ;  /* 0x00000001a4a4e824 */ /* 0x000fe200078e0a03 */
[----:B------:R-:W-:Y:S01]  /*60c0*/  IADD3 R0, -R0, RZ, RZ ;  /* 0x000000ff00007210 */ /* 0x000fe20007ffe1ff */
[----:B------:R-:W-:-:S03]  /*60d0*/  IMAD.HI.U32 R4, R251, R162, RZ ;  /* 0x000000a2fb047227 */ /* 0x000fc600078e00ff */
[----:B------:R-:W-:Y:S01]  /*60e0*/  ISETP.GT.U32.AND P6, PT, R3, R164, PT ;  /* 0x000000a40300720c */ /* 0x000fe20003fc4070 */
[----:B------:R-:W-:Y:S01]  /*60f0*/  @!P3 IMAD.IADD R166, R166, 0x1, -R3 ;  /* 0x00000001a6a6b824 */ /* 0x000fe200078e0a03 */
[----:B------:R-:W-:Y:S01]  /*6100*/  ISETP.GE.AND P3, PT, R5, RZ, PT ;  /* 0x000000ff0500720c */ /* 0x000fe20003f66270 */
[----:B------:R-:W-:-:S04]  /*6110*/  IMAD.HI.U32 R5, R251, R8, RZ ;  /* 0x00000008fb057227 */ /* 0x000fc800078e00ff */
[----:B------:R-:W-:Y:S02]  /*6120*/  IMAD.MOV R4, RZ, RZ, -R4 ;  /* 0x000000ffff047224 */ /* 0x000fe400078e0a04 */
[C---:B------:R-:W-:Y:S02]  /*6130*/  IMAD R163, R3.reuse, R0, R6 ;  /* 0x0000000003a37224 */ /* 0x040fe400078e0206 */
[----:B------:R-:W-:Y:S01]  /*6140*/  @!P1 IMAD.IADD R168, R168, 0x1, -R3 ;  /* 0x00000001a8a89824 */ /* 0x000fe200078e0a03 */
[C---:B------:R-:W-:Y:S01]  /*6150*/  ISETP.GT.U32.AND P1, PT, R3.reuse, R165, PT ;  /* 0x000000a50300720c */ /* 0x040fe20003f24070 */
[----:B------:R-:W-:Y:S02]  /*6160*/  IMAD.MOV R5, RZ, RZ, -R5 ;  /* 0x000000ffff057224 */ /* 0x000fe400078e0a05 */
[C---:B------:R-:W-:Y:S02]  /*6170*/  IMAD R162, R3.reuse, R4, R162 ;  /* 0x0000000403a27224 */ /* 0x040fe400078e02a2 */
[----:B------:R-:W-:Y:S01]  /*6180*/  @!P2 IMAD.MOV R167, RZ, RZ, -R167 ;  /* 0x000000ffffa7a224 */ /* 0x000fe200078e0aa7 */
[C---:B------:R-:W-:Y:S01]  /*6190*/  ISETP.GT.U32.AND P2, PT, R3.reuse, R163, PT ;  /* 0x000000a30300720c */ /* 0x040fe20003f44070 */
[C---:B------:R-:W-:Y:S01]  /*61a0*/  IMAD R161, R3.reuse, R5, R8 ;  /* 0x0000000503a17224 */ /* 0x040fe200078e0208 */
[----:B------:R-:W-:Y:S01]  /*61b0*/  IADD3 R5, R2, 0x7e, RZ ;  /* 0x0000007e02057810 */ /* 0x000fe20007ffe0ff */
[----:B------:R-:W-:Y:S01]  /*61c0*/  @!P4 IMAD.MOV R166, RZ, RZ, -R166 ;  /* 0x000000ffffa6c224 */ /* 0x000fe200078e0aa6 */
[C---:B------:R-:W-:Y:S01]  /*61d0*/  ISETP.GT.U32.AND P4, PT, R3.reuse, R162, PT ;  /* 0x000000a20300720c */ /* 0x040fe20003f84070 */
[--C-:B------:R-:W-:Y:S01]  /*61e0*/  @!P6 IMAD.IADD R164, R164, 0x1, -R3.reuse ;  /* 0x00000001a4a4e824 */ /* 0x100fe200078e0a03 */
[----:B------:R-:W-:Y:S01]  /*61f0*/  ISETP.GT.U32.AND P6, PT, R3, R161, PT ;  /* 0x000000a10300720c */ /* 0x000fe20003fc4070 */
[--C-:B------:R-:W-:Y:S01]  /*6200*/  @!P1 IMAD.IADD R165, R165, 0x1, -R3.reuse ;  /* 0x00000001a5a59824 */ /* 0x100fe200078e0a03 */
[----:B------:R-:W-:Y:S01]  /*6210*/  ISETP.GE.AND P1, PT, R7, RZ, PT ;  /* 0x000000ff0700720c */ /* 0x000fe20003f26270 */
[C---:B------:R-:W-:Y:S01]  /*6220*/  VIADD R7, R2.reuse, 0x7f ;  /* 0x0000007f02077836 */ /* 0x040fe20000000000 */
[----:B------:R-:W-:Y:S01]  /*6230*/  IABS R160, R5 ;  /* 0x0000000500a07213 */ /* 0x000fe20000000000 */
[----:B------:R-:W-:Y:S01]  /*6240*/  @!P5 IMAD.MOV R168, RZ, RZ, -R168 ;  /* 0x000000ffffa8d224 */ /* 0x000fe200078e0aa8 */
[----:B------:R-:W-:Y:S01]  /*6250*/  ISETP.GT.U32.AND P5, PT, R3, R165, PT ;  /* 0x000000a50300720c */ /* 0x000fe20003fa4070 */
        /* <DEDUP_REMOVED lines=8> */
[----:B------:R-:W-:Y:S01]  /*62e0*/  IABS R158, R8 ;  /* 0x00000008009e7213 */ /* 0x000fe20000000000 */
[----:B------:R-:W-:Y:S01]  /*62f0*/  IMAD.MOV R4, RZ, RZ, -R0 ;  /* 0x000000ffff047224 */ /* 0x000fe200078e0a00 */
[----:B------:R-:W-:Y:S01]  /*6300*/  ISETP.GT.U32.AND P6, PT, R3, R162, PT ;  /* 0x000000a20300720c */ /* 0x000fe20003fc4070 */
[----:B------:R-:W-:-:S04]  /*6310*/  IMAD.HI.U32 R0, R251, R6, RZ ;  /* 0x00000006fb007227 */ /* 0x000fc800078e00ff */
[----:B------:R-:W-:Y:S02]  /*6320*/  IMAD.MOV R0, RZ, RZ, -R0 ;  /* 0x000000ffff007224 */ /* 0x000fe400078e0a00 */
[C---:B------:R-:W-:Y:S02]  /*6330*/  IMAD R160, R3.reuse, R4, R160 ;  /* 0x0000000403a07224 */ /* 0x040fe400078e02a0 */
[----:B------:R-:W-:Y:S02]  /*6340*/  IMAD R159, R3, R0, R6 ;  /* 0x00000000039f7224 */ /* 0x000fe400078e0206 */
[--C-:B------:R-:W-:Y:S01]  /*6350*/  @!P4 IMAD.IADD R163, R163, 0x1, -R3.reuse ;  /* 0x00000001a3a3c824 */ /* 0x100fe200078e0a03 */
[C---:B------:R-:W-:Y:S01]  /*6360*/  ISETP.GT.U32.AND P4, PT, R3.reuse, R160, PT ;  /* 0x000000a00300720c */ /* 0x040fe20003f84070 */
[--C-:B------:R-:W-:Y:S01]  /*6370*/  @!P6 IMAD.IADD R162, R162, 0x1, -R3.reuse ;  /* 0x00000001a2a2e824 */ /* 0x100fe200078e0a03 */
[----:B------:R-:W-:Y:S01]  /*6380*/  ISETP.GT.U32.AND P6, PT, R3, R159, PT ;  /* 0x0000009f0300720c */ /* 0x000fe20003fc4070 */
[----:B------:R-:W-:Y:S01]  /*6390*/  @!P5 IMAD.IADD R165, R165, 0x1, -R3 ;  /* 0x00000001a5a5d824 */ /* 0x000fe200078e0a03 */
[----:B------:R-:W-:Y:S01]  /*63a0*/  ISETP.GE.AND P5, PT, R9, RZ, PT ;  /* 0x000000ff0900720c */ /* 0x000fe20003fa6270 */
[----:B------:R-:W-:Y:S01]  /*63b0*/  IMAD.HI.U32 R0, R251, R158, RZ ;  /* 0x0000009efb007227 */ /* 0x000fe200078e00ff */
[----:B------:R-:W-:-:S03]  /*63c0*/  IADD3 R9, R2, 0x81, RZ ;  /* 0x0000008102097810 */ /* 0x000fc60007ffe0ff */
[----:B------:R-:W-:Y:S01]  /*63d0*/  IMAD.MOV R4, RZ, RZ, -R0 ;  /* 0x000000ffff047224 */ /* 0x000fe200078e0a00 */
[----:B------:R-:W-:Y:S01]  /*63e0*/  IABS R6, R9 ;  /* 0x0000000900067213 */ /* 0x000fe20000000000 */
[----:B------:R-:W-:Y:S01]  /*63f0*/  @!P0 IMAD.MOV R165, RZ, RZ, -R165 ;  /* 0x000000ffffa58224 */ /* 0x000fe200078e0aa5 */
[----:B------:R-:W-:Y:S01]  /*6400*/  ISETP.GT.U32.AND P0, PT, R3, R161, PT ;  /* 0x000000a10300720c */ /* 0x000fe20003f04070 */
[----:B------:R-:W-:Y:S01]  /*6410*/  VIADD R10, R2, 0x82 ;  /* 0x00000082020a7836 */ /* 0x000fe20000000000 */
[----:B------:R-:W-:Y:S01]  /*6420*/  @!P4 IADD3 R160, R160, -R3, RZ ;  /* 0x80000003a0a0c210 */ /* 0x000fe20007ffe0ff */
[----:B------:R-:W-:Y:S01]  /*6430*/  @!P6 IMAD.IADD R159, R159, 0x1, -R3 ;  /* 0x000000019f9fe824 */ /* 0x000fe200078e0a03 */
[----:B------:R-:W-:Y:S01]  /*6440*/  ISETP.GE.AND P4, PT, R7, RZ, PT ;  /* 0x000000ff0700720c */ /* 0x000fe20003f86270 */
[----:B------:R-:W-:Y:S01]  /*6450*/  IMAD.HI.U32 R0, R251, R6, RZ ;  /* 0x00000006fb007227 */ /* 0x000fe200078e00ff */
[C---:B------:R-:W-:Y:S02]  /*6460*/  ISETP.GT.U32.AND P6, PT, R3.reuse, R160, PT ;  /* 0x000000a00300720c */ /* 0x040fe40003fc4070 */
[----:B------:R-:W-:Y:S01]  /*6470*/  IABS R156, R10 ;  /* 0x0000000a009c7213 */ /* 0x000fe20000000000 */
[----:B------:R-:W-:-:S02]  /*6480*/  IMAD R158, R3, R4, R158 ;  /* 0x00000004039e7224 */ /* 0x000fc400078e029e */
[----:B------:R-:W-:Y:S02]  /*6490*/  IMAD.MOV R157, RZ, RZ, -R0 ;  /* 0x000000ffff9d7224 */ /* 0x000fe400078e0a00 */
[----:B------:R-:W-:Y:S01]  /*64a0*/  @!P1 IMAD.MOV R163, RZ, RZ, -R163 ;  /* 0x000000ffffa39224 */ /* 0x000fe200078e0aa3 */
[C---:B------:R-:W-:Y:S01]  /*64b0*/  ISETP.GT.U32.AND P1, PT, R3.reuse, R159, PT ;  /* 0x0000009f0300720c */ /* 0x040fe20003f24070 */
[----:B------:R-:W-:Y:S01]  /*64c0*/  @!P3 IMAD.MOV R164, RZ, RZ, -R164 ;  /* 0x000000ffffa4b224 */ /* 0x000fe200078e0aa4 */
[C---:B------:R-:W-:Y:S01]  /*64d0*/  ISETP.GT.U32.AND P3, PT, R3.reuse, R158, PT ;  /* 0x0000009e0300720c */ /* 0x040fe20003f64070 */
[----:B------:R-:W-:Y:S02]  /*64e0*/  IMAD R157, R3, R157, R6 ;  /* 0x0000009d039d7224 */ /* 0x000fe400078e0206 */
[----:B------:R-:W-:Y:S02]  /*64f0*/  @!P6 IMAD.IADD R160, R160, 0x1, -R3 ;  /* 0x00000001a0a0e824 */ /* 0x000fe400078e0a03 */
[----:B------:R-:W-:Y:S01]  /*6500*/  IMAD.HI.U32 R0, R251, R156, RZ ;  /* 0x0000009cfb007227 */ /* 0x000fe200078e00ff */
[----:B------:R-:W-:-:S03]  /*6510*/  ISETP.GT.U32.AND P6, PT, R3, R157, PT ;  /* 0x0000009d0300720c */ /* 0x000fc60003fc4070 */
[--C-:B------:R-:W-:Y:S01]  /*6520*/  @!P0 IMAD.IADD R161, R161, 0x1, -R3.reuse ;  /* 0x00000001a1a18824 */ /* 0x100fe200078e0a03 */
[----:B------:R-:W-:Y:S01]  /*6530*/  ISETP.GE.AND P0, PT, R5, RZ, PT ;  /* 0x000000ff0500720c */ /* 0x000fe20003f06270 */
[----:B------:R-:W-:Y:S02]  /*6540*/  VIADD R5, R2, 0x83 ;  /* 0x0000008302057836 */ /* 0x000fe40000000000 */
[----:B------:R-:W-:Y:S01]  /*6550*/  IMAD.MOV R0, RZ, RZ, -R0 ;  /* 0x000000ffff007224 */ /* 0x000fe200078e0a00 */
[----:B------:R-:W-:Y:S01]  /*6560*/  @!P2 IADD3 R161, -R161, RZ, RZ ;  /* 0x000000ffa1a1a210 */ /* 0x000fe20007ffe1ff */
[--C-:B------:R-:W-:Y:S01]  /*6570*/  @!P1 IMAD.IADD R159, R159, 0x1, -R3.reuse ;  /* 0x000000019f9f9824 */ /* 0x100fe200078e0a03 */
[----:B------:R-:W-:Y:S01]  /*6580*/  IABS R4, R5 ;  /* 0x0000000500047213 */ /* 0x000fe20000000000 */
[--C-:B------:R-:W-:Y:S01]  /*6590*/  @!P3 IMAD.IADD R158, R158, 0x1, -R3.reuse ;  /* 0x000000019e9eb824 */ /* 0x100fe200078e0a03 */
[----:B------:R-:W-:Y:S01]  /*65a0*/  ISETP.GE.AND P3, PT, R5, RZ, PT ;  /* 0x000000ff0500720c */ /* 0x000fe20003f66270 */
[----:B------:R-:W-:Y:S01]  /*65b0*/  IMAD R156, R3, R0, R156 ;  /* 0x00000000039c7224 */ /* 0x000fe200078e029c */
[----:B------:R-:W-:Y:S01]  /*65c0*/  @!P4 IADD3 R159, -R159, RZ, RZ ;  /* 0x000000ff9f9fc210 */ /* 0x000fe20007ffe1ff */
[----:B------:R-:W-:Y:S01]  /*65d0*/  @!P6 IMAD.IADD R157, R157, 0x1, -R3 ;  /* 0x000000019d9de824 */ /* 0x000fe200078e0a03 */
[----:B------:R-:W-:Y:S01]  /*65e0*/  ISETP.GT.U32.AND P6, PT, R3, R158, PT ;  /* 0x0000009e0300720c */ /* 0x000fe20003fc4070 */
[----:B------:R-:W-:Y:S01]  /*65f0*/  IMAD.HI.U32 R0, R251, R4, RZ ;  /* 0x00000004fb007227 */ /* 0x000fe200078e00ff */
[----:B------:R-:W-:-:S02]  /*6600*/  ISETP.GT.U32.AND P4, PT, R3, R156, PT ;  /* 0x0000009c0300720c */ /* 0x000fc40003f84070 */
[----:B------:R-:W-:Y:S01]  /*6610*/  IADD3 R5, R2, 0x84, RZ ;  /* 0x0000008402057810 */ /* 0x000fe20007ffe0ff */
[----:B------:R-:W-:Y:S01]  /*6620*/  @!P5 IMAD.MOV R162, RZ, RZ, -R162 ;  /* 0x000000ffffa2d224 */ /* 0x000fe200078e0aa2 */
[----:B------:R-:W-:Y:S01]  /*6630*/  ISETP.GE.AND P5, PT, R8, RZ, PT ;  /* 0x000000ff0800720c */ /* 0x000fe20003fa6270 */
[----:B------:R-:W-:Y:S01]  /*6640*/  @!P0 IMAD.MOV R160, RZ, RZ, -R160 ;  /* 0x000000ffffa08224 */ /* 0x000fe200078e0aa0 */
[----:B------:R-:W-:Y:S01]  /*6650*/  ISETP.GT.U32.AND P0, PT, R3, R157, PT ;  /* 0x0000009d0300720c */ /* 0x000fe20003f04070 */
[----:B------:R-:W-:Y:S01]  /*6660*/  IMAD.MOV R0, RZ, RZ, -R0 ;  /* 0x000000ffff007224 */ /* 0x000fe200078e0a00 */
[----:B------:R-:W-:Y:S01]  /*6670*/  IABS R154, R5 ;  /* 0x00000005009a7213 */ /* 0x000fe20000000000 */
[----:B------:R-:W-:Y:S01]  /*6680*/  VIADD R7, R2, 0x85 ;  /* 0x0000008502077836 */ /* 0x000fe20000000000 */
[----:B------:R-:W-:Y:S01]  /*6690*/  ISETP.GE.AND P2, PT, R9, RZ, PT ;  /* 0x000000ff0900720c */ /* 0x000fe20003f46270 */
[C---:B------:R-:W-:Y:S01]  /*66a0*/  IMAD R155, R3.reuse, R0, R4 ;  /* 0x00000000039b7224 */ /* 0x040fe200078e0204 */
[----:B------:R-:W-:Y:S01]  /*66b0*/  ISETP.GE.AND P1, PT, R10, RZ, PT ;  /* 0x000000ff0a00720c */ /* 0x000fe20003f26270 */
[--C-:B------:R-:W-:Y:S01]  /*66c0*/  @!P6 IMAD.IADD R158, R158, 0x1, -R3.reuse ;  /* 0x000000019e9ee824 */ /* 0x100fe200078e0a03 */
[----:B------:R-:W-:Y:S01]  /*66d0*/  IABS R6, R7 ;  /* 0x0000000700067213 */ /* 0x000fe20000000000 */
[----:B------:R-:W-:Y:S01]  /*66e0*/  @!P4 IMAD.IADD R156, R156, 0x1, -R3 ;  /* 0x000000019c9cc824 */ /* 0x000fe200078e0a03 */
[----:B------:R-:W-:Y:S01]  /*66f0*/  ISETP.GT.U32.AND P6, PT, R3, R155, PT ;  /* 0x0000009b0300720c */ /* 0x000fe20003fc4070 */
[----:B------:R-:W-:Y:S01]  /*6700*/  IMAD.HI.U32 R0, R251, R154, RZ ;  /* 0x0000009afb007227 */ /* 0x000fe200078e00ff */
[----:B------:R-:W-:-:S03]  /*6710*/  ISETP.GE.AND P4, PT, R7, RZ, PT ;  /* 0x000000ff0700720c */ /* 0x000fc60003f86270 */
[----:B------:R-:W-:Y:S01]  /*6720*/  @!P0 IMAD.IADD R157, R157, 0x1, -R3 ;  /* 0x000000019d9d8824 */ /* 0x000fe200078e0a03 */
[----:B------:R-:W-:Y:S01]  /*6730*/  ISETP.GE.AND P0, PT, R5, RZ, PT ;  /* 0x000000ff0500720c */ /* 0x000fe20003f06270 */
[----:B------:R-:W-:Y:S01]  /*6740*/  @!P5 IMAD.MOV R158, RZ, RZ, -R158 ;  /* 0x000000ffff9ed224 */ /* 0x000fe200078e0a9e */
[----:B------:R-:W-:Y:S01]  /*6750*/  ISETP.GT.U32.AND P5, PT, R3, R156, PT ;  /* 0x0000009c0300720c */ /* 0x000fe20003fa4070 */
[----:B------:R-:W-:Y:S01]  /*6760*/  IMAD.HI.U32 R4, R251, R6, RZ ;  /* 0x00000006fb047227 */ /* 0x000fe200078e00ff */
[----:B------:R-:W-:-:S03]  /*6770*/  @!P2 IADD3 R157, -R157, RZ, RZ ;  /* 0x000000ff9d9da210 */ /* 0x000fc60007ffe1ff */
[----:B------:R-:W-:Y:S02]  /*6780*/  IMAD.MOV R5, RZ, RZ, -R0 ;  /* 0x000000ffff057224 */ /* 0x000fe400078e0a00 */
[----:B------:R-:W-:Y:S02]  /*6790*/  VIADD R9, R2, 0x86 ;  /* 0x0000008602097836 */ /* 0x000fe40000000000 */
[----:B------:R-:W-:Y:S02]  /*67a0*/  IMAD.MOV R4, RZ, RZ, -R4 ;  /* 0x000000ffff047224 */ /* 0x000fe400078e0a04 */
[C---:B------:R-:W-:Y:S01]  /*67b0*/  IMAD R154, R3.reuse, R5, R154 ;  /* 0x00000005039a7224 */ /* 0x040fe200078e029a */
[----:B------:R-:W-:Y:S01]  /*67c0*/  IABS R152, R9 ;  /* 0x0000000900987213 */ /* 0x000fe20000000000 */
[----:B------:R-:W-:Y:S02]  /*67d0*/  IMAD R153, R3, R4, R6 ;  /* 0x0000000403997224 */ /* 0x000fe400078e0206 */
[----:B------:R-:W-:Y:S01]  /*67e0*/  @!P6 IMAD.IADD R155, R155, 0x1, -R3 ;  /* 0x000000019b9be824 */ /* 0x000fe200078e0a03 */
[----:B------:R-:W-:Y:S01]  /*67f0*/  ISETP.GT.U32.AND P2, PT, R3, R154, PT ;  /* 0x0000009a0300720c */ /* 0x000fe20003f44070 */
[----:B------:R-:W-:-:S03]  /*6800*/  IMAD.HI.U32 R0, R251, R152, RZ ;  /* 0x00000098fb007227 */ /* 0x000fc600078e00ff */
[C---:B------:R-:W-:Y:S01]  /*6810*/  ISETP.GT.U32.AND P6, PT, R3.reuse, R155, PT ;  /* 0x0000009b0300720c */ /* 0x040fe20003fc4070 */
[--C-:B------:R-:W-:Y:S01]  /*6820*/  @!P5 IMAD.IADD R156, R156, 0x1, -R3.reuse ;  /* 0x000000019c9cd824 */ /* 0x100fe200078e0a03 */
[C---:B------:R-:W-:Y:S01]  /*6830*/  ISETP.GT.U32.AND P5, PT, R3.reuse, R153, PT ;  /* 0x000000990300720c */ /* 0x040fe20003fa4070 */
[----:B------:R-:W-:Y:S01]  /*6840*/  VIADD R5, R2, 0x87 ;  /* 0x0000008702057836 */ /* 0x000fe20000000000 */
[----:B------:R-:W-:Y:S01]  /*6850*/  IADD3 R0, -R0, RZ, RZ ;  /* 0x000000ff00007210 */ /* 0x000fe20007ffe1ff */
[C---:B------:R-:W-:Y:S02]  /*6860*/  VIADD R7, R2.reuse, 0x88 ;  /* 0x0000008802077836 */ /* 0x040fe40000000000 */
[----:B------:R-:W-:Y:S01]  /*6870*/  VIADD R10, R2, 0x89 ;  /* 0x00000089020a7836 */ /* 0x000fe20000000000 */
[----:B------:R-:W-:Y:S01]  /*6880*/  IABS R6, R5 ;  /* 0x0000000500067213 */ /* 0x000fe20000000000 */
[----:B------:R-:W-:Y:S01]  /*6890*/  IMAD R152, R3, R0, R152 ;  /* 0x0000000003987224 */ /* 0x000fe200078e0298 */
[----:B------:R-:W-:Y:S01]  /*68a0*/  IABS R150, R7 ;  /* 0x0000000700967213 */ /* 0x000fe20000000000 */
[--C-:B------:R-:W-:Y:S01]  /*68b0*/  @!P2 IMAD.IADD R154, R154, 0x1, -R3.reuse ;  /* 0x000000019a9aa824 */ /* 0x100fe200078e0a03 */
[----:B------:R-:W-:Y:S01]  /*68c0*/  IABS R8, R10 ;  /* 0x0000000a00087213 */ /* 0x000fe20000000000 */
[----:B------:R-:W-:Y:S01]  /*68d0*/  @!P6 IMAD.IADD R155, R155, 0x1, -R3 ;  /* 0x000000019b9be824 */ /* 0x000fe200078e0a03 */
[----:B------:R-:W-:Y:S01]  /*68e0*/  ISETP.GT.U32.AND P6, PT, R3, R152, PT ;  /* 0x000000980300720c */ /* 0x000fe20003fc4070 */
[----:B------:R-:W-:Y:S01]  /*68f0*/  IMAD.HI.U32 R0, R251, R6, RZ ;  /* 0x00000006fb007227 */ /* 0x000fe200078e00ff */
[----:B------:R-:W-:-:S02]  /*6900*/  @!P5 IADD3 R153, R153, -R3, RZ ;  /* 0x800000039999d210 */ /* 0x000fc40007ffe0ff */
[----:B------:R-:W-:Y:S01]  /*6910*/  ISETP.GT.U32.AND P5, PT, R3, R154, PT ;  /* 0x0000009a0300720c */ /* 0x000fe20003fa4070 */
[----:B------:R-:W-:Y:S01]  /*6920*/  IMAD.MOV R0, RZ, RZ, -R0 ;  /* 0x000000ffff007224 */ /* 0x000fe200078e0a00 */
[----:B------:R-:W-:Y:S01]  /*6930*/  ISETP.GE.AND P2, PT, R9, RZ, PT ;  /* 0x000000ff0900720c */ /* 0x000fe20003f46270 */
[----:B------:R-:W-:-:S04]  /*6940*/  IMAD.HI.U32 R4, R251, R150, RZ ;  /* 0x00000096fb047227 */ /* 0x000fc800078e00ff */
[C---:B------:R-:W-:Y:S01]  /*6950*/  IMAD R151, R3.reuse, R0, R6 ;  /* 0x0000000003977224 */ /* 0x040fe200078e0206 */
[----:B------:R-:W-:Y:S01]  /*6960*/  IADD3 R6, R2, 0x8b, RZ ;  /* 0x0000008b02067810 */ /* 0x000fe20007ffe0ff */
[--C-:B------:R-:W-:Y:S01]  /*6970*/  @!P6 IMAD.IADD R152, R152, 0x1, -R3.reuse ;  /* 0x000000019898e824 */ /* 0x100fe200078e0a03 */
[C---:B------:R-:W-:Y:S01]  /*6980*/  ISETP.GT.U32.AND P6, PT, R3.reuse, R153, PT ;  /* 0x000000990300720c */ /* 0x040fe20003fc4070 */
[----:B------:R-:W-:Y:S02]  /*6990*/  IMAD.MOV R4, RZ, RZ, -R4 ;  /* 0x000000ffff047224 */ /* 0x000fe400078e0a04 */
[----:B------:R-:W-:Y:S01]  /*69a0*/  @!P5 IMAD.IADD R154, R154, 0x1, -R3 ;  /* 0x000000019a9ad824 */ /* 0x000fe200078e0a03 */
[C---:B------:R-:W-:Y:S01]  /*69b0*/  ISETP.GT.U32.AND P5, PT, R3.reuse, R151, PT ;  /* 0x000000970300720c */ /* 0x040fe20003fa4070 */
[----:B------:R-:W-:Y:S02]  /*69c0*/  IMAD R150, R3, R4, R150 ;  /* 0x0000000403967224 */ /* 0x000fe400078e0296 */
[----:B------:R-:W-:-:S04]  /*69d0*/  IMAD.HI.U32 R4, R251, R148, RZ ;  /* 0x00000094fb047227 */ /* 0x000fc800078e00ff */
[----:B------:R-:W-:Y:S02]  /*69e0*/  IMAD.MOV R4, RZ, RZ, -R4 ;  /* 0x000000ffff047224 */ /* 0x000fe400078e0a04 */
[----:B------:R-:W-:Y:S01]  /*69f0*/  @!P1 IMAD.MOV R156, RZ, RZ, -R156 ;  /* 0x000000ffff9c9224 */ /* 0x000fe200078e0a9c */
[----:B------:R-:W-:Y:S01]  /*6a00*/  ISETP.GT.U32.AND P1, PT, R3, R152, PT ;  /* 0x000000980300720c */ /* 0x000fe20003f24070 */
[--C-:B------:R-:W-:Y:S01]  /*6a10*/  @!P6 IMAD.IADD R153, R153, 0x1, -R3.reuse ;  /* 0x000000019999e824 */ /* 0x100fe200078e0a03 */
[----:B------:R-:W-:Y:S01]  /*6a20*/  ISETP.GT.U32.AND P6, PT, R3, R150, PT ;  /* 0x000000960300720c */ /* 0x000fe20003fc4070 */
[----:B------:R-:W-:Y:S02]  /*6a30*/  @!P5 IMAD.IADD R151, R151, 0x1, -R3 ;  /* 0x000000019797d824 */ /* 0x000fe400078e0a03 */
[C---:B------:R-:W-:Y:S02]  /*6a40*/  IMAD R148, R3.reuse, R4, R148 ;  /* 0x0000000403947224 */ /* 0x040fe400078e0294 */
[----:B------:R-:W-:Y:S01]  /*6a50*/  @!P0 IMAD.MOV R154, RZ, RZ, -R154 ;  /* 0x000000ffff9a8224 */ /* 0x000fe200078e0a9a */
[----:B------:R-:W-:Y:S01]  /*6a60*/  ISETP.GT.U32.AND P0, PT, R3, R151, PT ;  /* 0x000000970300720c */ /* 0x000fe20003f04070 */
[----:B------:R-:W-:Y:S01]  /*6a70*/  @!P3 IMAD.MOV R155, RZ, RZ, -R155 ;  /* 0x000000ffff9bb224 */ /* 0x000fe200078e0a9b */
[----:B------:R-:W-:Y:S01]  /*6a80*/  ISETP.GE.AND P3, PT, R5, RZ, PT ;  /* 0x000000ff0500720c */ /* 0x000fe20003f66270 */
[----:B------:R-:W-:Y:S01]  /*6a90*/  @!P4 IMAD.MOV R153, RZ, RZ, -R153 ;  /* 0x000000ffff99c224 */ /* 0x000fe200078e0a99 */
[----:B------:R-:W-:Y:S01]  /*6aa0*/  ISETP.GT.U32.AND P4, PT, R3, R148, PT ;  /* 0x000000940300720c */ /* 0x000fe20003f84070 */
[----:B------:R-:W-:Y:S01]  /*6ab0*/  IMAD.HI.U32 R0, R251, R8, RZ ;  /* 0x00000008fb007227 */ /* 0x000fe200078e00ff */
[----:B------:R-:W-:-:S03]  /*6ac0*/  IABS R5, R6 ;  /* 0x0000000600057213 */ /* 0x000fc60000000000 */
[----:B------:R-:W-:Y:S01]  /*6ad0*/  IMAD.MOV R0, RZ, RZ, -R0 ;  /* 0x000000ffff007224 */ /* 0x000fe200078e0a00 */
[----:B------:R-:W-:Y:S01]  /*6ae0*/  MOV R4, R5 ;  /* 0x0000000500047202 */ /* 0x000fe20000000f00 */
[--C-:B------:R-:W-:Y:S01]  /*6af0*/  @!P1 IMAD.IADD R152, R152, 0x1, -R3.reuse ;  /* 0x0000000198989824 */ /* 0x100fe200078e0a03 */
[----:B------:R-:W-:Y:S01]  /*6b00*/  ISETP.GE.AND P1, PT, R7, RZ, PT ;  /* 0x000000ff0700720c */ /* 0x000fe20003f26270 */
[----:B------:R-:W-:Y:S02]  /*6b10*/  @!P6 IMAD.IADD R150, R150, 0x1, -R3 ;  /* 0x000000019696e824 */ /* 0x000fe400078e0a03 */
[C---:B------:R-:W-:Y:S02]  /*6b20*/  IMAD R149, R3.reuse, R0, R8 ;  /* 0x0000000003957224 */ /* 0x040fe400078e0208 */
[----:B------:R-:W-:Y:S01]  /*6b30*/  VIADD R7, R2, 0x8c ;  /* 0x0000008c02077836 */ /* 0x000fe20000000000 */
[----:B------:R-:W-:Y:S01]  /*6b40*/  ISETP.GT.U32.AND P6, PT, R3, R150, PT ;  /* 0x000000960300720c */ /* 0x000fe20003fc4070 */
[----:B------:R-:W-:Y:S01]  /*6b50*/  IMAD.HI.U32 R0, R251, R4, RZ ;  /* 0x00000004fb007227 */ /* 0x000fe200078e00ff */
[----:B------:R-:W-:-:S02]  /*6b60*/  ISETP.GT.U32.AND P5, PT, R3, R149, PT ;  /* 0x000000950300720c */ /* 0x000fc40003fa4070 */
[----:B------:R-:W-:Y:S01]  /*6b70*/  IABS R146, R7 ;  /* 0x0000000700927213 */ /* 0x000fe20000000000 */
[--C-:B------:R-:W-:Y:S01]  /*6b80*/  @!P0 IMAD.IADD R151, R151, 0x1, -R3.reuse ;  /* 0x0000000197978824 */ /* 0x100fe200078e0a03 */
[----:B------:R-:W-:Y:S01]  /*6b90*/  ISETP.GE.AND P0, PT, R11, RZ, PT ;  /* 0x000000ff0b00720c */ /* 0x000fe20003f06270 */
[----:B------:R-:W-:Y:S01]  /*6ba0*/  @!P4 IMAD.IADD R148, R148, 0x1, -R3 ;  /* 0x000000019494c824 */ /* 0x000fe200078e0a03 */
[----:B------:R-:W-:Y:S01]  /*6bb0*/  ISETP.GE.AND P4, PT, R6, RZ, PT ;  /* 0x000000ff0600720c */ /* 0x000fe20003f86270 */
[----:B------:R-:W-:Y:S01]  /*6bc0*/  IMAD.MOV R0, RZ, RZ, -R0 ;  /* 0x000000ffff007224 */ /* 0x000fe200078e0a00 */
[----:B------:R-:W-:Y:S01]  /*6bd0*/  @!P3 IADD3 R151, -R151, RZ, RZ ;  /* 0x000000ff9797b210 */ /* 0x000fe20007ffe1ff */
[----:B------:R-:W-:Y:S01]  /*6be0*/  @!P2 IMAD.MOV R152, RZ, RZ, -R152 ;  /* 0x000000ffff98a224 */ /* 0x000fe200078e0a98 */
[C---:B------:R-:W-:Y:S01]  /*6bf0*/  ISETP.GT.U32.AND P3, PT, R3.reuse, R148, PT ;  /* 0x000000940300720c */ /* 0x040fe20003f64070 */
[----:B------:R-:W-:Y:S01]  /*6c00*/  IMAD R147, R3, R0, R4 ;  /* 0x0000000003937224 */ /* 0x000fe200078e0204 */
[----:B------:R-:W-:Y:S01]  /*6c10*/  ISETP.GE.AND P2, PT, R10, RZ, PT ;  /* 0x000000ff0a00720c */ /* 0x000fe20003f46270 */
[----:B------:R-:W-:Y:S01]  /*6c20*/  IMAD.HI.U32 R0, R251, R146, RZ ;  /* 0x00000092fb007227 */ /* 0x000fe200078e00ff */
[----:B------:R-:W-:-:S02]  /*6c30*/  @!P5 IADD3 R149, R149, -R3, RZ ;  /* 0x800000039595d210 */ /* 0x000fc40007ffe0ff */
[----:B------:R-:W-:Y:S01]  /*6c40*/  IADD3 R11, R2, 0x94, RZ ;  /* 0x00000094020b7810 */ /* 0x000fe20007ffe0ff */
[----:B------:R-:W-:Y:S01]  /*6c50*/  IMAD.MOV R0, RZ, RZ, -R0 ;  /* 0x000000ffff007224 */ /* 0x000fe200078e0a00 */
[C---:B------:R-:W-:Y:S01]  /*6c60*/  ISETP.GT.U32.AND P5, PT, R3.reuse, R149, PT ;  /* 0x000000950300720c */ /* 0x040fe20003fa4070 */
[--C-:B------:R-:W-:Y:S01]  /*6c70*/  @!P6 IMAD.IADD R150, R150, 0x1, -R3.reuse ;  /* 0x000000019696e824 */ /* 0x100fe200078e0a03 */
[C---:B------:R-:W-:Y:S01]  /*6c80*/  ISETP.GT.U32.AND P6, PT, R3.reuse, R147, PT ;  /* 0x000000930300720c */ /* 0x040fe20003fc4070 */
[C---:B------:R-:W-:Y:S01]  /*6c90*/  IMAD R146, R3.reuse, R0, R146 ;  /* 0x0000000003927224 */ /* 0x040fe200078e0292 */
[----:B------:R-:W-:Y:S01]  /*6ca0*/  IABS R138, R11 ;  /* 0x0000000b008a7213 */ /* 0x000fe20000000000 */
[----:B------:R-:W-:Y:S02]  /*6cb0*/  @!P3 IMAD.IADD R148, R148, 0x1, -R3 ;  /* 0x000000019494b824 */ /* 0x000fe400078e0a03 */
[C---:B------:R-:W-:Y:S01]  /*6cc0*/  VIADD R0, R2.reuse, 0x8d ;  /* 0x0000008d02007836 */ /* 0x040fe20000000000 */
[----:B------:R-:W-:Y:S01]  /*6cd0*/  ISETP.GT.U32.AND P3, PT, R3, R146, PT ;  /* 0x000000920300720c */ /* 0x000fe20003f64070 */
[----:B------:R-:W-:-:S02]  /*6ce0*/  VIADD R5, R2, 0x8f ;  /* 0x0000008f02057836 */ /* 0x000fc40000000000 */
[----:B------:R-:W-:Y:S01]  /*6cf0*/  @!P1 IMAD.MOV R150, RZ, RZ, -R150 ;  /* 0x000000ffff969224 */ /* 0x000fe200078e0a96 */
[----:B------:R-:W-:Y:S01]  /*6d00*/  IABS R6, R0 ;  /* 0x0000000000067213 */ /* 0x000fe20000000000 */
[--C-:B------:R-:W-:Y:S01]  /*6d10*/  @!P5 IMAD.IADD R149, R149, 0x1, -R3.reuse ;  /* 0x000000019595d824 */ /* 0x100fe200078e0a03 */
[----:B------:R-:W-:Y:S01]  /*6d20*/  ISETP.GE.AND P1, PT, R0, RZ, PT ;  /* 0x000000ff0000720c */ /* 0x000fe20003f26270 */
[----:B------:R-:W-:Y:S01]  /*6d30*/  @!P6 IMAD.IADD R147, R147, 0x1, -R3 ;  /* 0x000000019393e824 */ /* 0x000fe200078e0a03 */
[----:B------:R-:W-:Y:S01]  /*6d40*/  IABS R8, R5 ;  /* 0x0000000500087213 */ /* 0x000fe20000000000 */
[----:B------:R-:W-:Y:S01]  /*6d50*/  VIADD R4, R2, 0x8e ;  /* 0x0000008e02047836 */ /* 0x000fe20000000000 */
[----:B------:R-:W-:Y:S01]  /*6d60*/  ISETP.GE.AND P5, PT, R7, RZ, PT ;  /* 0x000000ff0700720c */ /* 0x000fe20003fa6270 */
[----:B------:R-:W-:Y:S01]  /*6d70*/  IMAD.HI.U32 R0, R251, R6, RZ ;  /* 0x00000006fb007227 */ /* 0x000fe200078e00ff */
[C---:B------:R-:W-:Y:S02]  /*6d80*/  ISETP.GT.U32.AND P6, PT, R3.reuse, R147, PT ;  /* 0x000000930300720c */ /* 0x040fe40003fc4070 */
[----:B------:R-:W-:Y:S01]  /*6d90*/  @!P3 IADD3 R146, R146, -R3, RZ ;  /* 0x800000039292b210 */ /* 0x000fe20007ffe0ff */
[----:B------:R-:W-:Y:S01]  /*6da0*/  @!P2 IMAD.MOV R149, RZ, RZ, -R149 ;  /* 0x000000ffff95a224 */ /* 0x000fe200078e0a95 */
[----:B------:R-:W-:Y:S01]  /*6db0*/  ISETP.GE.AND P2, PT, R4, RZ, PT ;  /* 0x000000ff0400720c */ /* 0x000fe20003f46270 */
[----:B------:R-:W-:Y:S01]  /*6dc0*/  IMAD.MOV R145, RZ, RZ, -R0 ;  /* 0x000000ffff917224 */ /* 0x000fe200078e0a00 */
[----:B------:R-:W-:Y:S01]  /*6dd0*/  ISETP.GT.U32.AND P3, PT, R3, R146, PT ;  /* 0x000000920300720c */ /* 0x000fe20003f64070 */
[----:B------:R-:W-:Y:S01]  /*6de0*/  @!P0 IMAD.MOV R148, RZ, RZ, -R148 ;  /* 0x000000ffff948224 */ /* 0x000fe200078e0a94 */
[----:B------:R-:W-:Y:S01]  /*6df0*/  IABS R144, R4 ;  /* 0x0000000400907213 */ /* 0x000fe20000000000 */
[----:B------:R-:W-:Y:S01]  /*6e00*/  IMAD.HI.U32 R4, R251, R8, RZ ;  /* 0x00000008fb047227 */ /* 0x000fe200078e00ff */
[----:B------:R-:W-:-:S02]  /*6e10*/  ISETP.GE.AND P0, PT, R5, RZ, PT ;  /* 0x000000ff0500720c */ /* 0x000fc40003f06270 */
[----:B------:R-:W-:Y:S01]  /*6e20*/  IADD3 R7, R2, 0x90, RZ ;  /* 0x0000009002077810 */ /* 0x000fe20007ffe0ff */
[----:B------:R-:W-:Y:S02]  /*6e30*/  @!P6 IMAD.IADD R147, R147, 0x1, -R3 ;  /* 0x000000019393e824 */ /* 0x000fe400078e0a03 */
[----:B------:R-:W-:Y:S01]  /*6e40*/  IMAD R145, R3, R145, R6 ;  /* 0x0000009103917224 */ /* 0x000fe200078e0206 */
[----:B------:R-:W-:Y:S01]  /*6e50*/  IABS R142, R7 ;  /* 0x00000007008e7213 */ /* 0x000fe20000000000 */
[----:B------:R-:W-:Y:S01]  /*6e60*/  IMAD.MOV R4, RZ, RZ, -R4 ;  /* 0x000000ffff047224 */ /* 0x000fe200078e0a04 */
[----:B------:R-:W-:Y:S01]  /*6e70*/  ISETP.GE.AND P6, PT, R7, RZ, PT ;  /* 0x000000ff0700720c */ /* 0x000fe20003fc6270 */
[----:B------:R-:W-:Y:S01]  /*6e80*/  @!P4 IMAD.MOV R147, RZ, RZ, -R147 ;  /* 0x000000ffff93c224 */ /* 0x000fe200078e0a93 */
[----:B------:R-:W-:Y:S01]  /*6e90*/  @!P3 IADD3 R146, R146, -R3, RZ ;  /* 0x800000039292b210 */ /* 0x000fe20007ffe0ff */
[C---:B------:R-:W-:Y:S01]  /*6ea0*/  IMAD R143, R3.reuse, R4, R8 ;  /* 0x00000004038f7224 */ /* 0x040fe200078e0208 */
[----:B------:R-:W-:Y:S01]  /*6eb0*/  ISETP.GT.U32.AND P4, PT, R3, R145, PT ;  /* 0x000000910300720c */ /* 0x000fe20003f84070 */
[----:B------:R-:W-:-:S04]  /*6ec0*/  IMAD.HI.U32 R0, R251, R144, RZ ;  /* 0x00000090fb007227 */ /* 0x000fc800078e00ff */
[----:B------:R-:W-:Y:S01]  /*6ed0*/  @!P5 IMAD.MOV R146, RZ, RZ, -R146 ;  /* 0x000000ffff92d224 */ /* 0x000fe200078e0a92 */
[C---:B------:R-:W-:Y:S01]  /*6ee0*/  ISETP.GT.U32.AND P5, PT, R3.reuse, R143, PT ;  /* 0x0000008f0300720c */ /* 0x040fe20003fa4070 */
[----:B------:R-:W-:Y:S02]  /*6ef0*/  IMAD.MOV R5, RZ, RZ, -R0 ;  /* 0x000000ffff057224 */ /* 0x000fe400078e0a00 */
[----:B------:R-:W-:Y:S02]  /*6f00*/  VIADD R9, R2, 0x92 ;  /* 0x0000009202097836 */ /* 0x000fe40000000000 */
[----:B------:R-:W-:Y:S02]  /*6f10*/  IMAD R144, R3, R5, R144 ;  /* 0x0000000503907224 */ /* 0x000fe400078e0290 */
[----:B------:R-:W-:Y:S01]  /*6f20*/  @!P4 IMAD.IADD R145, R145, 0x1, -R3 ;  /* 0x000000019191c824 */ /* 0x000fe200078e0a03 */
[----:B------:R-:W-:Y:S01]  /*6f30*/  IABS R140, R9 ;  /* 0x00000009008c7213 */ /* 0x000fe20000000000 */
[----:B------:R-:W-:Y:S01]  /*6f40*/  IMAD.HI.U32 R0, R251, R142, RZ ;  /* 0x0000008efb007227 */ /* 0x000fe200078e00ff */
[----:B------:R-:W-:-:S02]  /*6f50*/  ISETP.GT.U32.AND P3, PT, R3, R144, PT ;  /* 0x000000900300720c */ /* 0x000fc40003f64070 */
[----:B------:R-:W-:Y:S01]  /*6f60*/  ISETP.GT.U32.AND P4, PT, R3, R145, PT ;  /* 0x000000910300720c */ /* 0x000fe20003f84070 */
[----:B------:R-:W-:Y:S02]  /*6f70*/  @!P5 IMAD.IADD R143, R143, 0x1, -R3 ;  /* 0x000000018f8fd824 */ /* 0x000fe400078e0a03 */
[----:B------:R-:W-:Y:S02]  /*6f80*/  VIADD R7, R2, 0x91 ;  /* 0x0000009102077836 */ /* 0x000fe40000000000 */
[----:B------:R-:W-:Y:S01]  /*6f90*/  IMAD.MOV R0, RZ, RZ, -R0 ;  /* 0x000000ffff007224 */ /* 0x000fe200078e0a00 */
[----:B------:R-:W-:Y:S01]  /*6fa0*/  ISETP.GT.U32.AND P5, PT, R3, R143, PT ;  /* 0x0000008f0300720c */ /* 0x000fe20003fa4070 */
[----:B------:R-:W-:Y:S01]  /*6fb0*/  IMAD.HI.U32 R4, R251, R140, RZ ;  /* 0x0000008cfb047227 */ /* 0x000fe200078e00ff */
[----:B------:R-:W-:-:S03]  /*6fc0*/  IABS R6, R7 ;  /* 0x0000000700067213 */ /* 0x000fc60000000000 */
[----:B------:R-:W-:Y:S02]  /*6fd0*/  IMAD R142, R3, R0, R142 ;  /* 0x00000000038e7224 */ /* 0x000fe400078e028e */
[----:B------:R-:W-:Y:S02]  /*6fe0*/  IMAD.MOV R4, RZ, RZ, -R4 ;  /* 0x000000ffff047224 */ /* 0x000fe400078e0a04 */
[----:B------:R-:W-:Y:S02]  /*6ff0*/  VIADD R10, R2, 0x93 ;  /* 0x00000093020a7836 */ /* 0x000fe40000000000 */
[----:B------:R-:W-:-:S03]  /*7000*/  IMAD.HI.U32 R0, R251, R6, RZ ;  /* 0x00000006fb007227 */ /* 0x000fc600078e00ff */
[----:B------:R-:W-:Y:S01]  /*7010*/  IABS R5, R10 ;  /* 0x0000000a00057213 */ /* 0x000fe20000000000 */
[--C-:B------:R-:W-:Y:S02]  /*7020*/  @!P3 IMAD.IADD R144, R144, 0x1, -R3.reuse ;  /* 0x000000019090b824 */ /* 0x100fe400078e0a03 */
[--C-:B------:R-:W-:Y:S01]  /*7030*/  @!P4 IMAD.IADD R145, R145, 0x1, -R3.reuse ;  /* 0x000000019191c824 */ /* 0x100fe200078e0a03 */
[C---:B------:R-:W-:Y:S01]  /*7040*/  ISETP.GT.U32.AND P4, PT, R3.reuse, R142, PT ;  /* 0x0000008e0300720c */ /* 0x040fe20003f84070 */
[C---:B------:R-:W-:Y:S01]  /*7050*/  IMAD R140, R3.reuse, R4, R140 ;  /* 0x00000004038c7224 */ /* 0x040fe200078e028c */
[----:B------:R-:W-:Y:S01]  /*7060*/  ISETP.GT.U32.AND P3, PT, R3, R144, PT ;  /* 0x000000900300720c */ /* 0x000fe20003f64070 */
[----:B------:R-:W-:Y:S02]  /*7070*/  IMAD.MOV R0, RZ, RZ, -R0 ;  /* 0x000000ffff007224 */ /* 0x000fe400078e0a00 */
[----:B------:R-:W-:Y:S01]  /*7080*/  @!P5 IMAD.IADD R143, R143, 0x1, -R3 ;  /* 0x000000018f8fd824 */ /* 0x000fe200078e0a03 */
[C---:B------:R-:W-:Y:S01]  /*7090*/  ISETP.GT.U32.AND P5, PT, R3.reuse, R140, PT ;  /* 0x0000008c0300720c */ /* 0x040fe20003fa4070 */
[----:B------:R-:W-:Y:S01]  /*70a0*/  IMAD R141, R3, R0, R6 ;  /* 0x00000000038d7224 */ /* 0x000fe200078e0206 */
[----:B------:R-:W-:Y:S01]  /*70b0*/  MOV R6, R5 ;  /* 0x0000000500067202 */ /* 0x000fe20000000f00 */
[----:B------:R-:W-:-:S02]  /*70c0*/  VIADD R5, R2, 0x95 ;  /* 0x0000009502057836 */ /* 0x000fc40000000000 */
[----:B------:R-:W-:Y:S02]  /*70d0*/  @!P1 IMAD.MOV R145, RZ, RZ, -R145 ;  /* 0x000000ffff919224 */ /* 0x000fe400078e0a91 */
[----:B------:R-:W-:Y:S01]  /*70e0*/  IMAD.HI.U32 R0, R251, R6, RZ ;  /* 0x00000006fb007227 */ /* 0x000fe200078e00ff */
[----:B------:R-:W-:-:S03]  /*70f0*/  IABS R8, R5 ;  /* 0x0000000500087213 */ /* 0x000fc60000000000 */
[--C-:B------:R-:W-:Y:S01]  /*7100*/  @!P4 IMAD.IADD R142, R142, 0x1, -R3.reuse ;  /* 0x000000018e8ec824 */ /* 0x100fe200078e0a03 */
[----:B------:R-:W-:Y:S01]  /*7110*/  IADD3 R0, -R0, RZ, RZ ;  /* 0x000000ff00007210 */ /* 0x000fe20007ffe1ff */
[--C-:B------:R-:W-:Y:S01]  /*7120*/  @!P3 IMAD.IADD R144, R144, 0x1, -R3.reuse ;  /* 0x000000019090b824 */ /* 0x100fe200078e0a03 */
[C---:B------:R-:W-:Y:S01]  /*7130*/  ISETP.GT.U32.AND P3, PT, R3.reuse, R141, PT ;  /* 0x0000008d0300720c */ /* 0x040fe20003f64070 */
[----:B------:R-:W-:Y:S01]  /*7140*/  @!P5 IMAD.IADD R140, R140, 0x1, -R3 ;  /* 0x000000018c8cd824 */ /* 0x000fe200078e0a03 */
[C---:B------:R-:W-:Y:S01]  /*7150*/  ISETP.GT.U32.AND P1, PT, R3.reuse, R142, PT ;  /* 0x0000008e0300720c */ /* 0x040fe20003f24070 */
[----:B------:R-:W-:Y:S01]  /*7160*/  IMAD R139, R3, R0, R6 ;  /* 0x00000000038b7224 */ /* 0x000fe200078e0206 */
[----:B------:R-:W-:Y:S01]  /*7170*/  ISETP.GE.AND P4, PT, R7, RZ, PT ;  /* 0x000000ff0700720c */ /* 0x000fe20003f86270 */
[----:B------:R-:W-:Y:S01]  /*7180*/  IMAD.HI.U32 R0, R251, R8, RZ ;  /* 0x00000008fb007227 */ /* 0x000fe200078e00ff */
[----:B------:R-:W-:-:S03]  /*7190*/  ISETP.GT.U32.AND P5, PT, R3, R140, PT ;  /* 0x0000008c0300720c */ /* 0x000fc60003fa4070 */
[----:B------:R-:W-:Y:S01]  /*71a0*/  IMAD.HI.U32 R4, R251, R138, RZ ;  /* 0x0000008afb047227 */ /* 0x000fe200078e00ff */
[----:B------:R-:W-:-:S03]  /*71b0*/  IADD3 R0, -R0, RZ, RZ ;  /* 0x000000ff00007210 */ /* 0x000fc60007ffe1ff */
[----:B------:R-:W-:Y:S02]  /*71c0*/  IMAD.MOV R4, RZ, RZ, -R4 ;  /* 0x000000ffff047224 */ /* 0x000fe400078e0a04 */
[--C-:B------:R-:W-:Y:S01]  /*71d0*/  @!P3 IMAD.IADD R141, R141, 0x1, -R3.reuse ;  /* 0x000000018d8db824 */ /* 0x100fe200078e0a03 */
[----:B------:R-:W-:Y:S01]  /*71e0*/  ISETP.GE.AND P3, PT, R9, RZ, PT ;  /* 0x000000ff0900720c */ /* 0x000fe20003f66270 */
[C---:B------:R-:W-:Y:S01]  /*71f0*/  IMAD R138, R3.reuse, R4, R138 ;  /* 0x00000004038a7224 */ /* 0x040fe200078e028a */
[----:B------:R-:W-:Y:S01]  /*7200*/  IADD3 R9, R2, 0x97, RZ ;  /* 0x0000009702097810 */ /* 0x000fe20007ffe0ff */
[--C-:B------:R-:W-:Y:S01]  /*7210*/  @!P1 IMAD.IADD R142, R142, 0x1, -R3.reuse ;  /* 0x000000018e8e9824 */ /* 0x100fe200078e0a03 */
[C---:B------:R-:W-:Y:S01]  /*7220*/  ISETP.GT.U32.AND P1, PT, R3.reuse, R139, PT ;  /* 0x0000008b0300720c */ /* 0x040fe20003f24070 */
[C---:B------:R-:W-:Y:S01]  /*7230*/  IMAD R137, R3.reuse, R0, R8 ;  /* 0x0000000003897224 */ /* 0x040fe200078e0208 */
[----:B------:R-:W-:Y:S01]  /*7240*/  IABS R6, R9 ;  /* 0x0000000900067213 */ /* 0x000fe20000000000 */
[----:B------:R-:W-:Y:S01]  /*7250*/  @!P2 IMAD.MOV R144, RZ, RZ, -R144 ;  /* 0x000000ffff90a224 */ /* 0x000fe200078e0a90 */
[C---:B------:R-:W-:Y:S01]  /*7260*/  ISETP.GT.U32.AND P2, PT, R3.reuse, R141, PT ;  /* 0x0000008d0300720c */ /* 0x040fe20003f44070 */
[----:B------:R-:W-:Y:S01]  /*7270*/  @!P6 IMAD.MOV R142, RZ, RZ, -R142 ;  /* 0x000000ffff8ee224 */ /* 0x000fe200078e0a8e */
[C---:B------:R-:W-:Y:S01]  /*7280*/  ISETP.GT.U32.AND P6, PT, R3.reuse, R138, PT ;  /* 0x0000008a0300720c */ /* 0x040fe20003fc4070 */
[----:B------:R-:W-:Y:S01]  /*7290*/  @!P5 IMAD.IADD R140, R140, 0x1, -R3 ;  /* 0x000000018c8cd824 */ /* 0x000fe200078e0a03 */
[----:B------:R-:W-:Y:S01]  /*72a0*/  ISETP.GT.U32.AND P5, PT, R3, R137, PT ;  /* 0x000000890300720c */ /* 0x000fe20003fa4070 */
[----:B------:R-:W-:-:S02]  /*72b0*/  VIADD R7, R2, 0x96 ;  /* 0x0000009602077836 */ /* 0x000fc40000000000 */
[----:B------:R-:W-:Y:S01]  /*72c0*/  @!P0 IMAD.MOV R143, RZ, RZ, -R143 ;  /* 0x000000ffff8f8224 */ /* 0x000fe200078e0a8f */
[----:B------:R-:W-:Y:S01]  /*72d0*/  ISETP.GE.AND P0, PT, R10, RZ, PT ;  /* 0x000000ff0a00720c */ /* 0x000fe20003f06270 */
[--C-:B------:R-:W-:Y:S01]  /*72e0*/  @!P1 IMAD.IADD R139, R139, 0x1, -R3.reuse ;  /* 0x000000018b8b9824 */ /* 0x100fe200078e0a03 */
[----:B------:R-:W-:Y:S01]  /*72f0*/  IABS R136, R7 ;  /* 0x0000000700887213 */ /* 0x000fe20000000000 */
[----:B------:R-:W-:Y:S01]  /*7300*/  VIADD R10, R2, 0x99 ;  /* 0x00000099020a7836 */ /* 0x000fe20000000000 */
[----:B------:R-:W-:Y:S01]  /*7310*/  ISETP.GE.AND P1, PT, R5, RZ, PT ;  /* 0x000000ff0500720c */ /* 0x000fe20003f26270 */
[--C-:B------:R-:W-:Y:S01]  /*7320*/  @!P2 IMAD.IADD R141, R141, 0x1, -R3.reuse ;  /* 0x000000018d8da824 */ /* 0x100fe200078e0a03 */
[----:B------:R-:W-:Y:S01]  /*7330*/  ISETP.GE.AND P2, PT, R11, RZ, PT ;  /* 0x000000ff0b00720c */ /* 0x000fe20003f46270 */
[--C-:B------:R-:W-:Y:S01]  /*7340*/  @!P6 IMAD.IADD R138, R138, 0x1, -R3.reuse ;  /* 0x000000018a8ae824 */ /* 0x100fe200078e0a03 */
[----:B------:R-:W-:Y:S01]  /*7350*/  ISETP.GT.U32.AND P6, PT, R3, R139, PT ;  /* 0x0000008b0300720c */ /* 0x000fe20003fc4070 */
[----:B------:R-:W-:Y:S01]  /*7360*/  @!P5 IMAD.IADD R137, R137, 0x1, -R3 ;  /* 0x000000018989d824 */ /* 0x000fe200078e0a03 */
[----:B------:R-:W-:Y:S01]  /*7370*/  @!P4 IADD3 R141, -R141, RZ, RZ ;  /* 0x000000ff8d8dc210 */ /* 0x000fe20007ffe1ff */
[----:B------:R-:W-:Y:S01]  /*7380*/  IMAD.HI.U32 R0, R251, R136, RZ ;  /* 0x00000088fb007227 */ /* 0x000fe200078e00ff */
[----:B------:R-:W-:-:S02]  /*7390*/  ISETP.GT.U32.AND P5, PT, R3, R138, PT ;  /* 0x0000008a0300720c */ /* 0x000fc40003fa4070 */
[----:B------:R-:W-:Y:S01]  /*73a0*/  ISETP.GT.U32.AND P4, PT, R3, R137, PT ;  /* 0x000000890300720c */ /* 0x000fe20003f84070 */
[----:B------:R-:W-:Y:S01]  /*73b0*/  IMAD.MOV R4, RZ, RZ, -R0 ;  /* 0x000000ffff047224 */ /* 0x000fe200078e0a00 */
[----:B------:R-:W-:Y:S01]  /*73c0*/  IABS R8, R10 ;  /* 0x0000000a00087213 */ /* 0x000fe20000000000 */
[----:B------:R-:W-:Y:S01]  /*73d0*/  IMAD.HI.U32 R0, R251, R6, RZ ;  /* 0x00000006fb007227 */ /* 0x000fe200078e00ff */
[----:B------:R-:W-:-:S03]  /*73e0*/  @!P3 IADD3 R140, -R140, RZ, RZ ;  /* 0x000000ff8c8cb210 */ /* 0x000fc60007ffe1ff */
[----:B------:R-:W-:Y:S02]  /*73f0*/  IMAD R136, R3, R4, R136 ;  /* 0x0000000403887224 */ /* 0x000fe400078e0288 */
[----:B------:R-:W-:Y:S02]  /*7400*/  IMAD.MOV R0, RZ, RZ, -R0 ;  /* 0x000000ffff007224 */ /* 0x000fe400078e0a00 */
[--C-:B------:R-:W-:Y:S01]  /*7410*/  @!P6 IMAD.IADD R139, R139, 0x1, -R3.reuse ;  /* 0x000000018b8be824 */ /* 0x100fe200078e0a03 */
[C---:B------:R-:W-:Y:S01]  /*7420*/  ISETP.GT.U32.AND P6, PT, R3.reuse, R136, PT ;  /* 0x000000880300720c */ /* 0x040fe20003fc4070 */
[----:B------:R-:W-:Y:S02]  /*7430*/  IMAD R135, R3, R0, R6 ;  /* 0x0000000003877224 */ /* 0x000fe400078e0206 */
[--C-:B------:R-:W-:Y:S02]  /*7440*/  @!P4 IMAD.IADD R137, R137, 0x1, -R3.reuse ;  /* 0x000000018989c824 */ /* 0x100fe400078e0a03 */
[----:B------:R-:W-:Y:S01]  /*7450*/  VIADD R5, R2, 0x98 ;  /* 0x0000009802057836 */ /* 0x000fe20000000000 */
[----:B------:R-:W-:Y:S01]  /*7460*/  ISETP.GT.U32.AND P4, PT, R3, R135, PT ;  /* 0x000000870300720c */ /* 0x000fe20003f84070 */
[----:B------:R-:W-:Y:S01]  /*7470*/  @!P5 IMAD.IADD R138, R138, 0x1, -R3 ;  /* 0x000000018a8ad824 */ /* 0x000fe200078e0a03 */
[----:B------:R-:W-:Y:S01]  /*7480*/  ISETP.GE.AND P5, PT, R7, RZ, PT ;  /* 0x000000ff0700720c */ /* 0x000fe20003fa6270 */
[----:B------:R-:W-:Y:S01]  /*7490*/  IMAD.HI.U32 R4, R251, R8, RZ ;  /* 0x00000008fb047227 */ /* 0x000fe200078e00ff */
[----:B------:R-:W-:-:S02]  /*74a0*/  IABS R134, R5 ;  /* 0x0000000500867213 */ /* 0x000fc40000000000 */
[----:B------:R-:W-:Y:S01]  /*74b0*/  IADD3 R7, R2, 0x9a, RZ ;  /* 0x0000009a02077810 */ /* 0x000fe20007ffe0ff */
[--C-:B------:R-:W-:Y:S01]  /*74c0*/  @!P6 IMAD.IADD R136, R136, 0x1, -R3.reuse ;  /* 0x000000018888e824 */ /* 0x100fe200078e0a03 */
[----:B------:R-:W-:Y:S01]  /*74d0*/  ISETP.GE.AND P6, PT, R9, RZ, PT ;  /* 0x000000ff0900720c */ /* 0x000fe20003fc6270 */
[----:B------:R-:W-:Y:S01]  /*74e0*/  IMAD.HI.U32 R0, R251, R134, RZ ;  /* 0x00000086fb007227 */ /* 0x000fe200078e00ff */
[----:B------:R-:W-:Y:S02]  /*74f0*/  IABS R132, R7 ;  /* 0x0000000700847213 */ /* 0x000fe40000000000 */
[----:B------:R-:W-:Y:S01]  /*7500*/  ISETP.GT.U32.AND P3, PT, R3, R136, PT ;  /* 0x000000880300720c */ /* 0x000fe20003f64070 */
[----:B------:R-:W-:Y:S02]  /*7510*/  VIADD R9, R2, 0x9b ;  /* 0x0000009b02097836 */ /* 0x000fe40000000000 */
[----:B------:R-:W-:Y:S02]  /*7520*/  IMAD.MOV R4, RZ, RZ, -R4 ;  /* 0x000000ffff047224 */ /* 0x000fe400078e0a04 */
[----:B------:R-:W-:Y:S01]  /*7530*/  @!P4 IMAD.IADD R135, R135, 0x1, -R3 ;  /* 0x000000018787c824 */ /* 0x000fe200078e0a03 */
[----:B------:R-:W-:Y:S01]  /*7540*/  IABS R6, R9 ;  /* 0x0000000900067213 */ /* 0x000fe20000000000 */
[----:B------:R-:W-:-:S02]  /*7550*/  IMAD.MOV R0, RZ, RZ, -R0 ;  /* 0x000000ffff007224 */ /* 0x000fc400078e0a00 */
[C---:B------:R-:W-:Y:S01]  /*7560*/  IMAD R133, R3.reuse, R4, R8 ;  /* 0x0000000403857224 */ /* 0x040fe200078e0208 */
[C---:B------:R-:W-:Y:S01]  /*7570*/  ISETP.GT.U32.AND P4, PT, R3.reuse, R135, PT ;  /* 0x000000870300720c */ /* 0x040fe20003f84070 */
[----:B------:R-:W-:Y:S02]  /*7580*/  IMAD R134, R3, R0, R134 ;  /* 0x0000000003867224 */ /* 0x000fe400078e0286 */
[----:B------:R-:W-:-:S04]  /*7590*/  IMAD.HI.U32 R0, R251, R132, RZ ;  /* 0x00000084fb007227 */ /* 0x000fc800078e00ff */
[----:B------:R-:W-:-:S04]  /*75a0*/  IMAD.HI.U32 R4, R251, R6, RZ ;  /* 0x00000006fb047227 */ /* 0x000fc800078e00ff */
[----:B------:R-:W-:Y:S01]  /*75b0*/  @!P2 IMAD.MOV R138, RZ, RZ, -R138 ;  /* 0x000000ffff8aa224 */ /* 0x000fe200078e0a8a */
[C---:B------:R-:W-:Y:S01]  /*75c0*/  ISETP.GT.U32.AND P2, PT, R3.reuse, R133, PT ;  /* 0x000000850300720c */ /* 0x040fe20003f44070 */
[----:B------:R-:W-:Y:S01]  /*75d0*/  IMAD.MOV R0, RZ, RZ, -R0 ;  /* 0x000000ffff007224 */ /* 0x000fe200078e0a00 */
[----:B------:R-:W-:Y:S01]  /*75e0*/  IADD3 R4, -R4, RZ, RZ ;  /* 0x000000ff04047210 */ /* 0x000fe20007ffe1ff */
[--C-:B------:R-:W-:Y:S01]  /*75f0*/  @!P3 IMAD.IADD R136, R136, 0x1, -R3.reuse ;  /* 0x000000018888b824 */ /* 0x100fe200078e0a03 */
[----:B------:R-:W-:Y:S01]  /*7600*/  ISETP.GE.AND P3, PT, R10, RZ, PT ;  /* 0x000000ff0a00720c */ /* 0x000fe20003f66270 */
[----:B------:R-:W-:Y:S01]  /*7610*/  IMAD R132, R3, R0, R132 ;  /* 0x0000000003847224 */ /* 0x000fe200078e0284 */
[----:B------:R-:W-:Y:S01]  /*7620*/  IADD3 R10, R2, 0xa1, RZ ;  /* 0x000000a1020a7810 */ /* 0x000fe20007ffe0ff */
[----:B------:R-:W-:Y:S01]  /*7630*/  @!P4 IMAD.IADD R135, R135, 0x1, -R3 ;  /* 0x000000018787c824 */ /* 0x000fe200078e0a03 */
[----:B------:R-:W-:Y:S01]  /*7640*/  @!P5 IADD3 R136, -R136, RZ, RZ ;  /* 0x000000ff8888d210 */ /* 0x000fe20007ffe1ff */
[C---:B------:R-:W-:Y:S01]  /*7650*/  IMAD R131, R3.reuse, R4, R6 ;  /* 0x0000000403837224 */ /* 0x040fe200078e0206 */
[----:B------:R-:W-:Y:S01]  /*7660*/  ISETP.GT.U32.AND P5, PT, R3, R132, PT ;  /* 0x000000840300720c */ /* 0x000fe20003fa4070 */
[----:B------:R-:W-:Y:S01]  /*7670*/  @!P6 IMAD.MOV R135, RZ, RZ, -R135 ;  /* 0x000000ffff87e224 */ /* 0x000fe200078e0a87 */
[----:B------:R-:W-:Y:S01]  /*7680*/  ISETP.GE.AND P4, PT, R7, RZ, PT ;  /* 0x000000ff0700720c */ /* 0x000fe20003f86270 */
[----:B------:R-:W-:Y:S01]  /*7690*/  @!P2 IMAD.IADD R133, R133, 0x1, -R3 ;  /* 0x000000018585a824 */ /* 0x000fe200078e0a03 */
[----:B------:R-:W-:Y:S01]  /*76a0*/  ISETP.GT.U32.AND P6, PT, R3, R131, PT ;  /* 0x000000830300720c */ /* 0x000fe20003fc4070 */
[----:B------:R-:W-:-:S02]  /*76b0*/  VIADD R4, R2, 0x9c ;  /* 0x0000009c02047836 */ /* 0x000fc40000000000 */
[----:B------:R-:W-:Y:S01]  /*76c0*/  @!P1 IMAD.MOV R137, RZ, RZ, -R137 ;  /* 0x000000ffff899224 */ /* 0x000fe200078e0a89 */
[----:B------:R-:W-:Y:S01]  /*76d0*/  ISETP.GT.U32.AND P2, PT, R3, R133, PT ;  /* 0x000000850300720c */ /* 0x000fe20003f44070 */
[----:B------:R-:W-:Y:S01]  /*76e0*/  @!P0 IMAD.MOV R139, RZ, RZ, -R139 ;  /* 0x000000ffff8b8224 */ /* 0x000fe200078e0a8b */
[----:B------:R-:W-:Y:S01]  /*76f0*/  ISETP.GE.AND P1, PT, R5, RZ, PT ;  /* 0x000000ff0500720c */ /* 0x000fe20003f26270 */
[----:B------:R-:W-:Y:S01]  /*7700*/  VIADD R5, R2, 0x9d ;  /* 0x0000009d02057836 */ /* 0x000fe20000000000 */
[----:B------:R-:W-:Y:S01]  /*7710*/  IABS R130, R4 ;  /* 0x0000000400827213 */ /* 0x000fe20000000000 */
[----:B------:R-:W-:Y:S01]  /*7720*/  @!P5 IMAD.IADD R132, R132, 0x1, -R3 ;  /* 0x000000018484d824 */ /* 0x000fe200078e0a03 */
[----:B------:R-:W-:Y:S01]  /*7730*/  ISETP.GT.U32.AND P0, PT, R3, R134, PT ;  /* 0x000000860300720c */ /* 0x000fe20003f04070 */
[----:B------:R-:W-:Y:S01]  /*7740*/  VIADD R7, R2, 0x9e ;  /* 0x0000009e02077836 */ /* 0x000fe20000000000 */
[----:B------:R-:W-:Y:S01]  /*7750*/  IABS R6, R5 ;  /* 0x0000000500067213 */ /* 0x000fe20000000000 */
[----:B------:R-:W-:Y:S01]  /*7760*/  IMAD.HI.U32 R0, R251, R130, RZ ;  /* 0x00000082fb007227 */ /* 0x000fe200078e00ff */
[----:B------:R-:W-:-:S02]  /*7770*/  ISETP.GT.U32.AND P5, PT, R3, R132, PT ;  /* 0x000000840300720c */ /* 0x000fc40003fa4070 */
[----:B------:R-:W-:Y:S01]  /*7780*/  IABS R128, R7 ;  /* 0x0000000700807213 */ /* 0x000fe20000000000 */
[--C-:B------:R-:W-:Y:S01]  /*7790*/  @!P6 IMAD.IADD R131, R131, 0x1, -R3.reuse ;  /* 0x000000018383e824 */ /* 0x100fe200078e0a03 */
[----:B------:R-:W-:Y:S01]  /*77a0*/  IADD3 R0, -R0, RZ, RZ ;  /* 0x000000ff00007210 */ /* 0x000fe20007ffe1ff */
[----:B------:R-:W-:Y:S01]  /*77b0*/  @!P2 IMAD.IADD R133, R133, 0x1, -R3 ;  /* 0x000000018585a824 */ /* 0x000fe200078e0a03 */
[----:B------:R-:W-:Y:S01]  /*77c0*/  ISETP.GE.AND P2, PT, R4, RZ, PT ;  /* 0x000000ff0400720c */ /* 0x000fe20003f46270 */
[----:B------:R-:W-:Y:S01]  /*77d0*/  IMAD.HI.U32 R4, R251, R6, RZ ;  /* 0x00000006fb047227 */ /* 0x000fe200078e00ff */
[----:B------:R-:W-:-:S03]  /*77e0*/  ISETP.GT.U32.AND P6, PT, R3, R131, PT ;  /* 0x000000830300720c */ /* 0x000fc60003fc4070 */
[----:B------:R-:W-:Y:S02]  /*77f0*/  IMAD.MOV R4, RZ, RZ, -R4 ;  /* 0x000000ffff047224 */ /* 0x000fe400078e0a04 */
[C---:B------:R-:W-:Y:S02]  /*7800*/  IMAD R130, R3.reuse, R0, R130 ;  /* 0x0000000003827224 */ /* 0x040fe400078e0282 */
[C---:B------:R-:W-:Y:S02]  /*7810*/  IMAD R129, R3.reuse, R4, R6 ;  /* 0x0000000403817224 */ /* 0x040fe400078e0206 */
[--C-:B------:R-:W-:Y:S01]  /*7820*/  @!P5 IMAD.IADD R132, R132, 0x1, -R3.reuse ;  /* 0x000000018484d824 */ /* 0x100fe200078e0a03 */
[----:B------:R-:W-:Y:S01]  /*7830*/  ISETP.GT.U32.AND P5, PT, R3, R130, PT ;  /* 0x000000820300720c */ /* 0x000fe20003fa4070 */
[--C-:B------:R-:W-:Y:S02]  /*7840*/  @!P0 IMAD.IADD R134, R134, 0x1, -R3.reuse ;  /* 0x0000000186868824 */ /* 0x100fe400078e0a03 */
[----:B------:R-:W-:Y:S01]  /*7850*/  @!P6 IMAD.IADD R131, R131, 0x1, -R3 ;  /* 0x000000018383e824 */ /* 0x000fe200078e0a03 */
[C---:B------:R-:W-:Y:S01]  /*7860*/  ISETP.GT.U32.AND P6, PT, R3.reuse, R129, PT ;  /* 0x000000810300720c */ /* 0x040fe20003fc4070 */
[----:B------:R-:W-:Y:S01]  /*7870*/  VIADD R8, R2, 0x9f ;  /* 0x0000009f02087836 */ /* 0x000fe20000000000 */
[----:B------:R-:W-:Y:S01]  /*7880*/  ISETP.GT.U32.AND P0, PT, R3, R134, PT ;  /* 0x000000860300720c */ /* 0x000fe20003f04070 */
[----:B------:R-:W-:Y:S01]  /*7890*/  IMAD.HI.U32 R0, R251, R128, RZ ;  /* 0x00000080fb007227 */ /* 0x000fe200078e00ff */
[----:B------:R-:W-:-:S02]  /*78a0*/  @!P4 IADD3 R132, -R132, RZ, RZ ;  /* 0x000000ff8484c210 */ /* 0x000fc40007ffe1ff */
[----:B------:R-:W-:Y:S01]  /*78b0*/  IABS R6, R8 ;  /* 0x0000000800067213 */ /* 0x000fe20000000000 */
[----:B------:R-:W-:Y:S02]  /*78c0*/  IMAD.MOV R0, RZ, RZ, -R0 ;  /* 0x000000ffff007224 */ /* 0x000fe400078e0a00 */
[----:B------:R-:W-:Y:S02]  /*78d0*/  @!P5 IMAD.IADD R130, R130, 0x1, -R3 ;  /* 0x000000018282d824 */ /* 0x000fe400078e0a03 */
[----:B------:R-:W-:Y:S02]  /*78e0*/  IMAD R128, R3, R0, R128 ;  /* 0x0000000003807224 */ /* 0x000fe400078e0280 */
[----:B------:R-:W-:-:S03]  /*78f0*/  IMAD.HI.U32 R0, R251, R6, RZ ;  /* 0x00000006fb007227 */ /* 0x000fc600078e00ff */
[----:B------:R-:W-:Y:S01]  /*7900*/  ISETP.GT.U32.AND P5, PT, R3, R128, PT ;  /* 0x000000800300720c */ /* 0x000fe20003fa4070 */
[--C-:B------:R-:W-:Y:S01]  /*7910*/  @!P6 IMAD.IADD R129, R129, 0x1, -R3.reuse ;  /* 0x000000018181e824 */ /* 0x100fe200078e0a03 */
[----:B------:R-:W-:Y:S01]  /*7920*/  ISETP.GT.U32.AND P6, PT, R3, R130, PT ;  /* 0x000000820300720c */ /* 0x000fe20003fc4070 */
[----:B------:R-:W-:Y:S01]  /*7930*/  @!P0 IMAD.IADD R134, R134, 0x1, -R3 ;  /* 0x0000000186868824 */ /* 0x000fe200078e0a03 */
[----:B------:R-:W-:Y:S01]  /*7940*/  IADD3 R0, -R0, RZ, RZ ;  /* 0x000000ff00007210 */ /* 0x000fe20007ffe1ff */
[C---:B------:R-:W-:Y:S01]  /*7950*/  VIADD R11, R2.reuse, 0xa2 ;  /* 0x000000a2020b7836 */ /* 0x040fe20000000000 */
[----:B------:R-:W-:Y:S01]  /*7960*/  ISETP.GE.AND P0, PT, R9, RZ, PT ;  /* 0x000000ff0900720c */ /* 0x000fe20003f06270 */
[----:B------:R-:W-:Y:S01]  /*7970*/  @!P1 IMAD.MOV R134, RZ, RZ, -R134 ;  /* 0x000000ffff869224 */ /* 0x000fe200078e0a86 */
[----:B------:R-:W-:Y:S01]  /*7980*/  ISETP.GE.AND P1, PT, R5, RZ, PT ;  /* 0x000000ff0500720c */ /* 0x000fe20003f26270 */
[C---:B------:R-:W-:Y:S01]  /*7990*/  IMAD R125, R3.reuse, R0, R6 ;  /* 0x00000000037d7224 */ /* 0x040fe200078e0206 */
[----:B------:R-:W-:Y:S01]  /*79a0*/  IABS R5, R10 ;  /* 0x0000000a00057213 */ /* 0x000fe20000000000 */
[----:B------:R-:W-:Y:S01]  /*79b0*/  VIADD R9, R2, 0xa0 ;  /* 0x000000a002097836 */ /* 0x000fe20000000000 */
[C---:B------:R-:W-:Y:S01]  /*79c0*/  ISETP.GT.U32.AND P4, PT, R3.reuse, R129, PT ;  /* 0x000000810300720c */ /* 0x040fe20003f84070 */
[----:B------:R-:W-:Y:S01]  /*79d0*/  @!P3 IMAD.MOV R133, RZ, RZ, -R133 ;  /* 0x000000ffff85b224 */ /* 0x000fe200078e0a85 */
[----:B------:R-:W-:Y:S01]  /*79e0*/  IABS R122, R11 ;  /* 0x0000000b007a7213 */ /* 0x000fe20000000000 */
[----:B------:R-:W-:Y:S01]  /*79f0*/  IMAD.MOV.U32 R6, RZ, RZ, R5 ;  /* 0x000000ffff067224 */ /* 0x000fe200078e0005 */
[----:B------:R-:W-:Y:S01]  /*7a00*/  IABS R124, R9 ;  /* 0x00000009007c7213 */ /* 0x000fe20000000000 */
[----:B------:R-:W-:Y:S01]  /*7a10*/  @!P6 IMAD.IADD R130, R130, 0x1, -R3 ;  /* 0x000000018282e824 */ /* 0x000fe200078e0a03 */
[----:B------:R-:W-:Y:S01]  /*7a20*/  ISETP.GT.U32.AND P6, PT, R3, R125, PT ;  /* 0x0000007d0300720c */ /* 0x000fe20003fc4070 */
[----:B------:R-:W-:Y:S01]  /*7a30*/  IMAD.HI.U32 R0, R251, R6, RZ ;  /* 0x00000006fb007227 */ /* 0x000fe200078e00ff */
[----:B------:R-:W-:-:S03]  /*7a40*/  ISETP.GE.AND P3, PT, R7, RZ, PT ;  /* 0x000000ff0700720c */ /* 0x000fc60003f66270 */
[----:B------:R-:W-:Y:S02]  /*7a50*/  IMAD.MOV R0, RZ, RZ, -R0 ;  /* 0x000000ffff007224 */ /* 0x000fe400078e0a00 */
[----:B------:R-:W-:Y:S01]  /*7a60*/  IMAD.HI.U32 R4, R251, R124, RZ ;  /* 0x0000007cfb047227 */ /* 0x000fe200078e00ff */
[----:B------:R-:W-:Y:S02]  /*7a70*/  @!P4 IADD3 R129, R129, -R3, RZ ;  /* 0x800000038181c210 */ /* 0x000fe40007ffe0ff */
[----:B------:R-:W-:Y:S01]  /*7a80*/  ISETP.GE.AND P4, PT, R9, RZ, PT ;  /* 0x000000ff0900720c */ /* 0x000fe20003f86270 */
[----:B------:R-:W-:Y:S02]  /*7a90*/  IMAD R123, R3, R0, R6 ;  /* 0x00000000037b7224 */ /* 0x000fe400078e0206 */
[----:B------:R-:W-:Y:S02]  /*7aa0*/  @!P6 IMAD.IADD R125, R125, 0x1, -R3 ;  /* 0x000000017d7de824 */ /* 0x000fe400078e0a03 */
[----:B------:R-:W-:Y:S01]  /*7ab0*/  IMAD.MOV R4, RZ, RZ, -R4 ;  /* 0x000000ffff047224 */ /* 0x000fe200078e0a04 */
[----:B------:R-:W-:Y:S01]  /*7ac0*/  ISETP.GT.U32.AND P6, PT, R3, R123, PT ;  /* 0x0000007b0300720c */ /* 0x000fe20003fc4070 */
[----:B------:R-:W-:-:S02]  /*7ad0*/  VIADD R7, R2, 0xa3 ;  /* 0x000000a302077836 */ /* 0x000fc40000000000 */
[----:B------:R-:W-:Y:S02]  /*7ae0*/  IMAD R124, R3, R4, R124 ;  /* 0x00000004037c7224 */ /* 0x000fe400078e027c */
[----:B------:R-:W-:-:S04]  /*7af0*/  IMAD.HI.U32 R4, R251, R122, RZ ;  /* 0x0000007afb047227 */ /* 0x000fc800078e00ff */
[----:B------:R-:W-:Y:S02]  /*7b00*/  IMAD.MOV R4, RZ, RZ, -R4 ;  /* 0x000000ffff047224 */ /* 0x000fe400078e0a04 */
[----:B------:R-:W-:Y:S01]  /*7b10*/  @!P1 IMAD.MOV R129, RZ, RZ, -R129 ;  /* 0x000000ffff819224 */ /* 0x000fe200078e0a81 */
[C---:B------:R-:W-:Y:S01]  /*7b20*/  ISETP.GT.U32.AND P1, PT, R3.reuse, R125, PT ;  /* 0x0000007d0300720c */ /* 0x040fe20003f24070 */
[----:B------:R-:W-:Y:S01]  /*7b30*/  IMAD R122, R3, R4, R122 ;  /* 0x00000004037a7224 */ /* 0x000fe200078e027a */
[----:B------:R-:W-:Y:S01]  /*7b40*/  IABS R4, R7 ;  /* 0x0000000700047213 */ /* 0x000fe20000000000 */
[--C-:B------:R-:W-:Y:S02]  /*7b50*/  @!P6 IMAD.IADD R123, R123, 0x1, -R3.reuse ;  /* 0x000000017b7be824 */ /* 0x100fe400078e0a03 */
[----:B------:R-:W-:Y:S02]  /*7b60*/  @!P5 IMAD.IADD R128, R128, 0x1, -R3 ;  /* 0x000000018080d824 */ /* 0x000fe400078e0a03 */
[----:B------:R-:W-:Y:S01]  /*7b70*/  IMAD.HI.U32 R0, R251, R4, RZ ;  /* 0x00000004fb007227 */ /* 0x000fe200078e00ff */
[----:B------:R-:W-:-:S02]  /*7b80*/  ISETP.GT.U32.AND P6, PT, R3, R123, PT ;  /* 0x0000007b0300720c */ /* 0x000fc40003fc4070 */
[C---:B------:R-:W-:Y:S01]  /*7b90*/  ISETP.GT.U32.AND P5, PT, R3.reuse, R128, PT ;  /* 0x000000800300720c */ /* 0x040fe20003fa4070 */
[----:B------:R-:W-:Y:S02]  /*7ba0*/  IMAD.MOV R0, RZ, RZ, -R0 ;  /* 0x000000ffff007224 */ /* 0x000fe400078e0a00 */
[----:B------:R-:W-:Y:S01]  /*7bb0*/  @!P2 IMAD.MOV R130, RZ, RZ, -R130 ;  /* 0x000000ffff82a224 */ /* 0x000fe200078e0a82 */
[----:B------:R-:W-:Y:S01]  /*7bc0*/  ISETP.GT.U32.AND P2, PT, R3, R124, PT ;  /* 0x0000007c0300720c */ /* 0x000fe20003f44070 */
[----:B------:R-:W-:Y:S01]  /*7bd0*/  @!P1 IMAD.IADD R125, R125, 0x1, -R3 ;  /* 0x000000017d7d9824 */ /* 0x000fe200078e0a03 */
[C---:B------:R-:W-:Y:S01]  /*7be0*/  ISETP.GT.U32.AND P1, PT, R3.reuse, R122, PT ;  /* 0x0000007a0300720c */ /* 0x040fe20003f24070 */
[----:B------:R-:W-:Y:S02]  /*7bf0*/  IMAD R121, R3, R0, R4 ;  /* 0x0000000003797224 */ /* 0x000fe400078e0204 */
[----:B------:R-:W-:Y:S01]  /*7c00*/  @!P0 IMAD.MOV R131, RZ, RZ, -R131 ;  /* 0x000000ffff838224 */ /* 0x000fe200078e0a83 */
[----:B------:R-:W-:Y:S01]  /*7c10*/  ISETP.GE.AND P0, PT, R8, RZ, PT ;  /* 0x000000ff0800720c */ /* 0x000fe20003f06270 */
[--C-:B------:R-:W-:Y:S01]  /*7c20*/  @!P6 IMAD.IADD R123, R123, 0x1, -R3.reuse ;  /* 0x000000017b7be824 */ /* 0x100fe200078e0a03 */
[----:B------:R-:W-:Y:S01]  /*7c30*/  ISETP.GT.U32.AND P6, PT, R3, R121, PT ;  /* 0x000000790300720c */ /* 0x000fe20003fc4070 */
[----:B------:R-:W-:Y:S01]  /*7c40*/  @!P5 IMAD.IADD R128, R128, 0x1, -R3 ;  /* 0x000000018080d824 */ /* 0x000fe200078e0a03 */
[----:B------:R-:W-:Y:S01]  /*7c50*/  ISETP.GE.AND P5, PT, R10, RZ, PT ;  /* 0x000000ff0a00720c */ /* 0x000fe20003fa6270 */
[----:B------:R-:W-:-:S02]  /*7c60*/  VIADD R8, R2, 0xa4 ;  /* 0x000000a402087836 */ /* 0x000fc40000000000 */
[----:B------:R-:W-:Y:S01]  /*7c70*/  VIADD R10, R2, 0xa6 ;  /* 0x000000a6020a7836 */ /* 0x000fe20000000000 */
[----:B------:R-:W-:Y:S01]  /*7c80*/  @!P2 IADD3 R124, R124, -R3, RZ ;  /* 0x800000037c7ca210 */ /* 0x000fe20007ffe0ff */
[----:B------:R-:W-:Y:S01]  /*7c90*/  VIADD R9, R2, 0xa5 ;  /* 0x000000a502097836 */ /* 0x000fe20000000000 */
[----:B------:R-:W-:Y:S01]  /*7ca0*/  IABS R120, R8 ;  /* 0x0000000800787213 */ /* 0x000fe20000000000 */
[--C-:B------:R-:W-:Y:S01]  /*7cb0*/  @!P1 IMAD.IADD R122, R122, 0x1, -R3.reuse ;  /* 0x000000017a7a9824 */ /* 0x100fe200078e0a03 */
[----:B------:R-:W-:Y:S01]  /*7cc0*/  IABS R118, R10 ;  /* 0x0000000a00767213 */ /* 0x000fe20000000000 */
[----:B------:R-:W-:Y:S01]  /*7cd0*/  @!P3 IMAD.MOV R128, RZ, RZ, -R128 ;  /* 0x000000ffff80b224 */ /* 0x000fe200078e0a80 */
[----:B------:R-:W-:Y:S01]  /*7ce0*/  ISETP.GT.U32.AND P2, PT, R3, R124, PT ;  /* 0x0000007c0300720c */ /* 0x000fe20003f44070 */
[----:B------:R-:W-:Y:S01]  /*7cf0*/  @!P6 IMAD.IADD R121, R121, 0x1, -R3 ;  /* 0x000000017979e824 */ /* 0x000fe200078e0a03 */
[----:B------:R-:W-:Y:S01]  /*7d00*/  IABS R6, R9 ;  /* 0x0000000900067213 */ /* 0x000fe20000000000 */
[----:B------:R-:W-:Y:S01]  /*7d10*/  IMAD.HI.U32 R0, R251, R120, RZ ;  /* 0x00000078fb007227 */ /* 0x000fe200078e00ff */
[----:B------:R-:W-:-:S02]  /*7d20*/  ISETP.GT.U32.AND P6, PT, R3, R122, PT ;  /* 0x0000007a0300720c */ /* 0x000fc40003fc4070 */
[----:B------:R-:W-:Y:S01]  /*7d30*/  ISETP.GE.AND P1, PT, R7, RZ, PT ;  /* 0x000000ff0700720c */ /* 0x000fe20003f26270 */
[----:B------:R-:W-:Y:S01]  /*7d40*/  IMAD.HI.U32 R5, R251, R118, RZ ;  /* 0x00000076fb057227 */ /* 0x000fe200078e00ff */
[----:B------:R-:W-:Y:S02]  /*7d50*/  IADD3 R7, R2, 0xa7, RZ ;  /* 0x000000a702077810 */ /* 0x000fe40007ffe0ff */
[----:B------:R-:W-:Y:S01]  /*7d60*/  @!P5 IADD3 R123, -R123, RZ, RZ ;  /* 0x000000ff7b7bd210 */ /* 0x000fe20007ffe1ff */
[----:B------:R-:W-:Y:S01]  /*7d70*/  IMAD.HI.U32 R4, R251, R6, RZ ;  /* 0x00000006fb047227 */ /* 0x000fe200078e00ff */
[----:B------:R-:W-:Y:S02]  /*7d80*/  ISETP.GE.AND P5, PT, R8, RZ, PT ;  /* 0x000000ff0800720c */ /* 0x000fe40003fa6270 */
[----:B------:R-:W-:Y:S01]  /*7d90*/  @!P2 IADD3 R124, R124, -R3, RZ ;  /* 0x800000037c7ca210 */ /* 0x000fe20007ffe0ff */
[----:B------:R-:W-:Y:S01]  /*7da0*/  IMAD.MOV R0, RZ, RZ, -R0 ;  /* 0x000000ffff007224 */ /* 0x000fe200078e0a00 */
[----:B------:R-:W-:Y:S01]  /*7db0*/  ISETP.GE.AND P2, PT, R11, RZ, PT ;  /* 0x000000ff0b00720c */ /* 0x000fe20003f46270 */
[----:B------:R-:W-:-:S02]  /*7dc0*/  IMAD.MOV R5, RZ, RZ, -R5 ;  /* 0x000000ffff057224 */ /* 0x000fc400078e0a05 */
[----:B------:R-:W-:Y:S02]  /*7dd0*/  IMAD.MOV R4, RZ, RZ, -R4 ;  /* 0x000000ffff047224 */ /* 0x000fe400078e0a04 */
[C---:B------:R-:W-:Y:S02]  /*7de0*/  IMAD R120, R3.reuse, R0, R120 ;  /* 0x0000000003787224 */ /* 0x040fe400078e0278 */
[C---:B------:R-:W-:Y:S02]  /*7df0*/  IMAD R118, R3.reuse, R5, R118 ;  /* 0x0000000503767224 */ /* 0x040fe400078e0276 */
[C---:B------:R-:W-:Y:S01]  /*7e00*/  IMAD R119, R3.reuse, R4, R6 ;  /* 0x0000000403777224 */ /* 0x040fe200078e0206 */
[C---:B------:R-:W-:Y:S01]  /*7e10*/  ISETP.GT.U32.AND P3, PT, R3.reuse, R120, PT ;  /* 0x000000780300720c */ /* 0x040fe20003f64070 */
[----:B------:R-:W-:Y:S01]  /*7e20*/  @!P6 IMAD.IADD R122, R122, 0x1, -R3 ;  /* 0x000000017a7ae824 */ /* 0x000fe200078e0a03 */
[C---:B------:R-:W-:Y:S01]  /*7e30*/  ISETP.GT.U32.AND P6, PT, R3.reuse, R118, PT ;  /* 0x000000760300720c */ /* 0x040fe20003fc4070 */
[----:B------:R-:W-:Y:S01]  /*7e40*/  @!P0 IMAD.MOV R125, RZ, RZ, -R125 ;  /* 0x000000ffff7d8224 */ /* 0x000fe200078e0a7d */
[----:B------:R-:W-:Y:S01]  /*7e50*/  IABS R4, R7 ;  /* 0x0000000700047213 */ /* 0x000fe20000000000 */
[----:B------:R-:W-:Y:S01]  /*7e60*/  @!P4 IMAD.MOV R124, RZ, RZ, -R124 ;  /* 0x000000ffff7cc224 */ /* 0x000fe200078e0a7c */
[C---:B------:R-:W-:Y:S01]  /*7e70*/  ISETP.GT.U32.AND P0, PT, R3.reuse, R121, PT ;  /* 0x000000790300720c */ /* 0x040fe20003f04070 */
[----:B------:R-:W-:Y:S01]  /*7e80*/  VIADD R5, R2, 0xa8 ;  /* 0x000000a802057836 */ /* 0x000fe20000000000 */
[----:B------:R-:W-:Y:S01]  /*7e90*/  ISETP.GT.U32.AND P4, PT, R3, R119, PT ;  /* 0x000000770300720c */ /* 0x000fe20003f84070 */
[----:B------:R-:W-:-:S03]  /*7ea0*/  IMAD.HI.U32 R0, R251, R4, RZ ;  /* 0x00000004fb007227 */ /* 0x000fc600078e00ff */
[----:B------:R-:W-:Y:S01]  /*7eb0*/  IABS R116, R5 ;  /* 0x0000000500747213 */ /* 0x000fe20000000000 */
[----:B------:R-:W-:Y:S02]  /*7ec0*/  IMAD.MOV R117, RZ, RZ, -R0 ;  /* 0x000000ffff757224 */ /* 0x000fe400078e0a00 */
[--C-:B------:R-:W-:Y:S01]  /*7ed0*/  @!P3 IMAD.IADD R120, R120, 0x1, -R3.reuse ;  /* 0x000000017878b824 */ /* 0x100fe200078e0a03 */
[----:B------:R-:W-:Y:S01]  /*7ee0*/  ISETP.GE.AND P3, PT, R10, RZ, PT ;  /* 0x000000ff0a00720c */ /* 0x000fe20003f66270 */
[--C-:B------:R-:W-:Y:S02]  /*7ef0*/  @!P6 IMAD.IADD R118, R118, 0x1, -R3.reuse ;  /* 0x000000017676e824 */ /* 0x100fe400078e0a03 */
[--C-:B------:R-:W-:Y:S01]  /*7f00*/  @!P0 IMAD.IADD R121, R121, 0x1, -R3.reuse ;  /* 0x0000000179798824 */ /* 0x100fe200078e0a03 */
[----:B------:R-:W-:Y:S01]  /*7f10*/  ISETP.GE.AND P0, PT, R9, RZ, PT ;  /* 0x000000ff0900720c */ /* 0x000fe20003f06270 */
[----:B------:R-:W-:Y:S02]  /*7f20*/  IMAD R117, R3, R117, R4 ;  /* 0x0000007503757224 */ /* 0x000fe400078e0204 */
[----:B------:R-:W-:Y:S01]  /*7f30*/  @!P4 IMAD.IADD R119, R119, 0x1, -R3 ;  /* 0x000000017777c824 */ /* 0x000fe200078e0a03 */
[C---:B------:R-:W-:Y:S01]  /*7f40*/  ISETP.GT.U32.AND P4, PT, R3.reuse, R120, PT ;  /* 0x000000780300720c */ /* 0x040fe20003f84070 */
[----:B------:R-:W-:Y:S01]  /*7f50*/  @!P2 IMAD.MOV R122, RZ, RZ, -R122 ;  /* 0x000000ffff7aa224 */ /* 0x000fe200078e0a7a */
[C---:B------:R-:W-:Y:S01]  /*7f60*/  ISETP.GT.U32.AND P2, PT, R3.reuse, R118, PT ;  /* 0x000000760300720c */ /* 0x040fe20003f44070 */
[----:B------:R-:W-:Y:S01]  /*7f70*/  @!P1 IMAD.MOV R121, RZ, RZ, -R121 ;  /* 0x000000ffff799224 */ /* 0x000fe200078e0a79 */
[----:B------:R-:W-:Y:S01]  /*7f80*/  ISETP.GT.U32.AND P1, PT, R3, R117, PT ;  /* 0x000000750300720c */ /* 0x000fe20003f24070 */
[----:B------:R-:W-:Y:S01]  /*7f90*/  IMAD.HI.U32 R0, R251, R116, RZ ;  /* 0x00000074fb007227 */ /* 0x000fe200078e00ff */
[----:B------:R-:W-:-:S03]  /*7fa0*/  ISETP.GT.U32.AND P6, PT, R3, R119, PT ;  /* 0x000000770300720c */ /* 0x000fc60003fc4070 */
[----:B------:R-:W-:Y:S01]  /*7fb0*/  VIADD R8, R2, 0xa9 ;  /* 0x000000a902087836 */ /* 0x000fe20000000000 */
[----:B------:R-:W-:Y:S01]  /*7fc0*/  IADD3 R0, -R0, RZ, RZ ;  /* 0x000000ff00007210 */ /* 0x000fe20007ffe1ff */
[----:B------:R-:W-:Y:S02]  /*7fd0*/  VIADD R9, R2, 0xaa ;  /* 0x000000aa02097836 */ /* 0x000fe40000000000 */
[----:B------:R-:W-:Y:S01]  /*7fe0*/  @!P4 IADD3 R120, R120, -R3, RZ ;  /* 0x800000037878c210 */ /* 0x000fe20007ffe0ff */
[----:B------:R-:W-:Y:S01]  /*7ff0*/  VIADD R11, R2, 0xb2 ;  /* 0x000000b2020b7836 */ /* 0x000fe20000000000 */
[----:B------:R-:W-:Y:S01]  /*8000*/  IABS R6, R8 ;  /* 0x0000000800067213 */ /* 0x000fe20000000000 */
[--C-:B------:R-:W-:Y:S01]  /*8010*/  @!P2 IMAD.IADD R118, R118, 0x1, -R3.reuse ;  /* 0x000000017676a824 */ /* 0x100fe200078e0a03 */
[----:B------:R-:W-:Y:S01]  /*8020*/  ISETP.GE.AND P2, PT, R5, RZ, PT ;  /* 0x000000ff0500720c */ /* 0x000fe20003f46270 */
[----:B------:R-:W-:Y:S01]  /*8030*/  @!P1 IMAD.IADD R117, R117, 0x1, -R3 ;  /* 0x0000000175759824 */ /* 0x000fe200078e0a03 */
[----:B------:R-:W-:Y:S01]  /*8040*/  ISETP.GE.AND P1, PT, R8, RZ, PT ;  /* 0x000000ff0800720c */ /* 0x000fe20003f26270 */
[----:B------:R-:W-:Y:S01]  /*8050*/  IMAD R116, R3, R0, R116 ;  /* 0x0000000003747224 */ /* 0x000fe200078e0274 */
[----:B------:R-:W-:Y:S01]  /*8060*/  ISETP.GE.AND P4, PT, R7, RZ, PT ;  /* 0x000000ff0700720c */ /* 0x000fe20003f86270 */
[----:B------:R-:W-:Y:S01]  /*8070*/  VIADD R5, R2, 0xab ;  /* 0x000000ab02057836 */ /* 0x000fe20000000000 */
[----:B------:R-:W-:Y:S01]  /*8080*/  IABS R114, R9 ;  /* 0x0000000900727213 */ /* 0x000fe20000000000 */
[----:B------:R-:W-:Y:S01]  /*8090*/  IMAD.HI.U32 R0, R251, R6, RZ ;  /* 0x00000006fb007227 */ /* 0x000fe200078e00ff */
[----:B------:R-:W-:-:S02]  /*80a0*/  IABS R106, R11 ;  /* 0x0000000b006a7213 */ /* 0x000fc40000000000 */
[----:B------:R-:W-:Y:S01]  /*80b0*/  IABS R8, R5 ;  /* 0x0000000500087213 */ /* 0x000fe20000000000 */
[----:B------:R-:W-:Y:S01]  /*80c0*/  @!P5 IMAD.MOV R120, RZ, RZ, -R120 ;  /* 0x000000ffff78d224 */ /* 0x000fe200078e0a78 */
[----:B------:R-:W-:Y:S01]  /*80d0*/  ISETP.GT.U32.AND P5, PT, R3, R117, PT ;  /* 0x000000750300720c */ /* 0x000fe20003fa4070 */
[----:B------:R-:W-:Y:S01]  /*80e0*/  @!P6 IMAD.IADD R119, R119, 0x1, -R3 ;  /* 0x000000017777e824 */ /* 0x000fe200078e0a03 */
[----:B------:R-:W-:Y:S01]  /*80f0*/  ISETP.GT.U32.AND P6, PT, R3, R116, PT ;  /* 0x000000740300720c */ /* 0x000fe20003fc4070 */
[----:B------:R-:W-:Y:S02]  /*8100*/  IMAD.MOV R0, RZ, RZ, -R0 ;  /* 0x000000ffff007224 */ /* 0x000fe400078e0a00 */
[----:B------:R-:W-:-:S04]  /*8110*/  IMAD.HI.U32 R4, R251, R114, RZ ;  /* 0x00000072fb047227 */ /* 0x000fc800078e00ff */
[----:B------:R-:W-:Y:S01]  /*8120*/  IMAD R115, R3, R0, R6 ;  /* 0x0000000003737224 */ /* 0x000fe200078e0206 */
[----:B------:R-:W-:Y:S01]  /*8130*/  IADD3 R4, -R4, RZ, RZ ;  /* 0x000000ff04047210 */ /* 0x000fe20007ffe1ff */
[----:B------:R-:W-:Y:S02]  /*8140*/  IMAD.HI.U32 R0, R251, R8, RZ ;  /* 0x00000008fb007227 */ /* 0x000fe400078e00ff */
[----:B------:R-:W-:Y:S02]  /*8150*/  @!P5 IADD3 R117, R117, -R3, RZ ;  /* 0x800000037575d210 */ /* 0x000fe40007ffe0ff */
[----:B------:R-:W-:Y:S02]  /*8160*/  IMAD.MOV R0, RZ, RZ, -R0 ;  /* 0x000000ffff007224 */ /* 0x000fe400078e0a00 */
[----:B------:R-:W-:Y:S02]  /*8170*/  @!P6 IMAD.IADD R116, R116, 0x1, -R3 ;  /* 0x000000017474e824 */ /* 0x000fe400078e0a03 */
[----:B------:R-:W-:-:S02]  /*8180*/  IMAD R113, R3, R0, R8 ;  /* 0x0000000003717224 */ /* 0x000fc400078e0208 */
[----:B------:R-:W-:Y:S01]  /*8190*/  @!P4 IMAD.MOV R117, RZ, RZ, -R117 ;  /* 0x000000ffff75c224 */ /* 0x000fe200078e0a75 */
[C---:B------:R-:W-:Y:S01]  /*81a0*/  ISETP.GT.U32.AND P6, PT, R3.reuse, R116, PT ;  /* 0x000000740300720c */ /* 0x040fe20003fc4070 */
[----:B------:R-:W-:Y:S01]  /*81b0*/  @!P0 IMAD.MOV R119, RZ, RZ, -R119 ;  /* 0x000000ffff778224 */ /* 0x000fe200078e0a77 */
[C---:B------:R-:W-:Y:S01]  /*81c0*/  ISETP.GT.U32.AND P4, PT, R3.reuse, R113, PT ;  /* 0x000000710300720c */ /* 0x040fe20003f84070 */
[C---:B------:R-:W-:Y:S01]  /*81d0*/  IMAD R114, R3.reuse, R4, R114 ;  /* 0x0000000403727224 */ /* 0x040fe200078e0272 */
[C---:B------:R-:W-:Y:S01]  /*81e0*/  ISETP.GT.U32.AND P0, PT, R3.reuse, R115, PT ;  /* 0x000000730300720c */ /* 0x040fe20003f04070 */
[C---:B------:R-:W-:Y:S02]  /*81f0*/  VIADD R7, R2.reuse, 0xad ;  /* 0x000000ad02077836 */ /* 0x040fe40000000000 */
[C---:B------:R-:W-:Y:S01]  /*8200*/  VIADD R4, R2.reuse, 0xac ;  /* 0x000000ac02047836 */ /* 0x040fe20000000000 */
[----:B------:R-:W-:Y:S01]  /*8210*/  ISETP.GT.U32.AND P5, PT, R3, R114, PT ;  /* 0x000000720300720c */ /* 0x000fe20003fa4070 */
[----:B------:R-:W-:Y:S01]  /*8220*/  VIADD R8, R2, 0xae ;  /* 0x000000ae02087836 */ /* 0x000fe20000000000 */
[----:B------:R-:W-:Y:S01]  /*8230*/  IABS R6, R7 ;  /* 0x0000000700067213 */ /* 0x000fe20000000000 */
[----:B------:R-:W-:Y:S01]  /*8240*/  @!P3 IMAD.MOV R118, RZ, RZ, -R118 ;  /* 0x000000ffff76b224 */ /* 0x000fe200078e0a76 */
[----:B------:R-:W-:Y:S01]  /*8250*/  IABS R112, R4 ;  /* 0x0000000400707213 */ /* 0x000fe20000000000 */
[--C-:B------:R-:W-:Y:S01]  /*8260*/  @!P6 IMAD.IADD R116, R116, 0x1, -R3.reuse ;  /* 0x000000017474e824 */ /* 0x100fe200078e0a03 */
[----:B------:R-:W-:Y:S01]  /*8270*/  IABS R110, R8 ;  /* 0x00000008006e7213 */ /* 0x000fe20000000000 */
[--C-:B------:R-:W-:Y:S01]  /*8280*/  @!P4 IMAD.IADD R113, R113, 0x1, -R3.reuse ;  /* 0x000000017171c824 */ /* 0x100fe200078e0a03 */
[----:B------:R-:W-:Y:S01]  /*8290*/  ISETP.GE.AND P6, PT, R5, RZ, PT ;  /* 0x000000ff0500720c */ /* 0x000fe20003fc6270 */
[----:B------:R-:W-:Y:S01]  /*82a0*/  @!P0 IMAD.IADD R115, R115, 0x1, -R3 ;  /* 0x0000000173738824 */ /* 0x000fe200078e0a03 */
[----:B------:R-:W-:Y:S01]  /*82b0*/  ISETP.GE.AND P3, PT, R9, RZ, PT ;  /* 0x000000ff0900720c */ /* 0x000fe20003f66270 */
[----:B------:R-:W-:Y:S01]  /*82c0*/  @!P2 IMAD.MOV R116, RZ, RZ, -R116 ;  /* 0x000000ffff74a224 */ /* 0x000fe200078e0a74 */
[----:B------:R-:W-:Y:S01]  /*82d0*/  ISETP.GE.AND P2, PT, R4, RZ, PT ;  /* 0x000000ff0400720c */ /* 0x000fe20003f46270 */
[----:B------:R-:W-:Y:S01]  /*82e0*/  IMAD.HI.U32 R4, R251, R6, RZ ;  /* 0x00000006fb047227 */ /* 0x000fe200078e00ff */
[----:B------:R-:W-:-:S02]  /*82f0*/  ISETP.GT.U32.AND P4, PT, R3, R113, PT ;  /* 0x000000710300720c */ /* 0x000fc40003f84070 */
[----:B------:R-:W-:Y:S01]  /*8300*/  ISETP.GT.U32.AND P0, PT, R3, R115, PT ;  /* 0x000000730300720c */ /* 0x000fe20003f04070 */
[----:B------:R-:W-:Y:S01]  /*8310*/  IMAD.MOV R4, RZ, RZ, -R4 ;  /* 0x000000ffff047224 */ /* 0x000fe200078e0a04 */
[----:B------:R-:W-:Y:S01]  /*8320*/  @!P5 IADD3 R114, R114, -R3, RZ ;  /* 0x800000037272d210 */ /* 0x000fe20007ffe0ff */
[----:B------:R-:W-:Y:S01]  /*8330*/  IMAD.HI.U32 R0, R251, R112, RZ ;  /* 0x00000070fb007227 */ /* 0x000fe200078e00ff */
[----:B------:R-:W-:Y:S02]  /*8340*/  IADD3 R9, R2, 0xb1, RZ ;  /* 0x000000b102097810 */ /* 0x000fe40007ffe0ff */
[C---:B------:R-:W-:Y:S01]  /*8350*/  ISETP.GT.U32.AND P5, PT, R3.reuse, R114, PT ;  /* 0x000000720300720c */ /* 0x040fe20003fa4070 */
[----:B------:R-:W-:Y:S01]  /*8360*/  IMAD R111, R3, R4, R6 ;  /* 0x00000004036f7224 */ /* 0x000fe200078e0206 */
[----:B------:R-:W-:Y:S01]  /*8370*/  IABS R10, R9 ;  /* 0x00000009000a7213 */ /* 0x000fe20000000000 */
[----:B------:R-:W-:Y:S02]  /*8380*/  IMAD.MOV R0, RZ, RZ, -R0 ;  /* 0x000000ffff007224 */ /* 0x000fe400078e0a00 */
[----:B------:R-:W-:Y:S01]  /*8390*/  @!P4 IMAD.IADD R113, R113, 0x1, -R3 ;  /* 0x000000017171c824 */ /* 0x000fe200078e0a03 */
[----:B------:R-:W-:Y:S01]  /*83a0*/  ISETP.GT.U32.AND P4, PT, R3, R111, PT ;  /* 0x0000006f0300720c */ /* 0x000fe20003f84070 */
[----:B------:R-:W-:-:S04]  /*83b0*/  IMAD.HI.U32 R5, R251, R110, RZ ;  /* 0x0000006efb057227 */ /* 0x000fc800078e00ff */
[----:B------:R-:W-:Y:S01]  /*83c0*/  @!P0 IMAD.IADD R115, R115, 0x1, -R3 ;  /* 0x0000000173738824 */ /* 0x000fe200078e0a03 */
[----:B------:R-:W-:Y:S01]  /*83d0*/  ISETP.GE.AND P0, PT, R7, RZ, PT ;  /* 0x000000ff0700720c */ /* 0x000fe20003f06270 */
[----:B------:R-:W-:Y:S01]  /*83e0*/  IMAD R112, R3, R0, R112 ;  /* 0x0000000003707224 */ /* 0x000fe200078e0270 */
[----:B------:R-:W-:Y:S01]  /*83f0*/  IADD3 R5, -R5, RZ, RZ ;  /* 0x000000ff05057210 */ /* 0x000fe20007ffe1ff */
[C---:B------:R-:W-:Y:S02]  /*8400*/  VIADD R0, R2.reuse, 0xaf ;  /* 0x000000af02007836 */ /* 0x040fe40000000000 */
[----:B------:R-:W-:Y:S01]  /*8410*/  @!P1 IMAD.MOV R115, RZ, RZ, -R115 ;  /* 0x000000ffff739224 */ /* 0x000fe200078e0a73 */
[C---:B------:R-:W-:Y:S01]  /*8420*/  ISETP.GT.U32.AND P1, PT, R3.reuse, R112, PT ;  /* 0x000000700300720c */ /* 0x040fe20003f24070 */
[----:B------:R-:W-:Y:S02]  /*8430*/  VIADD R7, R2, 0xb0 ;  /* 0x000000b002077836 */ /* 0x000fe40000000000 */
[--C-:B------:R-:W-:Y:S01]  /*8440*/  @!P5 IMAD.IADD R114, R114, 0x1, -R3.reuse ;  /* 0x000000017272d824 */ /* 0x100fe200078e0a03 */
[----:B------:R-:W-:Y:S01]  /*8450*/  ISETP.GE.AND P5, PT, R8, RZ, PT ;  /* 0x000000ff0800720c */ /* 0x000fe20003fa6270 */
[----:B------:R-:W-:Y:S01]  /*8460*/  IMAD R110, R3, R5, R110 ;  /* 0x00000005036e7224 */ /* 0x000fe200078e026e */
[----:B------:R-:W-:Y:S01]  /*8470*/  IABS R8, R0 ;  /* 0x0000000000087213 */ /* 0x000fe20000000000 */
[----:B------:R-:W-:Y:S01]  /*8480*/  @!P4 IMAD.IADD R111, R111, 0x1, -R3 ;  /* 0x000000016f6fc824 */ /* 0x000fe200078e0a03 */
[----:B------:R-:W-:Y:S01]  /*8490*/  IABS R108, R7 ;  /* 0x00000007006c7213 */ /* 0x000fe20000000000 */
[----:B------:R-:W-:Y:S01]  /*84a0*/  @!P3 IMAD.MOV R114, RZ, RZ, -R114 ;  /* 0x000000ffff72b224 */ /* 0x000fe200078e0a72 */
[----:B------:R-:W-:Y:S01]  /*84b0*/  ISETP.GE.AND P3, PT, R0, RZ, PT ;  /* 0x000000ff0000720c */ /* 0x000fe20003f66270 */
[----:B------:R-:W-:Y:S01]  /*84c0*/  @!P6 IMAD.MOV R113, RZ, RZ, -R113 ;  /* 0x000000ffff71e224 */ /* 0x000fe200078e0a71 */
[----:B------:R-:W-:Y:S01]  /*84d0*/  ISETP.GT.U32.AND P6, PT, R3, R110, PT ;  /* 0x0000006e0300720c */ /* 0x000fe20003fc4070 */
[----:B------:R-:W-:Y:S01]  /*84e0*/  IMAD.HI.U32 R0, R251, R8, RZ ;  /* 0x00000008fb007227 */ /* 0x000fe200078e00ff */
[----:B------:R-:W-:-:S03]  /*84f0*/  ISETP.GT.U32.AND P4, PT, R3, R111, PT ;  /* 0x0000006f0300720c */ /* 0x000fc60003f84070 */
[----:B------:R-:W-:Y:S01]  /*8500*/  IMAD.HI.U32 R4, R251, R108, RZ ;  /* 0x0000006cfb047227 */ /* 0x000fe200078e00ff */
[----:B------:R-:W-:-:S03]  /*8510*/  IADD3 R0, -R0, RZ, RZ ;  /* 0x000000ff00007210 */ /* 0x000fc60007ffe1ff */
[--C-:B------:R-:W-:Y:S02]  /*8520*/  @!P1 IMAD.IADD R112, R112, 0x1, -R3.reuse ;  /* 0x0000000170709824 */ /* 0x100fe400078e0a03 */
[----:B------:R-:W-:Y:S02]  /*8530*/  IMAD.MOV R4, RZ, RZ, -R4 ;  /* 0x000000ffff047224 */ /* 0x000fe400078e0a04 */
[C---:B------:R-:W-:Y:S01]  /*8540*/  IMAD R109, R3.reuse, R0, R8 ;  /* 0x00000000036d7224 */ /* 0x040fe200078e0208 */
[C---:B------:R-:W-:Y:S01]  /*8550*/  ISETP.GT.U32.AND P1, PT, R3.reuse, R112, PT ;  /* 0x000000700300720c */ /* 0x040fe20003f24070 */
[----:B------:R-:W-:Y:S01]  /*8560*/  IMAD R108, R3, R4, R108 ;  /* 0x00000004036c7224 */ /* 0x000fe200078e026c */
[----:B------:R-:W-:Y:S01]  /*8570*/  IABS R8, R12 ;  /* 0x0000000c00087213 */ /* 0x000fe20000000000 */
[----:B------:R-:W-:Y:S02]  /*8580*/  @!P6 IMAD.IADD R110, R110, 0x1, -R3 ;  /* 0x000000016e6ee824 */ /* 0x000fe400078e0a03 */
[----:B------:R-:W-:Y:S01]  /*8590*/  IMAD.HI.U32 R5, R251, R10, RZ ;  /* 0x0000000afb057227 */ /* 0x000fe200078e00ff */
[----:B------:R-:W-:-:S03]  /*85a0*/  ISETP.GT.U32.AND P6, PT, R3, R108, PT ;  /* 0x0000006c0300720c */ /* 0x000fc60003fc4070 */
[----:B------:R-:W-:Y:S01]  /*85b0*/  @!P4 IMAD.IADD R111, R111, 0x1, -R3 ;  /* 0x000000016f6fc824 */ /* 0x000fe200078e0a03 */
[----:B------:R-:W-:Y:S01]  /*85c0*/  ISETP.GT.U32.AND P4, PT, R3, R109, PT ;  /* 0x0000006d0300720c */ /* 0x000fe20003f84070 */
[----:B------:R-:W-:Y:S02]  /*85d0*/  IMAD.MOV R5, RZ, RZ, -R5 ;  /* 0x000000ffff057224 */ /* 0x000fe400078e0a05 */
[----:B------:R-:W-:-:S04]  /*85e0*/  IMAD.HI.U32 R6, R251, R106, RZ ;  /* 0x0000006afb067227 */ /* 0x000fc800078e00ff */
[--C-:B------:R-:W-:Y:S01]  /*85f0*/  @!P1 IMAD.IADD R112, R112, 0x1, -R3.reuse ;  /* 0x0000000170709824 */ /* 0x100fe200078e0a03 */
[----:B------:R-:W-:Y:S01]  /*8600*/  ISETP.GE.AND P1, PT, R7, RZ, PT ;  /* 0x000000ff0700720c */ /* 0x000fe20003f26270 */
[----:B------:R-:W-:Y:S01]  /*8610*/  IMAD R107, R3, R5, R10 ;  /* 0x00000005036b7224 */ /* 0x000fe200078e020a */
[C---:B------:R-:W-:Y:S01]  /*8620*/  IADD3 R7, R2.reuse, 0xb3, RZ ;  /* 0x000000b302077810 */ /* 0x040fe20007ffe0ff */
[----:B------:R-:W-:Y:S02]  /*8630*/  IMAD.MOV R6, RZ, RZ, -R6 ;  /* 0x000000ffff067224 */ /* 0x000fe400078e0a06 */
[----:B------:R-:W-:Y:S01]  /*8640*/  VIADD R10, R2, 0xb4 ;  /* 0x000000b4020a7836 */ /* 0x000fe20000000000 */
[----:B------:R-:W-:Y:S01]  /*8650*/  @!P4 IADD3 R109, R109, -R3, RZ ;  /* 0x800000036d6dc210 */ /* 0x000fe20007ffe0ff */
[C---:B------:R-:W-:Y:S01]  /*8660*/  IMAD R106, R3.reuse, R6, R106 ;  /* 0x00000006036a7224 */ /* 0x040fe200078e026a */
[----:B------:R-:W-:Y:S01]  /*8670*/  IABS R6, R7 ;  /* 0x0000000700067213 */ /* 0x000fe20000000000 */
[----:B------:R-:W-:Y:S01]  /*8680*/  @!P6 IMAD.IADD R108, R108, 0x1, -R3 ;  /* 0x000000016c6ce824 */ /* 0x000fe200078e0a03 */
[----:B------:R-:W-:Y:S01]  /*8690*/  IABS R104, R10 ;  /* 0x0000000a00687213 */ /* 0x000fe20000000000 */
[----:B------:R-:W-:Y:S01]  /*86a0*/  @!P2 IMAD.MOV R112, RZ, RZ, -R112 ;  /* 0x000000ffff70a224 */ /* 0x000fe200078e0a70 */
[----:B------:R-:W-:Y:S01]  /*86b0*/  ISETP.GT.U32.AND P4, PT, R3, R110, PT ;  /* 0x0000006e0300720c */ /* 0x000fe20003f84070 */
[----:B------:R-:W-:Y:S01]  /*86c0*/  IMAD.HI.U32 R0, R251, R6, RZ ;  /* 0x00000006fb007227 */ /* 0x000fe200078e00ff */
[----:B------:R-:W-:-:S02]  /*86d0*/  ISETP.GT.U32.AND P2, PT, R3, R109, PT ;  /* 0x0000006d0300720c */ /* 0x000fc40003f44070 */
[----:B------:R-:W-:Y:S01]  /*86e0*/  ISETP.GT.U32.AND P6, PT, R3, R108, PT ;  /* 0x0000006c0300720c */ /* 0x000fe20003fc4070 */
[----:B------:R-:W-:-:S04]  /*86f0*/  IMAD.HI.U32 R4, R251, R104, RZ ;  /* 0x00000068fb047227 */ /* 0x000fc800078e00ff */
[----:B------:R-:W-:Y:S02]  /*8700*/  IMAD.MOV R0, RZ, RZ, -R0 ;  /* 0x000000ffff007224 */ /* 0x000fe400078e0a00 */
[----:B------:R-:W-:Y:S02]  /*8710*/  IMAD.MOV R5, RZ, RZ, -R4 ;  /* 0x000000ffff057224 */ /* 0x000fe400078e0a04 */
[C---:B------:R-:W-:Y:S01]  /*8720*/  IMAD R105, R3.reuse, R0, R6 ;  /* 0x0000000003697224 */ /* 0x040fe200078e0206 */
[----:B------:R-:W-:Y:S01]  /*8730*/  @!P4 IADD3 R110, R110, -R3, RZ ;  /* 0x800000036e6ec210 */ /* 0x000fe20007ffe0ff */
[C---:B------:R-:W-:Y:S01]  /*8740*/  IMAD R104, R3.reuse, R5, R104 ;  /* 0x0000000503687224 */ /* 0x040fe200078e0268 */
[C---:B------:R-:W-:Y:S01]  /*8750*/  ISETP.GT.U32.AND P4, PT, R3.reuse, R106, PT ;  /* 0x0000006a0300720c */ /* 0x040fe20003f84070 */
[----:B------:R-:W-:Y:S01]  /*8760*/  @!P0 IMAD.MOV R111, RZ, RZ, -R111 ;  /* 0x000000ffff6f8224 */ /* 0x000fe200078e0a6f */
[----:B------:R-:W-:Y:S01]  /*8770*/  ISETP.GT.U32.AND P0, PT, R3, R107, PT ;  /* 0x0000006b0300720c */ /* 0x000fe20003f04070 */
[--C-:B------:R-:W-:Y:S01]  /*8780*/  @!P2 IMAD.IADD R109, R109, 0x1, -R3.reuse ;  /* 0x000000016d6da824 */ /* 0x100fe200078e0a03 */
[C---:B------:R-:W-:Y:S01]  /*8790*/  ISETP.GT.U32.AND P2, PT, R3.reuse, R105, PT ;  /* 0x000000690300720c */ /* 0x040fe20003f44070 */
[----:B------:R-:W-:Y:S01]  /*87a0*/  @!P6 IMAD.IADD R108, R108, 0x1, -R3 ;  /* 0x000000016c6ce824 */ /* 0x000fe200078e0a03 */
[----:B------:R-:W-:Y:S01]  /*87b0*/  ISETP.GT.U32.AND P6, PT, R3, R104, PT ;  /* 0x000000680300720c */ /* 0x000fe20003fc4070 */
[----:B------:R-:W-:Y:S01]  /*87c0*/  VIADD R13, R2, 0xb6 ;  /* 0x000000b6020d7836 */ /* 0x000fe20000000000 */
[----:B------:R-:W-:Y:S01]  /*87d0*/  @!P3 IADD3 R109, -R109, RZ, RZ ;  /* 0x000000ff6d6db210 */ /* 0x000fe20007ffe1ff */
[----:B------:R-:W-:-:S03]  /*87e0*/  IMAD.HI.U32 R0, R251, R8, RZ ;  /* 0x00000008fb007227 */ /* 0x000fc600078e00ff */
[----:B------:R-:W-:Y:S01]  /*87f0*/  IABS R102, R13 ;  /* 0x0000000d00667213 */ /* 0x000fe20000000000 */
[----:B------:R-:W-:Y:S01]  /*8800*/  @!P5 IMAD.MOV R110, RZ, RZ, -R110 ;  /* 0x000000ffff6ed224 */ /* 0x000fe200078e0a6e */
[----:B------:R-:W-:Y:S01]  /*8810*/  @!P4 IADD3 R106, R106, -R3, RZ ;  /* 0x800000036a6ac210 */ /* 0x000fe20007ffe0ff */
[--C-:B------:R-:W-:Y:S01]  /*8820*/  @!P0 IMAD.IADD R107, R107, 0x1, -R3.reuse ;  /* 0x000000016b6b8824 */ /* 0x100fe200078e0a03 */
[----:B------:R-:W-:Y:S01]  /*8830*/  ISETP.GE.AND P4, PT, R11, RZ, PT ;  /* 0x000000ff0b00720c */ /* 0x000fe20003f86270 */
[--C-:B------:R-:W-:Y:S01]  /*8840*/  @!P2 IMAD.IADD R105, R105, 0x1, -R3.reuse ;  /* 0x000000016969a824 */ /* 0x100fe200078e0a03 */
[----:B------:R-:W-:Y:S01]  /*8850*/  ISETP.GE.AND P0, PT, R9, RZ, PT ;  /* 0x000000ff0900720c */ /* 0x000fe20003f06270 */
[----:B------:R-:W-:Y:S01]  /*8860*/  @!P6 IMAD.IADD R104, R104, 0x1, -R3 ;  /* 0x000000016868e824 */ /* 0x000fe200078e0a03 */
[----:B------:R-:W-:Y:S01]  /*8870*/  ISETP.GT.U32.AND P6, PT, R3, R106, PT ;  /* 0x0000006a0300720c */ /* 0x000fe20003fc4070 */
[----:B------:R-:W-:Y:S01]  /*8880*/  IMAD.HI.U32 R4, R251, R102, RZ ;  /* 0x00000066fb047227 */ /* 0x000fe200078e00ff */
[----:B------:R-:W-:-:S02]  /*8890*/  ISETP.GT.U32.AND P2, PT, R3, R107, PT ;  /* 0x0000006b0300720c */ /* 0x000fc40003f44070 */
[C---:B------:R-:W-:Y:S01]  /*88a0*/  ISETP.GT.U32.AND P5, PT, R3.reuse, R105, PT ;  /* 0x000000690300720c */ /* 0x040fe20003fa4070 */
[----:B------:R-:W-:Y:S01]  /*88b0*/  IMAD.MOV R0, RZ, RZ, -R0 ;  /* 0x000000ffff007224 */ /* 0x000fe200078e0a00 */
[C---:B------:R-:W-:Y:S01]  /*88c0*/  ISETP.GT.U32.AND P3, PT, R3.reuse, R104, PT ;  /* 0x000000680300720c */ /* 0x040fe20003f64070 */
[----:B------:R-:W-:Y:S02]  /*88d0*/  IMAD.MOV R4, RZ, RZ, -R4 ;  /* 0x000000ffff047224 */ /* 0x000fe400078e0a04 */
[C---:B------:R-:W-:Y:S02]  /*88e0*/  VIADD R5, R2.reuse, 0xb7 ;  /* 0x000000b702057836 */ /* 0x040fe40000000000 */
[C---:B------:R-:W-:Y:S02]  /*88f0*/  IMAD R103, R3.reuse, R0, R8 ;  /* 0x0000000003677224 */ /* 0x040fe400078e0208 */
[----:B------:R-:W-:Y:S01]  /*8900*/  IMAD R102, R3, R4, R102 ;  /* 0x0000000403667224 */ /* 0x000fe200078e0266 */
[----:B------:R-:W-:Y:S01]  /*8910*/  IABS R6, R5 ;  /* 0x0000000500067213 */ /* 0x000fe20000000000 */
[----:B------:R-:W-:-:S02]  /*8920*/  VIADD R8, R2, 0xb8 ;  /* 0x000000b802087836 */ /* 0x000fc40000000000 */
[--C-:B------:R-:W-:Y:S01]  /*8930*/  @!P6 IMAD.IADD R106, R106, 0x1, -R3.reuse ;  /* 0x000000016a6ae824 */ /* 0x100fe200078e0a03 */
[----:B------:R-:W-:Y:S01]  /*8940*/  ISETP.GT.U32.AND P6, PT, R3, R102, PT ;  /* 0x000000660300720c */ /* 0x000fe20003fc4070 */
[--C-:B------:R-:W-:Y:S01]  /*8950*/  @!P2 IMAD.IADD R107, R107, 0x1, -R3.reuse ;  /* 0x000000016b6ba824 */ /* 0x100fe200078e0a03 */
[----:B------:R-:W-:Y:S01]  /*8960*/  IABS R100, R8 ;  /* 0x0000000800647213 */ /* 0x000fe20000000000 */
[----:B------:R-:W-:Y:S01]  /*8970*/  IMAD.HI.U32 R0, R251, R6, RZ ;  /* 0x00000006fb007227 */ /* 0x000fe200078e00ff */
[----:B------:R-:W-:Y:S02]  /*8980*/  ISETP.GE.AND P2, PT, R7, RZ, PT ;  /* 0x000000ff0700720c */ /* 0x000fe40003f46270 */
[----:B------:R-:W-:Y:S01]  /*8990*/  IADD3 R7, R2, 0xbe, RZ ;  /* 0x000000be02077810 */ /* 0x000fe20007ffe0ff */
[----:B------:R-:W-:Y:S01]  /*89a0*/  @!P5 IMAD.IADD R105, R105, 0x1, -R3 ;  /* 0x000000016969d824 */ /* 0x000fe200078e0a03 */
[----:B------:R-:W-:Y:S01]  /*89b0*/  ISETP.GE.AND P5, PT, R10, RZ, PT ;  /* 0x000000ff0a00720c */ /* 0x000fe20003fa6270 */
[----:B------:R-:W-:Y:S01]  /*89c0*/  IMAD.HI.U32 R4, R251, R100, RZ ;  /* 0x00000064fb047227 */ /* 0x000fe200078e00ff */
[----:B------:R-:W-:-:S03]  /*89d0*/  IABS R94, R7 ;  /* 0x00000007005e7213 */ /* 0x000fc60000000000 */
[----:B------:R-:W-:Y:S02]  /*89e0*/  IMAD.MOV R0, RZ, RZ, -R0 ;  /* 0x000000ffff007224 */ /* 0x000fe400078e0a00 */
[----:B------:R-:W-:Y:S02]  /*89f0*/  IMAD.MOV R4, RZ, RZ, -R4 ;  /* 0x000000ffff047224 */ /* 0x000fe400078e0a04 */
[----:B------:R-:W-:Y:S01]  /*8a00*/  @!P1 IMAD.MOV R108, RZ, RZ, -R108 ;  /* 0x000000ffff6c9224 */ /* 0x000fe200078e0a6c */
[C---:B------:R-:W-:Y:S01]  /*8a10*/  ISETP.GT.U32.AND P1, PT, R3.reuse, R103, PT ;  /* 0x000000670300720c */ /* 0x040fe20003f24070 */
[----:B------:R-:W-:Y:S01]  /*8a20*/  IMAD R101, R3, R0, R6 ;  /* 0x0000000003657224 */ /* 0x000fe200078e0206 */
[----:B------:R-:W-:Y:S01]  /*8a30*/  @!P2 IADD3 R105, -R105, RZ, RZ ;  /* 0x000000ff6969a210 */ /* 0x000fe20007ffe1ff */
[--C-:B------:R-:W-:Y:S01]  /*8a40*/  @!P3 IMAD.IADD R104, R104, 0x1, -R3.reuse ;  /* 0x000000016868b824 */ /* 0x100fe200078e0a03 */
[----:B------:R-:W-:Y:S01]  /*8a50*/  ISETP.GE.AND P3, PT, R12, RZ, PT ;  /* 0x000000ff0c00720c */ /* 0x000fe20003f66270 */
[----:B------:R-:W-:Y:S01]  /*8a60*/  @!P6 IMAD.IADD R102, R102, 0x1, -R3 ;  /* 0x000000016666e824 */ /* 0x000fe200078e0a03 */
[C---:B------:R-:W-:Y:S01]  /*8a70*/  ISETP.GT.U32.AND P2, PT, R3.reuse, R101, PT ;  /* 0x000000650300720c */ /* 0x040fe20003f44070 */
[----:B------:R-:W-:Y:S01]  /*8a80*/  IMAD R100, R3, R4, R100 ;  /* 0x0000000403647224 */ /* 0x000fe200078e0264 */
[----:B------:R-:W-:Y:S01]  /*8a90*/  ISETP.GE.AND P6, PT, R5, RZ, PT ;  /* 0x000000ff0500720c */ /* 0x000fe20003fc6270 */
[----:B------:R-:W-:Y:S01]  /*8aa0*/  @!P4 IMAD.MOV R106, RZ, RZ, -R106 ;  /* 0x000000ffff6ac224 */ /* 0x000fe200078e0a6a */
[C---:B------:R-:W-:Y:S01]  /*8ab0*/  ISETP.GT.U32.AND P4, PT, R3.reuse, R102, PT ;  /* 0x000000660300720c */ /* 0x040fe20003f84070 */
[----:B------:R-:W-:Y:S01]  /*8ac0*/  @!P5 IMAD.MOV R104, RZ, RZ, -R104 ;  /* 0x000000ffff68d224 */ /* 0x000fe200078e0a68 */
[----:B------:R-:W-:Y:S01]  /*8ad0*/  ISETP.GT.U32.AND P5, PT, R3, R100, PT ;  /* 0x000000640300720c */ /* 0x000fe20003fa4070 */
[C---:B------:R-:W-:Y:S01]  /*8ae0*/  VIADD R0, R2.reuse, 0xb9 ;  /* 0x000000b902007836 */ /* 0x040fe20000000000 */
[----:B------:R-:W-:Y:S01]  /*8af0*/  @!P1 IADD3 R103, R103, -R3, RZ ;  /* 0x8000000367679210 */ /* 0x000fe20007ffe0ff */
[----:B------:R-:W-:Y:S01]  /*8b00*/  @!P0 IMAD.MOV R107, RZ, RZ, -R107 ;  /* 0x000000ffff6b8224 */ /* 0x000fe200078e0a6b */
[----:B------:R-:W-:Y:S01]  /*8b10*/  ISETP.GE.AND P1, PT, R13, RZ, PT ;  /* 0x000000ff0d00720c */ /* 0x000fe20003f26270 */
[C---:B------:R-:W-:Y:S01]  /*8b20*/  VIADD R4, R2.reuse, 0xba ;  /* 0x000000ba02047836 */ /* 0x040fe20000000000 */
[----:B------:R-:W-:Y:S01]  /*8b30*/  ISETP.GT.U32.AND P0, PT, R3, R103, PT ;  /* 0x000000670300720c */ /* 0x000fe20003f04070 */
[C---:B------:R-:W-:Y:S01]  /*8b40*/  VIADD R5, R2.reuse, 0xbb ;  /* 0x000000bb02057836 */ /* 0x040fe20000000000 */
[----:B------:R-:W-:Y:S01]  /*8b50*/  IABS R6, R0 ;  /* 0x0000000000067213 */ /* 0x000fe20000000000 */
[----:B------:R-:W-:Y:S01]  /*8b60*/  VIADD R9, R2, 0xc0 ;  /* 0x000000c002097836 */ /* 0x000fe20000000000 */
[----:B------:R-:W-:Y:S01]  /*8b70*/  @!P2 IADD3 R101, R101, -R3, RZ ;  /* 0x800000036565a210 */ /* 0x000fe20007ffe0ff */
[--C-:B------:R-:W-:Y:S01]  /*8b80*/  @!P4 IMAD.IADD R102, R102, 0x1, -R3.reuse ;  /* 0x000000016666c824 */ /* 0x100fe200078e0a03 */
[----:B------:R-:W-:Y:S01]  /*8b90*/  ISETP.GE.AND P4, PT, R0, RZ, PT ;  /* 0x000000ff0000720c */ /* 0x000fe20003f86270 */
[----:B------:R-:W-:Y:S01]  /*8ba0*/  @!P5 IMAD.IADD R100, R100, 0x1, -R3 ;  /* 0x000000016464d824 */ /* 0x000fe200078e0a03 */
[----:B------:R-:W-:Y:S01]  /*8bb0*/  ISETP.GT.U32.AND P5, PT, R3, R101, PT ;  /* 0x000000650300720c */ /* 0x000fe20003fa4070 */
[----:B------:R-:W-:Y:S01]  /*8bc0*/  IMAD.HI.U32 R0, R251, R6, RZ ;  /* 0x00000006fb007227 */ /* 0x000fe200078e00ff */
[----:B------:R-:W-:-:S02]  /*8bd0*/  IABS R98, R4 ;  /* 0x0000000400627213 */ /* 0x000fc40000000000 */
[----:B------:R-:W-:Y:S01]  /*8be0*/  ISETP.GE.AND P2, PT, R4, RZ, PT ;  /* 0x000000ff0400720c */ /* 0x000fe20003f46270 */
[----:B------:R-:W-:Y:S01]  /*8bf0*/  IMAD.MOV R0, RZ, RZ, -R0 ;  /* 0x000000ffff007224 */ /* 0x000fe200078e0a00 */
[----:B------:R-:W-:Y:S01]  /*8c00*/  @!P1 IADD3 R102, -R102, RZ, RZ ;  /* 0x000000ff66669210 */ /* 0x000fe20007ffe1ff */
[----:B------:R-:W-:Y:S01]  /*8c10*/  @!P0 IMAD.IADD R103, R103, 0x1, -R3 ;  /* 0x0000000167678824 */ /* 0x000fe200078e0a03 */
[----:B------:R-:W-:Y:S01]  /*8c20*/  ISETP.GE.AND P1, PT, R5, RZ, PT ;  /* 0x000000ff0500720c */ /* 0x000fe20003f26270 */
[----:B------:R-:W-:Y:S01]  /*8c30*/  IMAD R99, R3, R0, R6 ;  /* 0x0000000003637224 */ /* 0x000fe200078e0206 */
[----:B------:R-:W-:Y:S01]  /*8c40*/  IABS R5, R5 ;  /* 0x0000000500057213 */ /* 0x000fe20000000000 */
[----:B------:R-:W-:Y:S01]  /*8c50*/  IMAD.HI.U32 R4, R251, R98, RZ ;  /* 0x00000062fb047227 */ /* 0x000fe200078e00ff */
[----:B------:R-:W-:Y:S02]  /*8c60*/  ISETP.GE.AND P0, PT, R8, RZ, PT ;  /* 0x000000ff0800720c */ /* 0x000fe40003f06270 */
[----:B------:R-:W-:Y:S01]  /*8c70*/  IABS R92, R9 ;  /* 0x00000009005c7213 */ /* 0x000fe20000000000 */
[----:B------:R-:W-:Y:S01]  /*8c80*/  @!P3 IMAD.MOV R103, RZ, RZ, -R103 ;  /* 0x000000ffff67b224 */ /* 0x000fe200078e0a67 */
[----:B------:R-:W-:Y:S01]  /*8c90*/  ISETP.GT.U32.AND P3, PT, R3, R100, PT ;  /* 0x000000640300720c */ /* 0x000fe20003f64070 */
[----:B------:R-:W-:Y:S01]  /*8ca0*/  @!P5 IMAD.IADD R101, R101, 0x1, -R3 ;  /* 0x000000016565d824 */ /* 0x000fe200078e0a03 */
[----:B------:R-:W-:Y:S01]  /*8cb0*/  ISETP.GT.U32.AND P5, PT, R3, R99, PT ;  /* 0x000000630300720c */ /* 0x000fe20003fa4070 */
[----:B------:R-:W-:-:S02]  /*8cc0*/  IMAD.MOV R4, RZ, RZ, -R4 ;  /* 0x000000ffff047224 */ /* 0x000fc400078e0a04 */
[----:B------:R-:W-:Y:S02]  /*8cd0*/  VIADD R0, R2, 0xbc ;  /* 0x000000bc02007836 */ /* 0x000fe40000000000 */
[C---:B------:R-:W-:Y:S02]  /*8ce0*/  IMAD R98, R3.reuse, R4, R98 ;  /* 0x0000000403627224 */ /* 0x040fe400078e0262 */
[----:B------:R-:W-:Y:S01]  /*8cf0*/  @!P6 IMAD.MOV R101, RZ, RZ, -R101 ;  /* 0x000000ffff65e224 */ /* 0x000fe200078e0a65 */
[----:B------:R-:W-:Y:S01]  /*8d00*/  IABS R96, R0 ;  /* 0x0000000000607213 */ /* 0x000fe20000000000 */
[----:B------:R-:W-:Y:S01]  /*8d10*/  IMAD.MOV.U32 R4, RZ, RZ, R5 ;  /* 0x000000ffff047224 */ /* 0x000fe200078e0005 */
[----:B------:R-:W-:Y:S01]  /*8d20*/  ISETP.GT.U32.AND P6, PT, R3, R98, PT ;  /* 0x000000620300720c */ /* 0x000fe20003fc4070 */
[--C-:B------:R-:W-:Y:S01]  /*8d30*/  @!P3 IMAD.IADD R100, R100, 0x1, -R3.reuse ;  /* 0x000000016464b824 */ /* 0x100fe200078e0a03 */
[----:B------:R-:W-:Y:S01]  /*8d40*/  ISETP.GE.AND P3, PT, R0, RZ, PT ;  /* 0x000000ff0000720c */ /* 0x000fe20003f66270 */
[----:B------:R-:W-:-:S02]  /*8d50*/  @!P5 IMAD.IADD R99, R99, 0x1, -R3 ;  /* 0x000000016363d824 */ /* 0x000fc400078e0a03 */
[----:B------:R-:W-:-:S03]  /*8d60*/  IMAD.HI.U32 R0, R251, R4, RZ ;  /* 0x00000004fb007227 */ /* 0x000fc600078e00ff */
[----:B------:R-:W-:Y:S01]  /*8d70*/  ISETP.GT.U32.AND P5, PT, R3, R99, PT ;  /* 0x000000630300720c */ /* 0x000fe20003fa4070 */
[----:B------:R-:W-:Y:S02]  /*8d80*/  VIADD R5, R2, 0xbd ;  /* 0x000000bd02057836 */ /* 0x000fe40000000000 */
[----:B------:R-:W-:Y:S02]  /*8d90*/  IMAD.MOV R97, RZ, RZ, -R0 ;  /* 0x000000ffff617224 */ /* 0x000fe400078e0a00 */
[----:B------:R-:W-:Y:S01]  /*8da0*/  IMAD.HI.U32 R0, R251, R96, RZ ;  /* 0x00000060fb007227 */ /* 0x000fe200078e00ff */
[----:B------:R-:W-:-:S03]  /*8db0*/  IABS R6, R5 ;  /* 0x0000000500067213 */ /* 0x000fc60000000000 */
[----:B------:R-:W-:Y:S02]  /*8dc0*/  @!P6 IMAD.IADD R98, R98, 0x1, -R3 ;  /* 0x000000016262e824 */ /* 0x000fe400078e0a03 */
[----:B------:R-:W-:Y:S02]  /*8dd0*/  IMAD.MOV R0, RZ, RZ, -R0 ;  /* 0x000000ffff007224 */ /* 0x000fe400078e0a00 */
[C---:B------:R-:W-:Y:S01]  /*8de0*/  IMAD R97, R3.reuse, R97, R4 ;  /* 0x0000006103617224 */ /* 0x040fe200078e0204 */
[C---:B------:R-:W-:Y:S01]  /*8df0*/  ISETP.GT.U32.AND P6, PT, R3.reuse, R98, PT ;  /* 0x000000620300720c */ /* 0x040fe20003fc4070 */
[----:B------:R-:W-:Y:S02]  /*8e00*/  IMAD R96, R3, R0, R96 ;  /* 0x0000000003607224 */ /* 0x000fe400078e0260 */
[----:B------:R-:W-:-:S04]  /*8e10*/  IMAD.HI.U32 R0, R251, R6, RZ ;  /* 0x00000006fb007227 */ /* 0x000fc800078e00ff */
[----:B------:R-:W-:Y:S01]  /*8e20*/  @!P5 IMAD.IADD R99, R99, 0x1, -R3 ;  /* 0x000000016363d824 */ /* 0x000fe200078e0a03 */
[----:B------:R-:W-:Y:S01]  /*8e30*/  ISETP.GT.U32.AND P5, PT, R3, R97, PT ;  /* 0x000000610300720c */ /* 0x000fe20003fa4070 */
[----:B------:R-:W-:-:S04]  /*8e40*/  IMAD.HI.U32 R4, R251, R94, RZ ;  /* 0x0000005efb047227 */ /* 0x000fc800078e00ff */
[----:B------:R-:W-:Y:S01]  /*8e50*/  IMAD.MOV R0, RZ, RZ, -R0 ;  /* 0x000000ffff007224 */ /* 0x000fe200078e0a00 */
[----:B------:R-:W-:Y:S01]  /*8e60*/  @!P6 IADD3 R98, R98, -R3, RZ ;  /* 0x800000036262e210 */ /* 0x000fe20007ffe0ff */
[----:B------:R-:W-:Y:S02]  /*8e70*/  IMAD.MOV R4, RZ, RZ, -R4 ;  /* 0x000000ffff047224 */ /* 0x000fe400078e0a04 */
[----:B------:R-:W-:Y:S02]  /*8e80*/  IMAD R95, R3, R0, R6 ;  /* 0x00000000035f7224 */ /* 0x000fe400078e0206 */
[----:B------:R-:W-:Y:S01]  /*8e90*/  @!P0 IMAD.MOV R100, RZ, RZ, -R100 ;  /* 0x000000ffff648224 */ /* 0x000fe200078e0a64 */
[----:B------:R-:W-:Y:S01]  /*8ea0*/  ISETP.GE.AND P0, PT, R5, RZ, PT ;  /* 0x000000ff0500720c */ /* 0x000fe20003f06270 */
[C---:B------:R-:W-:Y:S01]  /*8eb0*/  IMAD R94, R3.reuse, R4, R94 ;  /* 0x00000004035e7224 */ /* 0x040fe200078e025e */
[----:B------:R-:W-:Y:S01]  /*8ec0*/  ISETP.GT.U32.AND P6, PT, R3, R95, PT ;  /* 0x0000005f0300720c */ /* 0x000fe20003fc4070 */
[----:B------:R-:W-:Y:S01]  /*8ed0*/  @!P5 IMAD.IADD R97, R97, 0x1, -R3 ;  /* 0x000000016161d824 */ /* 0x000fe200078e0a03 */
[C---:B------:R-:W-:Y:S01]  /*8ee0*/  IADD3 R5, R2.reuse, 0xbf, RZ ;  /* 0x000000bf02057810 */ /* 0x040fe20007ffe0ff */
[----:B------:R-:W-:Y:S01]  /*8ef0*/  @!P4 IMAD.MOV R99, RZ, RZ, -R99 ;  /* 0x000000ffff63c224 */ /* 0x000fe200078e0a63 */
[C---:B------:R-:W-:Y:S01]  /*8f00*/  ISETP.GT.U32.AND P5, PT, R3.reuse, R94, PT ;  /* 0x0000005e0300720c */ /* 0x040fe20003fa4070 */
[C---:B------:R-:W-:Y:S01]  /*8f10*/  VIADD R10, R2.reuse, 0xc1 ;  /* 0x000000c1020a7836 */ /* 0x040fe20000000000 */
[----:B------:R-:W-:Y:S01]  /*8f20*/  IABS R8, R5 ;  /* 0x0000000500087213 */ /* 0x000fe20000000000 */
[----:B------:R-:W-:Y:S01]  /*8f30*/  VIADD R11, R2, 0xc2 ;  /* 0x000000c2020b7836 */ /* 0x000fe20000000000 */
[----:B------:R-:W-:Y:S01]  /*8f40*/  ISETP.GT.U32.AND P4, PT, R3, R96, PT ;  /* 0x000000600300720c */ /* 0x000fe20003f84070 */
[----:B------:R-:W-:Y:S01]  /*8f50*/  @!P2 IMAD.MOV R98, RZ, RZ, -R98 ;  /* 0x000000ffff62a224 */ /* 0x000fe200078e0a62 */
[----:B------:R-:W-:Y:S01]  /*8f60*/  IABS R6, R10 ;  /* 0x0000000a00067213 */ /* 0x000fe20000000000 */
[----:B------:R-:W-:Y:S01]  /*8f70*/  IMAD.HI.U32 R0, R251, R8, RZ ;  /* 0x00000008fb007227 */ /* 0x000fe200078e00ff */
[----:B------:R-:W-:-:S03]  /*8f80*/  IABS R90, R11 ;  /* 0x0000000b005a7213 */ /* 0x000fc60000000000 */
[--C-:B------:R-:W-:Y:S02]  /*8f90*/  @!P6 IMAD.IADD R95, R95, 0x1, -R3.reuse ;  /* 0x000000015f5fe824 */ /* 0x100fe400078e0a03 */
[----:B------:R-:W-:Y:S02]  /*8fa0*/  IMAD.MOV R0, RZ, RZ, -R0 ;  /* 0x000000ffff007224 */ /* 0x000fe400078e0a00 */
[----:B------:R-:W-:Y:S01]  /*8fb0*/  @!P5 IMAD.IADD R94, R94, 0x1, -R3 ;  /* 0x000000015e5ed824 */ /* 0x000fe200078e0a03 */
[C---:B------:R-:W-:Y:S01]  /*8fc0*/  ISETP.GT.U32.AND P5, PT, R3.reuse, R95, PT ;  /* 0x0000005f0300720c */ /* 0x040fe20003fa4070 */
[----:B------:R-:W-:Y:S01]  /*8fd0*/  IMAD R93, R3, R0, R8 ;  /* 0x00000000035d7224 */ /* 0x000fe200078e0208 */
[----:B------:R-:W-:Y:S01]  /*8fe0*/  @!P4 IADD3 R96, R96, -R3, RZ ;  /* 0x800000036060c210 */ /* 0x000fe20007ffe0ff */
[----:B------:R-:W-:Y:S01]  /*8ff0*/  IMAD.HI.U32 R0, R251, R92, RZ ;  /* 0x0000005cfb007227 */ /* 0x000fe200078e00ff */
[C---:B------:R-:W-:Y:S02]  /*9000*/  ISETP.GT.U32.AND P4, PT, R3.reuse, R97, PT ;  /* 0x000000610300720c */ /* 0x040fe40003f84070 */
[C---:B------:R-:W-:Y:S01]  /*9010*/  ISETP.GT.U32.AND P6, PT, R3.reuse, R96, PT ;  /* 0x000000600300720c */ /* 0x040fe20003fc4070 */
[----:B------:R-:W-:Y:S01]  /*9020*/  IMAD.MOV R0, RZ, RZ, -R0 ;  /* 0x000000ffff007224 */ /* 0x000fe200078e0a00 */
[----:B------:R-:W-:Y:S01]  /*9030*/  ISETP.GT.U32.AND P2, PT, R3, R94, PT ;  /* 0x0000005e0300720c */ /* 0x000fe20003f44070 */
[----:B------:R-:W-:-:S04]  /*9040*/  IMAD.HI.U32 R4, R251, R90, RZ ;  /* 0x0000005afb047227 */ /* 0x000fc800078e00ff */
[----:B------:R-:W-:Y:S02]  /*9050*/  IMAD R92, R3, R0, R92 ;  /* 0x00000000035c7224 */ /* 0x000fe400078e025c */
[--C-:B------:R-:W-:Y:S02]  /*9060*/  @!P5 IMAD.IADD R95, R95, 0x1, -R3.reuse ;  /* 0x000000015f5fd824 */ /* 0x100fe400078e0a03 */
[----:B------:R-:W-:Y:S01]  /*9070*/  IMAD.HI.U32 R0, R251, R6, RZ ;  /* 0x00000006fb007227 */ /* 0x000fe200078e00ff */
[----:B------:R-:W-:Y:S02]  /*9080*/  ISETP.GT.U32.AND P5, PT, R3, R92, PT ;  /* 0x0000005c0300720c */ /* 0x000fe40003fa4070 */
[----:B------:R-:W-:Y:S01]  /*9090*/  @!P6 IADD3 R96, R96, -R3, RZ ;  /* 0x800000036060e210 */ /* 0x000fe20007ffe0ff */
[----:B------:R-:W-:Y:S01]  /*90a0*/  IMAD.MOV R0, RZ, RZ, -R0 ;  /* 0x000000ffff007224 */ /* 0x000fe200078e0a00 */
[----:B------:R-:W-:Y:S01]  /*90b0*/  ISETP.GE.AND P6, PT, R7, RZ, PT ;  /* 0x000000ff0700720c */ /* 0x000fe20003fc6270 */
[----:B------:R-:W-:Y:S01]  /*90c0*/  VIADD R7, R2, 0xc3 ;  /* 0x000000c302077836 */ /* 0x000fe20000000000 */
[----:B------:R-:W-:Y:S01]  /*90d0*/  @!P0 IADD3 R95, -R95, RZ, RZ ;  /* 0x000000ff5f5f8210 */ /* 0x000fe20007ffe1ff */
[----:B------:R-:W-:Y:S01]  /*90e0*/  IMAD R91, R3, R0, R6 ;  /* 0x00000000035b7224 */ /* 0x000fe200078e0206 */
[----:B------:R-:W-:Y:S01]  /*90f0*/  ISETP.GE.AND P0, PT, R10, RZ, PT ;  /* 0x000000ff0a00720c */ /* 0x000fe20003f06270 */
[--C-:B------:R-:W-:Y:S01]  /*9100*/  @!P4 IMAD.IADD R97, R97, 0x1, -R3.reuse ;  /* 0x000000016161c824 */ /* 0x100fe200078e0a03 */
[----:B------:R-:W-:Y:S01]  /*9110*/  IABS R8, R7 ;  /* 0x0000000700087213 */ /* 0x000fe20000000000 */
[----:B------:R-:W-:Y:S01]  /*9120*/  IMAD.MOV R4, RZ, RZ, -R4 ;  /* 0x000000ffff047224 */ /* 0x000fe200078e0a04 */
[----:B------:R-:W-:Y:S01]  /*9130*/  ISETP.GT.U32.AND P4, PT, R3, R93, PT ;  /* 0x0000005d0300720c */ /* 0x000fe20003f84070 */
[----:B------:R-:W-:-:S02]  /*9140*/  @!P5 IMAD.IADD R92, R92, 0x1, -R3 ;  /* 0x000000015c5cd824 */ /* 0x000fc400078e0a03 */
[----:B------:R-:W-:-:S03]  /*9150*/  IMAD.HI.U32 R0, R251, R8, RZ ;  /* 0x00000008fb007227 */ /* 0x000fc600078e00ff */
[----:B------:R-:W-:Y:S01]  /*9160*/  ISETP.GT.U32.AND P5, PT, R3, R92, PT ;  /* 0x0000005c0300720c */ /* 0x000fe20003fa4070 */
[----:B------:R-:W-:Y:S02]  /*9170*/  IMAD.MOV R0, RZ, RZ, -R0 ;  /* 0x000000ffff007224 */ /* 0x000fe400078e0a00 */
[----:B------:R-:W-:Y:S01]  /*9180*/  @!P2 IMAD.IADD R94, R94, 0x1, -R3 ;  /* 0x000000015e5ea824 */ /* 0x000fe200078e0a03 */
[----:B------:R-:W-:Y:S01]  /*9190*/  ISETP.GE.AND P2, PT, R5, RZ, PT ;  /* 0x000000ff0500720c */ /* 0x000fe20003f46270 */
[----:B------:R-:W-:Y:S02]  /*91a0*/  IMAD R89, R3, R0, R8 ;  /* 0x0000000003597224 */ /* 0x000fe400078e0208 */
[----:B------:R-:W-:Y:S01]  /*91b0*/  VIADD R5, R2, 0xc4 ;  /* 0x000000c402057836 */ /* 0x000fe20000000000 */
[----:B------:R-:W-:Y:S01]  /*91c0*/  @!P4 IADD3 R93, R93, -R3, RZ ;  /* 0x800000035d5dc210 */ /* 0x000fe20007ffe0ff */
[----:B------:R-:W-:Y:S01]  /*91d0*/  IMAD R90, R3, R4, R90 ;  /* 0x00000004035a7224 */ /* 0x000fe200078e025a */
[----:B------:R-:W-:Y:S01]  /*91e0*/  ISETP.GE.AND P4, PT, R9, RZ, PT ;  /* 0x000000ff0900720c */ /* 0x000fe20003f86270 */
[----:B------:R-:W-:Y:S01]  /*91f0*/  @!P1 IMAD.MOV R97, RZ, RZ, -R97 ;  /* 0x000000ffff619224 */ /* 0x000fe200078e0a61 */
[----:B------:R-:W-:Y:S01]  /*9200*/  IABS R88, R5 ;  /* 0x0000000500587213 */ /* 0x000fe20000000000 */
[----:B------:R-:W-:Y:S01]  /*9210*/  @!P5 IMAD.IADD R92, R92, 0x1, -R3 ;  /* 0x000000015c5cd824 */ /* 0x000fe200078e0a03 */
[C---:B------:R-:W-:Y:S01]  /*9220*/  ISETP.GT.U32.AND P5, PT, R3.reuse, R89, PT ;  /* 0x000000590300720c */ /* 0x040fe20003fa4070 */
[----:B------:R-:W-:Y:S01]  /*9230*/  @!P6 IMAD.MOV R94, RZ, RZ, -R94 ;  /* 0x000000ffff5ee224 */ /* 0x000fe200078e0a5e */
[C---:B------:R-:W-:Y:S01]  /*9240*/  ISETP.GT.U32.AND P1, PT, R3.reuse, R93, PT ;  /* 0x0000005d0300720c */ /* 0x040fe20003f24070 */
[----:B------:R-:W-:Y:S01]  /*9250*/  VIADD R9, R2, 0xc5 ;  /* 0x000000c502097836 */ /* 0x000fe20000000000 */
[----:B------:R-:W-:Y:S01]  /*9260*/  ISETP.GT.U32.AND P6, PT, R3, R90, PT ;  /* 0x0000005a0300720c */ /* 0x000fe20003fc4070 */
[----:B------:R-:W-:-:S03]  /*9270*/  IMAD.HI.U32 R0, R251, R88, RZ ;  /* 0x00000058fb007227 */ /* 0x000fc600078e00ff */
[----:B------:R-:W-:Y:S01]  /*9280*/  IABS R6, R9 ;  /* 0x0000000900067213 */ /* 0x000fe20000000000 */
[----:B------:R-:W-:Y:S01]  /*9290*/  @!P3 IMAD.MOV R96, RZ, RZ, -R96 ;  /* 0x000000ffff60b224 */ /* 0x000fe200078e0a60 */
[----:B------:R-:W-:Y:S01]  /*92a0*/  ISETP.GT.U32.AND P3, PT, R3, R91, PT ;  /* 0x0000005b0300720c */ /* 0x000fe20003f64070 */
[----:B------:R-:W-:Y:S02]  /*92b0*/  IMAD.MOV R4, RZ, RZ, -R0 ;  /* 0x000000ffff047224 */ /* 0x000fe400078e0a00 */
[----:B------:R-:W-:Y:S02]  /*92c0*/  @!P5 IMAD.IADD R89, R89, 0x1, -R3 ;  /* 0x000000015959d824 */ /* 0x000fe400078e0a03 */
[----:B------:R-:W-:-:S03]  /*92d0*/  IMAD.HI.U32 R0, R251, R6, RZ ;  /* 0x00000006fb007227 */ /* 0x000fc600078e00ff */
[----:B------:R-:W-:Y:S01]  /*92e0*/  ISETP.GT.U32.AND P5, PT, R3, R89, PT ;  /* 0x000000590300720c */ /* 0x000fe20003fa4070 */
[--C-:B------:R-:W-:Y:S01]  /*92f0*/  @!P1 IMAD.IADD R93, R93, 0x1, -R3.reuse ;  /* 0x000000015d5d9824 */ /* 0x100fe200078e0a03 */
[----:B------:R-:W-:Y:S01]  /*9300*/  IADD3 R0, -R0, RZ, RZ ;  /* 0x000000ff00007210 */ /* 0x000fe20007ffe1ff */
[----:B------:R-:W-:Y:S01]  /*9310*/  @!P6 IMAD.IADD R90, R90, 0x1, -R3 ;  /* 0x000000015a5ae824 */ /* 0x000fe200078e0a03 */
[----:B------:R-:W-:Y:S01]  /*9320*/  ISETP.GE.AND P1, PT, R11, RZ, PT ;  /* 0x000000ff0b00720c */ /* 0x000fe20003f26270 */
[----:B------:R-:W-:Y:S02]  /*9330*/  @!P2 IMAD.MOV R93, RZ, RZ, -R93 ;  /* 0x000000ffff5da224 */ /* 0x000fe400078e0a5d */
[C---:B------:R-:W-:Y:S01]  /*9340*/  IMAD R87, R3.reuse, R0, R6 ;  /* 0x0000000003577224 */ /* 0x040fe200078e0206 */
[----:B------:R-:W-:Y:S01]  /*9350*/  ISETP.GT.U32.AND P2, PT, R3, R90, PT ;  /* 0x0000005a0300720c */ /* 0x000fe20003f44070 */
[--C-:B------:R-:W-:Y:S01]  /*9360*/  @!P3 IMAD.IADD R91, R91, 0x1, -R3.reuse ;  /* 0x000000015b5bb824 */ /* 0x100fe200078e0a03 */
[----:B------:R-:W-:Y:S01]  /*9370*/  ISETP.GE.AND P3, PT, R7, RZ, PT ;  /* 0x000000ff0700720c */ /* 0x000fe20003f66270 */
[C---:B------:R-:W-:Y:S01]  /*9380*/  VIADD R10, R2.reuse, 0xc7 ;  /* 0x000000c7020a7836 */ /* 0x040fe20000000000 */
[C---:B------:R-:W-:Y:S01]  /*9390*/  IADD3 R7, R2.reuse, 0xc6, RZ ;  /* 0x000000c602077810 */ /* 0x040fe20007ffe0ff */
[--C-:B------:R-:W-:Y:S01]  /*93a0*/  @!P5 IMAD.IADD R89, R89, 0x1, -R3.reuse ;  /* 0x000000015959d824 */ /* 0x100fe200078e0a03 */
[C---:B------:R-:W-:Y:S01]  /*93b0*/  ISETP.GT.U32.AND P5, PT, R3.reuse, R87, PT ;  /* 0x000000570300720c */ /* 0x040fe20003fa4070 */
[C---:B------:R-:W-:Y:S01]  /*93c0*/  IMAD R88, R3.reuse, R4, R88 ;  /* 0x0000000403587224 */ /* 0x040fe200078e0258 */
[----:B------:R-:W-:Y:S01]  /*93d0*/  ISETP.GT.U32.AND P6, PT, R3, R91, PT ;  /* 0x0000005b0300720c */ /* 0x000fe20003fc4070 */
[----:B------:R-:W-:Y:S01]  /*93e0*/  @!P4 IMAD.MOV R92, RZ, RZ, -R92 ;  /* 0x000000ffff5cc224 */ /* 0x000fe200078e0a5c */
[----:B------:R-:W-:Y:S01]  /*93f0*/  IABS R86, R7 ;  /* 0x0000000700567213 */ /* 0x000fe20000000000 */
[----:B------:R-:W-:Y:S01]  /*9400*/  VIADD R6, R2, 0xc9 ;  /* 0x000000c902067836 */ /* 0x000fe20000000000 */
[----:B------:R-:W-:Y:S01]  /*9410*/  IABS R8, R10 ;  /* 0x0000000a00087213 */ /* 0x000fe20000000000 */
[----:B------:R-:W-:Y:S01]  /*9420*/  @!P2 IMAD.IADD R90, R90, 0x1, -R3 ;  /* 0x000000015a5aa824 */ /* 0x000fe200078e0a03 */
[----:B------:R-:W-:Y:S01]  /*9430*/  ISETP.GE.AND P2, PT, R5, RZ, PT ;  /* 0x000000ff0500720c */ /* 0x000fe20003f46270 */
[----:B------:R-:W-:-:S02]  /*9440*/  VIADD R5, R2, 0xc8 ;  /* 0x000000c802057836 */ /* 0x000fc40000000000 */
[----:B------:R-:W-:-:S03]  /*9450*/  IMAD.HI.U32 R0, R251, R86, RZ ;  /* 0x00000056fb007227 */ /* 0x000fc600078e00ff */
[----:B------:R-:W-:Y:S01]  /*9460*/  IABS R84, R5 ;  /* 0x0000000500547213 */ /* 0x000fe20000000000 */
[----:B------:R-:W-:-:S04]  /*9470*/  IMAD.HI.U32 R4, R251, R8, RZ ;  /* 0x00000008fb047227 */ /* 0x000fc800078e00ff */
[----:B------:R-:W-:Y:S01]  /*9480*/  IMAD.MOV R0, RZ, RZ, -R0 ;  /* 0x000000ffff007224 */ /* 0x000fe200078e0a00 */
[----:B------:R-:W-:Y:S01]  /*9490*/  IADD3 R4, -R4, RZ, RZ ;  /* 0x000000ff04047210 */ /* 0x000fe20007ffe1ff */
[--C-:B------:R-:W-:Y:S02]  /*94a0*/  @!P5 IMAD.IADD R87, R87, 0x1, -R3.reuse ;  /* 0x000000015757d824 */ /* 0x100fe400078e0a03 */
[----:B------:R-:W-:Y:S01]  /*94b0*/  @!P6 IMAD.IADD R91, R91, 0x1, -R3 ;  /* 0x000000015b5be824 */ /* 0x000fe200078e0a03 */
[C---:B------:R-:W-:Y:S01]  /*94c0*/  ISETP.GT.U32.AND P6, PT, R3.reuse, R88, PT ;  /* 0x000000580300720c */ /* 0x040fe20003fc4070 */
[C---:B------:R-:W-:Y:S01]  /*94d0*/  IMAD R86, R3.reuse, R0, R86 ;  /* 0x0000000003567224 */ /* 0x040fe200078e0256 */
[----:B------:R-:W-:Y:S01]  /*94e0*/  ISETP.GT.U32.AND P4, PT, R3, R87, PT ;  /* 0x000000570300720c */ /* 0x000fe20003f84070 */
[----:B------:R-:W-:Y:S01]  /*94f0*/  IMAD.HI.U32 R0, R251, R84, RZ ;  /* 0x00000054fb007227 */ /* 0x000fe200078e00ff */
[----:B------:R-:W-:Y:S02]  /*9500*/  @!P0 IADD3 R91, -R91, RZ, RZ ;  /* 0x000000ff5b5b8210 */ /* 0x000fe40007ffe1ff */
[C---:B------:R-:W-:Y:S01]  /*9510*/  ISETP.GT.U32.AND P0, PT, R3.reuse, R86, PT ;  /* 0x000000560300720c */ /* 0x040fe20003f04070 */
[----:B------:R-:W-:Y:S01]  /*9520*/  IMAD R85, R3, R4, R8 ;  /* 0x0000000403557224 */ /* 0x000fe200078e0208 */
[----:B------:R-:W-:Y:S01]  /*9530*/  IABS R4, R6 ;  /* 0x0000000600047213 */ /* 0x000fe20000000000 */
[----:B------:R-:W-:-:S02]  /*9540*/  IMAD.MOV R0, RZ, RZ, -R0 ;  /* 0x000000ffff007224 */ /* 0x000fc400078e0a00 */
[----:B------:R-:W-:Y:S01]  /*9550*/  @!P3 IMAD.MOV R89, RZ, RZ, -R89 ;  /* 0x000000ffff59b224 */ /* 0x000fe200078e0a59 */
[C---:B------:R-:W-:Y:S01]  /*9560*/  ISETP.GT.U32.AND P3, PT, R3.reuse, R85, PT ;  /* 0x000000550300720c */ /* 0x040fe20003f64070 */
[----:B------:R-:W-:Y:S02]  /*9570*/  IMAD R84, R3, R0, R84 ;  /* 0x0000000003547224 */ /* 0x000fe400078e0254 */
[--C-:B------:R-:W-:Y:S02]  /*9580*/  @!P4 IMAD.IADD R87, R87, 0x1, -R3.reuse ;  /* 0x000000015757c824 */ /* 0x100fe400078e0a03 */
[----:B------:R-:W-:Y:S01]  /*9590*/  @!P6 IMAD.IADD R88, R88, 0x1, -R3 ;  /* 0x000000015858e824 */ /* 0x000fe200078e0a03 */
[----:B------:R-:W-:Y:S01]  /*95a0*/  ISETP.GT.U32.AND P4, PT, R3, R84, PT ;  /* 0x000000540300720c */ /* 0x000fe20003f84070 */
[----:B------:R-:W-:Y:S01]  /*95b0*/  @!P1 IMAD.MOV R90, RZ, RZ, -R90 ;  /* 0x000000ffff5a9224 */ /* 0x000fe200078e0a5a */
[----:B------:R-:W-:Y:S01]  /*95c0*/  @!P0 IADD3 R86, R86, -R3, RZ ;  /* 0x8000000356568210 */ /* 0x000fe20007ffe0ff */
[----:B------:R-:W-:Y:S01]  /*95d0*/  IMAD.HI.U32 R0, R251, R4, RZ ;  /* 0x00000004fb007227 */ /* 0x000fe200078e00ff */
[----:B------:R-:W-:-:S02]  /*95e0*/  ISETP.GT.U32.AND P5, PT, R3, R88, PT ;  /* 0x000000580300720c */ /* 0x000fc40003fa4070 */
[----:B------:R-:W-:Y:S01]  /*95f0*/  ISETP.GE.AND P1, PT, R7, RZ, PT ;  /* 0x000000ff0700720c */ /* 0x000fe20003f26270 */
[--C-:B------:R-:W-:Y:S01]  /*9600*/  @!P3 IMAD.IADD R85, R85, 0x1, -R3.reuse ;  /* 0x000000015555b824 */ /* 0x100fe200078e0a03 */
[----:B------:R-:W-:Y:S01]  /*9610*/  ISETP.GT.U32.AND P3, PT, R3, R86, PT ;  /* 0x000000560300720c */ /* 0x000fe20003f64070 */
[----:B------:R-:W-:Y:S01]  /*9620*/  VIADD R7, R2, 0xca ;  /* 0x000000ca02077836 */ /* 0x000fe20000000000 */
[----:B------:R-:W-:Y:S01]  /*9630*/  ISETP.GE.AND P6, PT, R9, RZ, PT ;  /* 0x000000ff0900720c */ /* 0x000fe20003fc6270 */
[----:B------:R-:W-:Y:S01]  /*9640*/  IMAD.MOV R0, RZ, RZ, -R0 ;  /* 0x000000ffff007224 */ /* 0x000fe200078e0a00 */
[----:B------:R-:W-:Y:S01]  /*9650*/  ISETP.GE.AND P0, PT, R5, RZ, PT ;  /* 0x000000ff0500720c */ /* 0x000fe20003f06270 */
[--C-:B------:R-:W-:Y:S01]  /*9660*/  @!P4 IMAD.IADD R84, R84, 0x1, -R3.reuse ;  /* 0x000000015454c824 */ /* 0x100fe200078e0a03 */
[----:B------:R-:W-:Y:S01]  /*9670*/  IABS R82, R7 ;  /* 0x0000000700527213 */ /* 0x000fe20000000000 */
[C---:B------:R-:W-:Y:S02]  /*9680*/  IMAD R83, R3.reuse, R0, R4 ;  /* 0x0000000003537224 */ /* 0x040fe400078e0204 */
[----:B------:R-:W-:Y:S01]  /*9690*/  @!P5 IMAD.IADD R88, R88, 0x1, -R3 ;  /* 0x000000015858d824 */ /* 0x000fe200078e0a03 */
[----:B------:R-:W-:Y:S01]  /*96a0*/  ISETP.GT.U32.AND P4, PT, R3, R84, PT ;  /* 0x000000540300720c */ /* 0x000fe20003f84070 */
[----:B------:R-:W-:Y:S01]  /*96b0*/  IMAD.HI.U32 R0, R251, R82, RZ ;  /* 0x00000052fb007227 */ /* 0x000fe200078e00ff */
[----:B------:R-:W-:-:S03]  /*96c0*/  ISETP.GE.AND P5, PT, R10, RZ, PT ;  /* 0x000000ff0a00720c */ /* 0x000fc60003fa6270 */
[--C-:B------:R-:W-:Y:S01]  /*96d0*/  @!P3 IMAD.IADD R86, R86, 0x1, -R3.reuse ;  /* 0x000000015656b824 */ /* 0x100fe200078e0a03 */
[----:B------:R-:W-:Y:S01]  /*96e0*/  ISETP.GT.U32.AND P3, PT, R3, R83, PT ;  /* 0x000000530300720c */ /* 0x000fe20003f64070 */
[----:B------:R-:W-:Y:S01]  /*96f0*/  IMAD.MOV R0, RZ, RZ, -R0 ;  /* 0x000000ffff007224 */ /* 0x000fe200078e0a00 */
[----:B------:R-:W-:Y:S01]  /*9700*/  @!P6 IADD3 R87, -R87, RZ, RZ ;  /* 0x000000ff5757e210 */ /* 0x000fe20007ffe1ff */
[----:B------:R-:W-:Y:S01]  /*9710*/  VIADD R5, R2, 0xcb ;  /* 0x000000cb02057836 */ /* 0x000fe20000000000 */
[----:B------:R-:W-:Y:S01]  /*9720*/  ISETP.GE.AND P6, PT, R6, RZ, PT ;  /* 0x000000ff0600720c */ /* 0x000fe20003fc6270 */
[----:B------:R-:W-:Y:S01]  /*9730*/  @!P2 IMAD.MOV R88, RZ, RZ, -R88 ;  /* 0x000000ffff58a224 */ /* 0x000fe200078e0a58 */
[C---:B------:R-:W-:Y:S01]  /*9740*/  ISETP.GT.U32.AND P2, PT, R3.reuse, R85, PT ;  /* 0x000000550300720c */ /* 0x040fe20003f44070 */
[C---:B------:R-:W-:Y:S01]  /*9750*/  IMAD R82, R3.reuse, R0, R82 ;  /* 0x0000000003527224 */ /* 0x040fe200078e0252 */
[----:B------:R-:W-:Y:S01]  /*9760*/  IABS R4, R5 ;  /* 0x0000000500047213 */ /* 0x000fe20000000000 */
[----:B------:R-:W-:Y:S01]  /*9770*/  VIADD R8, R2, 0xcd ;  /* 0x000000cd02087836 */ /* 0x000fe20000000000 */
[----:B------:R-:W-:Y:S01]  /*9780*/  @!P4 IADD3 R84, R84, -R3, RZ ;  /* 0x800000035454c210 */ /* 0x000fe20007ffe0ff */
[----:B------:R-:W-:Y:S01]  /*9790*/  @!P1 IMAD.MOV R86, RZ, RZ, -R86 ;  /* 0x000000ffff569224 */ /* 0x000fe200078e0a56 */
[----:B------:R-:W-:Y:S01]  /*97a0*/  ISETP.GT.U32.AND P4, PT, R3, R82, PT ;  /* 0x000000520300720c */ /* 0x000fe20003f84070 */
[----:B------:R-:W-:Y:S01]  /*97b0*/  @!P3 IMAD.IADD R83, R83, 0x1, -R3 ;  /* 0x000000015353b824 */ /* 0x000fe200078e0a03 */
[----:B------:R-:W-:Y:S01]  /*97c0*/  IABS R6, R8 ;  /* 0x0000000800067213 */ /* 0x000fe20000000000 */
[----:B------:R-:W-:Y:S01]  /*97d0*/  IMAD.HI.U32 R0, R251, R4, RZ ;  /* 0x00000004fb007227 */ /* 0x000fe200078e00ff */
[----:B------:R-:W-:-:S02]  /*97e0*/  @!P0 IADD3 R84, -R84, RZ, RZ ;  /* 0x000000ff54548210 */ /* 0x000fc40007ffe1ff */
[----:B------:R-:W-:Y:S01]  /*97f0*/  ISETP.GT.U32.AND P1, PT, R3, R83, PT ;  /* 0x000000530300720c */ /* 0x000fe20003f24070 */
[----:B------:R-:W-:Y:S01]  /*9800*/  @!P2 IMAD.IADD R85, R85, 0x1, -R3 ;  /* 0x000000015555a824 */ /* 0x000fe200078e0a03 */
[----:B------:R-:W-:Y:S01]  /*9810*/  ISETP.GE.AND P2, PT, R7, RZ, PT ;  /* 0x000000ff0700720c */ /* 0x000fe20003f46270 */
[----:B------:R-:W-:Y:S01]  /*9820*/  IMAD.MOV R0, RZ, RZ, -R0 ;  /* 0x000000ffff007224 */ /* 0x000fe200078e0a00 */
[----:B------:R-:W-:Y:S01]  /*9830*/  ISETP.GE.AND P3, PT, R5, RZ, PT ;  /* 0x000000ff0500720c */ /* 0x000fe20003f66270 */
[----:B------:R-:W-:Y:S02]  /*9840*/  VIADD R7, R2, 0xcc ;  /* 0x000000cc02077836 */ /* 0x000fe40000000000 */
[----:B------:R-:W-:Y:S02]  /*9850*/  IMAD R81, R3, R0, R4 ;  /* 0x0000000003517224 */ /* 0x000fe400078e0204 */
[----:B------:R-:W-:Y:S01]  /*9860*/  IMAD.HI.U32 R4, R251, R6, RZ ;  /* 0x00000006fb047227 */ /* 0x000fe200078e00ff */
[----:B------:R-:W-:-:S02]  /*9870*/  IABS R80, R7 ;  /* 0x0000000700507213 */ /* 0x000fc40000000000 */
[----:B------:R-:W-:Y:S01]  /*9880*/  ISETP.GE.AND P0, PT, R7, RZ, PT ;  /* 0x000000ff0700720c */ /* 0x000fe20003f06270 */
[----:B------:R-:W-:Y:S02]  /*9890*/  @!P4 IMAD.IADD R82, R82, 0x1, -R3 ;  /* 0x000000015252c824 */ /* 0x000fe400078e0a03 */
[----:B------:R-:W-:Y:S01]  /*98a0*/  @!P5 IMAD.MOV R85, RZ, RZ, -R85 ;  /* 0x000000ffff55d224 */ /* 0x000fe200078e0a55 */
[C---:B------:R-:W-:Y:S01]  /*98b0*/  ISETP.GT.U32.AND P5, PT, R3.reuse, R81, PT ;  /* 0x000000510300720c */ /* 0x040fe20003fa4070 */
[----:B------:R-:W-:Y:S01]  /*98c0*/  IMAD.MOV R4, RZ, RZ, -R4 ;  /* 0x000000ffff047224 */ /* 0x000fe200078e0a04 */
[----:B------:R-:W-:Y:S01]  /*98d0*/  ISETP.GT.U32.AND P4, PT, R3, R82, PT ;  /* 0x000000520300720c */ /* 0x000fe20003f84070 */
[----:B------:R-:W-:-:S04]  /*98e0*/  IMAD.HI.U32 R0, R251, R80, RZ ;  /* 0x00000050fb007227 */ /* 0x000fc800078e00ff */
[----:B------:R-:W-:Y:S01]  /*98f0*/  @!P1 IMAD.IADD R83, R83, 0x1, -R3 ;  /* 0x0000000153539824 */ /* 0x000fe200078e0a03 */
[----:B------:R-:W-:Y:S01]  /*9900*/  ISETP.GE.AND P1, PT, R8, RZ, PT ;  /* 0x000000ff0800720c */ /* 0x000fe20003f26270 */
[C---:B------:R-:W-:Y:S02]  /*9910*/  IMAD R79, R3.reuse, R4, R6 ;  /* 0x00000004034f7224 */ /* 0x040fe400078e0206 */
[----:B------:R-:W-:Y:S02]  /*9920*/  IMAD.MOV R0, RZ, RZ, -R0 ;  /* 0x000000ffff007224 */ /* 0x000fe400078e0a00 */
[----:B------:R-:W-:Y:S01]  /*9930*/  @!P6 IMAD.MOV R83, RZ, RZ, -R83 ;  /* 0x000000ffff53e224 */ /* 0x000fe200078e0a53 */
[C---:B------:R-:W-:Y:S01]  /*9940*/  ISETP.GT.U32.AND P6, PT, R3.reuse, R79, PT ;  /* 0x0000004f0300720c */ /* 0x040fe20003fc4070 */
[----:B------:R-:W-:Y:S01]  /*9950*/  IMAD R80, R3, R0, R80 ;  /* 0x0000000003507224 */ /* 0x000fe200078e0250 */
[----:B------:R-:W-:Y:S01]  /*9960*/  @!P4 IADD3 R82, R82, -R3, RZ ;  /* 0x800000035252c210 */ /* 0x000fe20007ffe0ff */
[----:B------:R-:W-:-:S02]  /*9970*/  @!P5 IMAD.IADD R81, R81, 0x1, -R3 ;  /* 0x000000015151d824 */ /* 0x000fc400078e0a03 */
[C---:B------:R-:W-:Y:S01]  /*9980*/  VIADD R5, R2.reuse, 0xce ;  /* 0x000000ce02057836 */ /* 0x040fe20000000000 */
[C---:B------:R-:W-:Y:S01]  /*9990*/  ISETP.GT.U32.AND P4, PT, R3.reuse, R80, PT ;  /* 0x000000500300720c */ /* 0x040fe20003f84070 */
[C---:B------:R-:W-:Y:S01]  /*99a0*/  VIADD R7, R2.reuse, 0xd0 ;  /* 0x000000d002077836 */ /* 0x040fe20000000000 */
[----:B------:R-:W-:Y:S01]  /*99b0*/  ISETP.GT.U32.AND P5, PT, R3, R81, PT ;  /* 0x000000510300720c */ /* 0x000fe20003fa4070 */
[----:B------:R-:W-:Y:S01]  /*99c0*/  VIADD R4, R2, 0xcf ;  /* 0x000000cf02047836 */ /* 0x000fe20000000000 */
[----:B------:R-:W-:Y:S01]  /*99d0*/  IABS R78, R5 ;  /* 0x00000005004e7213 */ /* 0x000fe20000000000 */
[----:B------:R-:W-:Y:S01]  /*99e0*/  @!P2 IMAD.MOV R82, RZ, RZ, -R82 ;  /* 0x000000ffff52a224 */ /* 0x000fe200078e0a52 */
[----:B------:R-:W-:Y:S01]  /*99f0*/  IABS R76, R7 ;  /* 0x00000007004c7213 */ /* 0x000fe20000000000 */
[----:B------:R-:W-:Y:S01]  /*9a00*/  @!P6 IMAD.IADD R79, R79, 0x1, -R3 ;  /* 0x000000014f4fe824 */ /* 0x000fe200078e0a03 */
[----:B------:R-:W-:Y:S01]  /*9a10*/  IABS R6, R4 ;  /* 0x0000000400067213 */ /* 0x000fe20000000000 */
[----:B------:R-:W-:Y:S01]  /*9a20*/  IMAD.HI.U32 R0, R251, R78, RZ ;  /* 0x0000004efb007227 */ /* 0x000fe200078e00ff */
[----:B------:R-:W-:-:S02]  /*9a30*/  ISETP.GE.AND P2, PT, R5, RZ, PT ;  /* 0x000000ff0500720c */ /* 0x000fc40003f46270 */
[----:B------:R-:W-:Y:S01]  /*9a40*/  ISETP.GT.U32.AND P6, PT, R3, R79, PT ;  /* 0x0000004f0300720c */ /* 0x000fe20003fc4070 */
[--C-:B------:R-:W-:Y:S01]  /*9a50*/  @!P4 IMAD.IADD R80, R80, 0x1, -R3.reuse ;  /* 0x000000015050c824 */ /* 0x100fe200078e0a03 */
[----:B------:R-:W-:Y:S01]  /*9a60*/  IADD3 R5, -R0, RZ, RZ ;  /* 0x000000ff00057210 */ /* 0x000fe20007ffe1ff */
[----:B------:R-:W-:Y:S01]  /*9a70*/  @!P5 IMAD.IADD R81, R81, 0x1, -R3 ;  /* 0x000000015151d824 */ /* 0x000fe200078e0a03 */
[----:B------:R-:W-:Y:S01]  /*9a80*/  ISETP.GE.AND P5, PT, R4, RZ, PT ;  /* 0x000000ff0400720c */ /* 0x000fe20003fa6270 */
[----:B------:R-:W-:Y:S01]  /*9a90*/  IMAD.HI.U32 R4, R251, R76, RZ ;  /* 0x0000004cfb047227 */ /* 0x000fe200078e00ff */
[----:B------:R-:W-:-:S03]  /*9aa0*/  ISETP.GT.U32.AND P4, PT, R3, R80, PT ;  /* 0x000000500300720c */ /* 0x000fc60003f84070 */
[----:B------:R-:W-:Y:S02]  /*9ab0*/  IMAD.MOV R4, RZ, RZ, -R4 ;  /* 0x000000ffff047224 */ /* 0x000fe400078e0a04 */
[----:B------:R-:W-:Y:S02]  /*9ac0*/  IMAD R78, R3, R5, R78 ;  /* 0x00000005034e7224 */ /* 0x000fe400078e024e */
[----:B------:R-:W-:Y:S01]  /*9ad0*/  @!P6 IADD3 R79, R79, -R3, RZ ;  /* 0x800000034f4fe210 */ /* 0x000fe20007ffe0ff */
[----:B------:R-:W-:Y:S02]  /*9ae0*/  IMAD R76, R3, R4, R76 ;  /* 0x00000004034c7224 */ /* 0x000fe400078e024c */
[----:B------:R-:W-:-:S03]  /*9af0*/  IMAD.HI.U32 R0, R251, R6, RZ ;  /* 0x00000006fb007227 */ /* 0x000fc600078e00ff */
[----:B------:R-:W-:Y:S01]  /*9b00*/  @!P4 IADD3 R80, R80, -R3, RZ ;  /* 0x800000035050c210 */ /* 0x000fe20007ffe0ff */
[----:B------:R-:W-:Y:S01]  /*9b10*/  @!P1 IMAD.MOV R79, RZ, RZ, -R79 ;  /* 0x000000ffff4f9224 */ /* 0x000fe200078e0a4f */
[C---:B------:R-:W-:Y:S01]  /*9b20*/  ISETP.GT.U32.AND P1, PT, R3.reuse, R76, PT ;  /* 0x0000004c0300720c */ /* 0x040fe20003f24070 */
[----:B------:R-:W-:Y:S01]  /*9b30*/  @!P3 IMAD.MOV R81, RZ, RZ, -R81 ;  /* 0x000000ffff51b224 */ /* 0x000fe200078e0a51 */
[----:B------:R-:W-:Y:S01]  /*9b40*/  ISETP.GT.U32.AND P4, PT, R3, R78, PT ;  /* 0x0000004e0300720c */ /* 0x000fe20003f84070 */
[----:B------:R-:W-:Y:S01]  /*9b50*/  IMAD.MOV R0, RZ, RZ, -R0 ;  /* 0x000000ffff007224 */ /* 0x000fe200078e0a00 */
[----:B------:R-:W-:Y:S01]  /*9b60*/  ISETP.GE.AND P3, PT, R7, RZ, PT ;  /* 0x000000ff0700720c */ /* 0x000fe20003f66270 */
[C---:B------:R-:W-:Y:S02]  /*9b70*/  VIADD R7, R2.reuse, 0xd2 ;  /* 0x000000d202077836 */ /* 0x040fe40000000000 */
[C---:B------:R-:W-:Y:S02]  /*9b80*/  IMAD R77, R3.reuse, R0, R6 ;  /* 0x00000000034d7224 */ /* 0x040fe400078e0206 */
[----:B------:R-:W-:Y:S01]  /*9b90*/  VIADD R5, R2, 0xd4 ;  /* 0x000000d402057836 */ /* 0x000fe20000000000 */
[----:B------:R-:W-:Y:S01]  /*9ba0*/  IABS R74, R7 ;  /* 0x00000007004a7213 */ /* 0x000fe20000000000 */
[----:B------:R-:W-:Y:S01]  /*9bb0*/  @!P0 IMAD.MOV R80, RZ, RZ, -R80 ;  /* 0x000000ffff508224 */ /* 0x000fe200078e0a50 */
[----:B------:R-:W-:Y:S01]  /*9bc0*/  ISETP.GT.U32.AND P0, PT, R3, R77, PT ;  /* 0x0000004d0300720c */ /* 0x000fe20003f04070 */
[----:B------:R-:W-:Y:S01]  /*9bd0*/  @!P1 IMAD.IADD R76, R76, 0x1, -R3 ;  /* 0x000000014c4c9824 */ /* 0x000fe200078e0a03 */
[----:B------:R-:W-:Y:S01]  /*9be0*/  IABS R72, R5 ;  /* 0x0000000500487213 */ /* 0x000fe20000000000 */
[----:B------:R-:W-:-:S03]  /*9bf0*/  IMAD.HI.U32 R4, R251, R74, RZ ;  /* 0x0000004afb047227 */ /* 0x000fc600078e00ff */
[C---:B------:R-:W-:Y:S01]  /*9c00*/  ISETP.GT.U32.AND P1, PT, R3.reuse, R76, PT ;  /* 0x0000004c0300720c */ /* 0x040fe20003f24070 */
[----:B------:R-:W-:Y:S02]  /*9c10*/  @!P4 IMAD.IADD R78, R78, 0x1, -R3 ;  /* 0x000000014e4ec824 */ /* 0x000fe400078e0a03 */
[----:B------:R-:W-:Y:S02]  /*9c20*/  IMAD.MOV R4, RZ, RZ, -R4 ;  /* 0x000000ffff047224 */ /* 0x000fe400078e0a04 */
[----:B------:R-:W-:Y:S01]  /*9c30*/  VIADD R0, R2, 0xd1 ;  /* 0x000000d102007836 */ /* 0x000fe20000000000 */
[C---:B------:R-:W-:Y:S01]  /*9c40*/  ISETP.GT.U32.AND P4, PT, R3.reuse, R78, PT ;  /* 0x0000004e0300720c */ /* 0x040fe20003f84070 */
[----:B------:R-:W-:Y:S02]  /*9c50*/  IMAD R74, R3, R4, R74 ;  /* 0x00000004034a7224 */ /* 0x000fe400078e024a */
[----:B------:R-:W-:Y:S01]  /*9c60*/  IMAD.HI.U32 R4, R251, R72, RZ ;  /* 0x00000048fb047227 */ /* 0x000fe200078e00ff */
[----:B------:R-:W-:-:S02]  /*9c70*/  IABS R6, R0 ;  /* 0x0000000000067213 */ /* 0x000fc40000000000 */
[----:B------:R-:W-:Y:S01]  /*9c80*/  ISETP.GE.AND P6, PT, R0, RZ, PT ;  /* 0x000000ff0000720c */ /* 0x000fe20003fc6270 */
[----:B------:R-:W-:Y:S02]  /*9c90*/  VIADD R9, R2, 0xd3 ;  /* 0x000000d302097836 */ /* 0x000fe40000000000 */
[----:B------:R-:W-:Y:S02]  /*9ca0*/  IMAD.MOV R4, RZ, RZ, -R4 ;  /* 0x000000ffff047224 */ /* 0x000fe400078e0a04 */
[--C-:B------:R-:W-:Y:S01]  /*9cb0*/  @!P0 IMAD.IADD R77, R77, 0x1, -R3.reuse ;  /* 0x000000014d4d8824 */ /* 0x100fe200078e0a03 */
[----:B------:R-:W-:Y:S01]  /*9cc0*/  IABS R8, R9 ;  /* 0x0000000900087213 */ /* 0x000fe20000000000 */
[----:B------:R-:W-:Y:S01]  /*9cd0*/  IMAD.HI.U32 R0, R251, R6, RZ ;  /* 0x00000006fb007227 */ /* 0x000fe200078e00ff */
[----:B------:R-:W-:Y:S02]  /*9ce0*/  @!P4 IADD3 R78, R78, -R3, RZ ;  /* 0x800000034e4ec210 */ /* 0x000fe40007ffe0ff */
[C---:B------:R-:W-:Y:S01]  /*9cf0*/  ISETP.GT.U32.AND P0, PT, R3.reuse, R77, PT ;  /* 0x0000004d0300720c */ /* 0x040fe20003f04070 */
[----:B------:R-:W-:Y:S01]  /*9d00*/  IMAD R72, R3, R4, R72 ;  /* 0x0000000403487224 */ /* 0x000fe200078e0248 */
[----:B------:R-:W-:Y:S01]  /*9d10*/  ISETP.GE.AND P4, PT, R7, RZ, PT ;  /* 0x000000ff0700720c */ /* 0x000fe20003f86270 */
[----:B------:R-:W-:-:S02]  /*9d20*/  @!P1 IMAD.IADD R76, R76, 0x1, -R3 ;  /* 0x000000014c4c9824 */ /* 0x000fc400078e0a03 */
[----:B------:R-:W-:Y:S02]  /*9d30*/  IMAD.MOV R75, RZ, RZ, -R0 ;  /* 0x000000ffff4b7224 */ /* 0x000fe400078e0a00 */
[----:B------:R-:W-:-:S04]  /*9d40*/  IMAD.HI.U32 R0, R251, R8, RZ ;  /* 0x00000008fb007227 */ /* 0x000fc800078e00ff */
[----:B------:R-:W-:Y:S02]  /*9d50*/  VIADD R7, R2, 0xd5 ;  /* 0x000000d502077836 */ /* 0x000fe40000000000 */
[----:B------:R-:W-:Y:S01]  /*9d60*/  @!P3 IMAD.MOV R76, RZ, RZ, -R76 ;  /* 0x000000ffff4cb224 */ /* 0x000fe200078e0a4c */
[C---:B------:R-:W-:Y:S01]  /*9d70*/  ISETP.GT.U32.AND P3, PT, R3.reuse, R72, PT ;  /* 0x000000480300720c */ /* 0x040fe20003f64070 */
[----:B------:R-:W-:Y:S01]  /*9d80*/  IMAD.MOV R0, RZ, RZ, -R0 ;  /* 0x000000ffff007224 */ /* 0x000fe200078e0a00 */
[----:B------:R-:W-:Y:S01]  /*9d90*/  IABS R4, R7 ;  /* 0x0000000700047213 */ /* 0x000fe20000000000 */
[----:B------:R-:W-:Y:S01]  /*9da0*/  @!P2 IMAD.MOV R78, RZ, RZ, -R78 ;  /* 0x000000ffff4ea224 */ /* 0x000fe200078e0a4e */
[C---:B------:R-:W-:Y:S01]  /*9db0*/  ISETP.GT.U32.AND P2, PT, R3.reuse, R74, PT ;  /* 0x0000004a0300720c */ /* 0x040fe20003f44070 */
[C---:B------:R-:W-:Y:S02]  /*9dc0*/  IMAD R75, R3.reuse, R75, R6 ;  /* 0x0000004b034b7224 */ /* 0x040fe400078e0206 */
[----:B------:R-:W-:-:S02]  /*9dd0*/  IMAD R73, R3, R0, R8 ;  /* 0x0000000003497224 */ /* 0x000fc400078e0208 */
[----:B------:R-:W-:Y:S02]  /*9de0*/  VIADD R8, R2, 0xd6 ;  /* 0x000000d602087836 */ /* 0x000fe40000000000 */
[----:B------:R-:W-:Y:S01]  /*9df0*/  IMAD.HI.U32 R0, R251, R4, RZ ;  /* 0x00000004fb007227 */ /* 0x000fe200078e00ff */
[----:B------:R-:W-:Y:S02]  /*9e00*/  ISETP.GT.U32.AND P1, PT, R3, R73, PT ;  /* 0x000000490300720c */ /* 0x000fe40003f24070 */
[----:B------:R-:W-:Y:S01]  /*9e10*/  IABS R70, R8 ;  /* 0x0000000800467213 */ /* 0x000fe20000000000 */
[----:B------:R-:W-:Y:S01]  /*9e20*/  @!P0 IMAD.IADD R77, R77, 0x1, -R3 ;  /* 0x000000014d4d8824 */ /* 0x000fe200078e0a03 */
[C---:B------:R-:W-:Y:S01]  /*9e30*/  ISETP.GT.U32.AND P0, PT, R3.reuse, R75, PT ;  /* 0x0000004b0300720c */ /* 0x040fe20003f04070 */
[----:B------:R-:W-:Y:S01]  /*9e40*/  IMAD.MOV R0, RZ, RZ, -R0 ;  /* 0x000000ffff007224 */ /* 0x000fe200078e0a00 */
[-C--:B------:R-:W-:Y:S01]  /*9e50*/  @!P3 IADD3 R72, R72, -R3.reuse, RZ ;  /* 0x800000034848b210 */ /* 0x080fe20007ffe0ff */
[----:B------:R-:W-:Y:S01]  /*9e60*/  VIADD R11, R2, 0xdc ;  /* 0x000000dc020b7836 */ /* 0x000fe20000000000 */
[----:B------:R-:W-:Y:S01]  /*9e70*/  @!P2 IADD3 R74, R74, -R3, RZ ;  /* 0x800000034a4aa210 */ /* 0x000fe20007ffe0ff */
[C---:B------:R-:W-:Y:S01]  /*9e80*/  IMAD R71, R3.reuse, R0, R4 ;  /* 0x0000000003477224 */ /* 0x040fe200078e0204 */
[----:B------:R-:W-:Y:S01]  /*9e90*/  ISETP.GT.U32.AND P3, PT, R3, R72, PT ;  /* 0x000000480300720c */ /* 0x000fe20003f64070 */
[----:B------:R-:W-:Y:S01]  /*9ea0*/  IMAD.HI.U32 R0, R251, R70, RZ ;  /* 0x00000046fb007227 */ /* 0x000fe200078e00ff */
[----:B------:R-:W-:-:S02]  /*9eb0*/  ISETP.GT.U32.AND P2, PT, R3, R74, PT ;  /* 0x0000004a0300720c */ /* 0x000fc40003f44070 */
[----:B------:R-:W-:Y:S01]  /*9ec0*/  @!P5 IADD3 R77, -R77, RZ, RZ ;  /* 0x000000ff4d4dd210 */ /* 0x000fe20007ffe1ff */
[----:B------:R-:W-:Y:S01]  /*9ed0*/  IMAD.MOV R0, RZ, RZ, -R0 ;  /* 0x000000ffff007224 */ /* 0x000fe200078e0a00 */
[----:B------:R-:W-:Y:S01]  /*9ee0*/  ISETP.GE.AND P5, PT, R9, RZ, PT ;  /* 0x000000ff0900720c */ /* 0x000fe20003fa6270 */
[--C-:B------:R-:W-:Y:S01]  /*9ef0*/  @!P0 IMAD.IADD R75, R75, 0x1, -R3.reuse ;  /* 0x000000014b4b8824 */ /* 0x100fe200078e0a03 */
[----:B------:R-:W-:Y:S01]  /*9f00*/  IABS R64, R11 ;  /* 0x0000000b00407213 */ /* 0x000fe20000000000 */
[--C-:B------:R-:W-:Y:S02]  /*9f10*/  @!P1 IMAD.IADD R73, R73, 0x1, -R3.reuse ;  /* 0x0000000149499824 */ /* 0x100fe400078e0a03 */
[C---:B------:R-:W-:Y:S01]  /*9f20*/  IMAD R70, R3.reuse, R0, R70 ;  /* 0x0000000003467224 */ /* 0x040fe200078e0246 */
[C---:B------:R-:W-:Y:S01]  /*9f30*/  ISETP.GT.U32.AND P0, PT, R3.reuse, R75, PT ;  /* 0x0000004b0300720c */ /* 0x040fe20003f04070 */
[----:B------:R-:W-:Y:S01]  /*9f40*/  VIADD R9, R2, 0xd7 ;  /* 0x000000d702097836 */ /* 0x000fe20000000000 */
[C---:B------:R-:W-:Y:S01]  /*9f50*/  ISETP.GT.U32.AND P1, PT, R3.reuse, R73, PT ;  /* 0x000000490300720c */ /* 0x040fe20003f24070 */
[--C-:B------:R-:W-:Y:S01]  /*9f60*/  @!P3 IMAD.IADD R72, R72, 0x1, -R3.reuse ;  /* 0x000000014848b824 */ /* 0x100fe200078e0a03 */
[C---:B------:R-:W-:Y:S01]  /*9f70*/  ISETP.GT.U32.AND P3, PT, R3.reuse, R70, PT ;  /* 0x000000460300720c */ /* 0x040fe20003f64070 */
[----:B------:R-:W-:Y:S01]  /*9f80*/  @!P2 IMAD.IADD R74, R74, 0x1, -R3 ;  /* 0x000000014a4aa824 */ /* 0x000fe200078e0a03 */
[----:B------:R-:W-:Y:S01]  /*9f90*/  IABS R6, R9 ;  /* 0x0000000900067213 */ /* 0x000fe20000000000 */
[----:B------:R-:W-:Y:S01]  /*9fa0*/  VIADD R0, R2, 0xd8 ;  /* 0x000000d802007836 */ /* 0x000fe20000000000 */
[----:B------:R-:W-:Y:S01]  /*9fb0*/  ISETP.GT.U32.AND P2, PT, R3, R71, PT ;  /* 0x000000470300720c */ /* 0x000fe20003f44070 */
[----:B------:R-:W-:Y:S01]  /*9fc0*/  @!P4 IMAD.MOV R74, RZ, RZ, -R74 ;  /* 0x000000ffff4ac224 */ /* 0x000fe200078e0a4a */
[----:B------:R-:W-:Y:S01]  /*9fd0*/  ISETP.GE.AND P4, PT, R8, RZ, PT ;  /* 0x000000ff0800720c */ /* 0x000fe20003f86270 */
[----:B------:R-:W-:Y:S01]  /*9fe0*/  IMAD.HI.U32 R4, R251, R6, RZ ;  /* 0x00000006fb047227 */ /* 0x000fe200078e00ff */
[----:B------:R-:W-:-:S03]  /*9ff0*/  IABS R68, R0 ;  /* 0x0000000000447213 */ /* 0x000fc60000000000 */
[--C-:B------:R-:W-:Y:S01]  /*a000*/  @!P0 IMAD.IADD R75, R75, 0x1, -R3.reuse ;  /* 0x000000014b4b8824 */ /* 0x100fe200078e0a03 */
[----:B------:R-:W-:Y:S01]  /*a010*/  ISETP.GE.AND P0, PT, R5, RZ, PT ;  /* 0x000000ff0500720c */ /* 0x000fe20003f06270 */
[----:B------:R-:W-:Y:S02]  /*a020*/  IMAD.MOV R4, RZ, RZ, -R4 ;  /* 0x000000ffff047224 */ /* 0x000fe400078e0a04 */
[--C-:B------:R-:W-:Y:S01]  /*a030*/  @!P1 IMAD.IADD R73, R73, 0x1, -R3.reuse ;  /* 0x0000000149499824 */ /* 0x100fe200078e0a03 */
[----:B------:R-:W-:Y:S01]  /*a040*/  ISETP.GE.AND P1, PT, R9, RZ, PT ;  /* 0x000000ff0900720c */ /* 0x000fe20003f26270 */
[----:B------:R-:W-:Y:S01]  /*a050*/  @!P3 IMAD.IADD R70, R70, 0x1, -R3 ;  /* 0x000000014646b824 */ /* 0x000fe200078e0a03 */
[----:B------:R-:W-:Y:S01]  /*a060*/  @!P2 IADD3 R71, R71, -R3, RZ ;  /* 0x800000034747a210 */ /* 0x000fe20007ffe0ff */
[C---:B------:R-:W-:Y:S02]  /*a070*/  IMAD R69, R3.reuse, R4, R6 ;  /* 0x0000000403457224 */ /* 0x040fe400078e0206 */
[----:B------:R-:W-:Y:S01]  /*a080*/  VIADD R4, R2, 0xd9 ;  /* 0x000000d902047836 */ /* 0x000fe20000000000 */
[----:B------:R-:W-:Y:S01]  /*a090*/  ISETP.GT.U32.AND P3, PT, R3, R70, PT ;  /* 0x000000460300720c */ /* 0x000fe20003f64070 */
[----:B------:R-:W-:Y:S01]  /*a0a0*/  @!P5 IMAD.MOV R73, RZ, RZ, -R73 ;  /* 0x000000ffff49d224 */ /* 0x000fe200078e0a49 */
[----:B------:R-:W-:Y:S01]  /*a0b0*/  ISETP.GE.AND P5, PT, R0, RZ, PT ;  /* 0x000000ff0000720c */ /* 0x000fe20003fa6270 */
[----:B------:R-:W-:Y:S01]  /*a0c0*/  IMAD.HI.U32 R0, R251, R68, RZ ;  /* 0x00000044fb007227 */ /* 0x000fe200078e00ff */
[----:B------:R-:W-:-:S02]  /*a0d0*/  ISETP.GT.U32.AND P2, PT, R3, R71, PT ;  /* 0x000000470300720c */ /* 0x000fc40003f44070 */
[----:B------:R-:W-:Y:S01]  /*a0e0*/  IABS R6, R4 ;  /* 0x0000000400067213 */ /* 0x000fe20000000000 */
[----:B------:R-:W-:Y:S02]  /*a0f0*/  IMAD.MOV R0, RZ, RZ, -R0 ;  /* 0x000000ffff007224 */ /* 0x000fe400078e0a00 */
[----:B------:R-:W-:Y:S01]  /*a100*/  @!P6 IMAD.MOV R75, RZ, RZ, -R75 ;  /* 0x000000ffff4be224 */ /* 0x000fe200078e0a4b */
[----:B------:R-:W-:Y:S01]  /*a110*/  ISETP.GE.AND P6, PT, R7, RZ, PT ;  /* 0x000000ff0700720c */ /* 0x000fe20003fc6270 */
[----:B------:R-:W-:Y:S01]  /*a120*/  @!P0 IMAD.MOV R72, RZ, RZ, -R72 ;  /* 0x000000ffff488224 */ /* 0x000fe200078e0a48 */
[----:B------:R-:W-:Y:S01]  /*a130*/  ISETP.GE.AND P0, PT, R4, RZ, PT ;  /* 0x000000ff0400720c */ /* 0x000fe20003f06270 */
[----:B------:R-:W-:-:S04]  /*a140*/  IMAD.HI.U32 R4, R251, R6, RZ ;  /* 0x00000006fb047227 */ /* 0x000fc800078e00ff */
[----:B------:R-:W-:Y:S01]  /*a150*/  IMAD R68, R3, R0, R68 ;  /* 0x0000000003447224 */ /* 0x000fe200078e0244 */
[----:B------:R-:W-:Y:S01]  /*a160*/  @!P2 IADD3 R71, R71, -R3, RZ ;  /* 0x800000034747a210 */ /* 0x000fe20007ffe0ff */
[----:B------:R-:W-:Y:S01]  /*a170*/  IMAD.MOV R4, RZ, RZ, -R4 ;  /* 0x000000ffff047224 */ /* 0x000fe200078e0a04 */
[C---:B------:R-:W-:Y:S01]  /*a180*/  ISETP.GT.U32.AND P2, PT, R3.reuse, R69, PT ;  /* 0x000000450300720c */ /* 0x040fe20003f44070 */
[----:B------:R-:W-:Y:S01]  /*a190*/  @!P3 IMAD.IADD R70, R70, 0x1, -R3 ;  /* 0x000000014646b824 */ /* 0x000fe200078e0a03 */
[C---:B------:R-:W-:Y:S01]  /*a1a0*/  ISETP.GT.U32.AND P3, PT, R3.reuse, R68, PT ;  /* 0x000000440300720c */ /* 0x040fe20003f64070 */
[C---:B------:R-:W-:Y:S02]  /*a1b0*/  IMAD R67, R3.reuse, R4, R6 ;  /* 0x0000000403437224 */ /* 0x040fe400078e0206 */
[----:B------:R-:W-:Y:S02]  /*a1c0*/  @!P6 IMAD.MOV R71, RZ, RZ, -R71 ;  /* 0x000000ffff47e224 */ /* 0x000fe400078e0a47 */
[C---:B------:R-:W-:Y:S01]  /*a1d0*/  VIADD R5, R2.reuse, 0xda ;  /* 0x000000da02057836 */ /* 0x040fe20000000000 */
[----:B------:R-:W-:Y:S01]  /*a1e0*/  ISETP.GT.U32.AND P6, PT, R3, R67, PT ;  /* 0x000000430300720c */ /* 0x000fe20003fc4070 */
[----:B------:R-:W-:-:S02]  /*a1f0*/  VIADD R7, R2, 0xdb ;  /* 0x000000db02077836 */ /* 0x000fc40000000000 */
[----:B------:R-:W-:Y:S01]  /*a200*/  @!P4 IMAD.MOV R70, RZ, RZ, -R70 ;  /* 0x000000ffff46c224 */ /* 0x000fe200078e0a46 */
[----:B------:R-:W-:Y:S01]  /*a210*/  IABS R66, R5 ;  /* 0x0000000500427213 */ /* 0x000fe20000000000 */
[----:B------:R-:W-:Y:S01]  /*a220*/  VIADD R10, R2, 0xde ;  /* 0x000000de020a7836 */ /* 0x000fe20000000000 */
[----:B------:R-:W-:Y:S01]  /*a230*/  IABS R8, R7 ;  /* 0x0000000700087213 */ /* 0x000fe20000000000 */
[--C-:B------:R-:W-:Y:S01]  /*a240*/  @!P3 IMAD.IADD R68, R68, 0x1, -R3.reuse ;  /* 0x000000014444b824 */ /* 0x100fe200078e0a03 */
[----:B------:R-:W-:Y:S01]  /*a250*/  ISETP.GE.AND P4, PT, R5, RZ, PT ;  /* 0x000000ff0500720c */ /* 0x000fe20003f86270 */
[----:B------:R-:W-:Y:S01]  /*a260*/  IMAD.HI.U32 R0, R251, R66, RZ ;  /* 0x00000042fb007227 */ /* 0x000fe200078e00ff */
[----:B------:R-:W-:Y:S02]  /*a270*/  @!P2 IADD3 R69, R69, -R3, RZ ;  /* 0x800000034545a210 */ /* 0x000fe40007ffe0ff */
[----:B------:R-:W-:Y:S01]  /*a280*/  ISETP.GT.U32.AND P3, PT, R3, R68, PT ;  /* 0x000000440300720c */ /* 0x000fe20003f64070 */
[----:B------:R-:W-:Y:S01]  /*a290*/  @!P6 IMAD.IADD R67, R67, 0x1, -R3 ;  /* 0x000000014343e824 */ /* 0x000fe200078e0a03 */
[----:B------:R-:W-:Y:S01]  /*a2a0*/  ISETP.GT.U32.AND P2, PT, R3, R69, PT ;  /* 0x000000450300720c */ /* 0x000fe20003f44070 */
[----:B------:R-:W-:Y:S01]  /*a2b0*/  IMAD.HI.U32 R4, R251, R8, RZ ;  /* 0x00000008fb047227 */ /* 0x000fe200078e00ff */
[----:B------:R-:W-:-:S02]  /*a2c0*/  IABS R62, R10 ;  /* 0x0000000a003e7213 */ /* 0x000fc40000000000 */
[C---:B------:R-:W-:Y:S01]  /*a2d0*/  ISETP.GT.U32.AND P6, PT, R3.reuse, R67, PT ;  /* 0x000000430300720c */ /* 0x040fe20003fc4070 */
[----:B------:R-:W-:Y:S02]  /*a2e0*/  IMAD.MOV R0, RZ, RZ, -R0 ;  /* 0x000000ffff007224 */ /* 0x000fe400078e0a00 */
[----:B------:R-:W-:Y:S02]  /*a2f0*/  IMAD.MOV R4, RZ, RZ, -R4 ;  /* 0x000000ffff047224 */ /* 0x000fe400078e0a04 */
[C---:B------:R-:W-:Y:S02]  /*a300*/  IMAD R66, R3.reuse, R0, R66 ;  /* 0x0000000003427224 */ /* 0x040fe400078e0242 */
[----:B------:R-:W-:Y:S02]  /*a310*/  IMAD R65, R3, R4, R8 ;  /* 0x0000000403417224 */ /* 0x000fe400078e0208 */
[----:B------:R-:W-:Y:S01]  /*a320*/  VIADD R8, R2, 0xdd ;  /* 0x000000dd02087836 */ /* 0x000fe20000000000 */
[----:B------:R-:W-:Y:S01]  /*a330*/  @!P2 IADD3 R69, R69, -R3, RZ ;  /* 0x800000034545a210 */ /* 0x000fe20007ffe0ff */
[----:B------:R-:W-:Y:S01]  /*a340*/  @!P3 IMAD.IADD R68, R68, 0x1, -R3 ;  /* 0x000000014444b824 */ /* 0x000fe200078e0a03 */
[----:B------:R-:W-:Y:S01]  /*a350*/  ISETP.GT.U32.AND P3, PT, R3, R66, PT ;  /* 0x000000420300720c */ /* 0x000fe20003f64070 */
[----:B------:R-:W-:Y:S01]  /*a360*/  IMAD.HI.U32 R0, R251, R64, RZ ;  /* 0x00000040fb007227 */ /* 0x000fe200078e00ff */
[----:B------:R-:W-:-:S02]  /*a370*/  IABS R6, R8 ;  /* 0x0000000800067213 */ /* 0x000fc40000000000 */
[----:B------:R-:W-:Y:S01]  /*a380*/  ISETP.GE.AND P2, PT, R7, RZ, PT ;  /* 0x000000ff0700720c */ /* 0x000fe20003f46270 */
[----:B------:R-:W-:Y:S01]  /*a390*/  IMAD.MOV R5, RZ, RZ, -R0 ;  /* 0x000000ffff057224 */ /* 0x000fe200078e0a00 */
[----:B------:R-:W-:Y:S01]  /*a3a0*/  IADD3 R7, R2, 0xe0, RZ ;  /* 0x000000e002077810 */ /* 0x000fe20007ffe0ff */
[----:B------:R-:W-:Y:S01]  /*a3b0*/  @!P6 IMAD.IADD R67, R67, 0x1, -R3 ;  /* 0x000000014343e824 */ /* 0x000fe200078e0a03 */
[----:B------:R-:W-:Y:S01]  /*a3c0*/  ISETP.GT.U32.AND P6, PT, R3, R65, PT ;  /* 0x000000410300720c */ /* 0x000fe20003fc4070 */
[----:B------:R-:W-:Y:S01]  /*a3d0*/  IMAD.HI.U32 R0, R251, R6, RZ ;  /* 0x00000006fb007227 */ /* 0x000fe200078e00ff */
[----:B------:R-:W-:-:S03]  /*a3e0*/  IABS R60, R7 ;  /* 0x00000007003c7213 */ /* 0x000fc60000000000 */
[C---:B------:R-:W-:Y:S02]  /*a3f0*/  IMAD R64, R3.reuse, R5, R64 ;  /* 0x0000000503407224 */ /* 0x040fe400078e0240 */
[----:B------:R-:W-:Y:S02]  /*a400*/  IMAD.MOV R63, RZ, RZ, -R0 ;  /* 0x000000ffff3f7224 */ /* 0x000fe400078e0a00 */
[----:B------:R-:W-:Y:S01]  /*a410*/  @!P3 IMAD.IADD R66, R66, 0x1, -R3 ;  /* 0x000000014242b824 */ /* 0x000fe200078e0a03 */
[C---:B------:R-:W-:Y:S01]  /*a420*/  ISETP.GT.U32.AND P3, PT, R3.reuse, R64, PT ;  /* 0x000000400300720c */ /* 0x040fe20003f64070 */
[----:B------:R-:W-:Y:S02]  /*a430*/  IMAD R63, R3, R63, R6 ;  /* 0x0000003f033f7224 */ /* 0x000fe400078e0206 */
[----:B------:R-:W-:-:S04]  /*a440*/  IMAD.HI.U32 R4, R251, R62, RZ ;  /* 0x0000003efb047227 */ /* 0x000fc800078e00ff */
[--C-:B------:R-:W-:Y:S01]  /*a450*/  @!P6 IMAD.IADD R65, R65, 0x1, -R3.reuse ;  /* 0x000000014141e824 */ /* 0x100fe200078e0a03 */
[C---:B------:R-:W-:Y:S01]  /*a460*/  ISETP.GT.U32.AND P6, PT, R3.reuse, R63, PT ;  /* 0x0000003f0300720c */ /* 0x040fe20003fc4070 */
[----:B------:R-:W-:Y:S01]  /*a470*/  VIADD R9, R2, 0xdf ;  /* 0x000000df02097836 */ /* 0x000fe20000000000 */
[----:B------:R-:W-:Y:S01]  /*a480*/  IADD3 R4, -R4, RZ, RZ ;  /* 0x000000ff04047210 */ /* 0x000fe20007ffe1ff */
[----:B------:R-:W-:Y:S02]  /*a490*/  @!P5 IMAD.MOV R68, RZ, RZ, -R68 ;  /* 0x000000ffff44d224 */ /* 0x000fe400078e0a44 */
[----:B------:R-:W-:Y:S01]  /*a4a0*/  @!P3 IMAD.IADD R64, R64, 0x1, -R3 ;  /* 0x000000014040b824 */ /* 0x000fe200078e0a03 */
[----:B------:R-:W-:Y:S01]  /*a4b0*/  IABS R12, R9 ;  /* 0x00000009000c7213 */ /* 0x000fe20000000000 */
[C---:B------:R-:W-:Y:S01]  /*a4c0*/  IMAD R62, R3.reuse, R4, R62 ;  /* 0x00000004033e7224 */ /* 0x040fe200078e023e */
[----:B------:R-:W-:Y:S01]  /*a4d0*/  ISETP.GT.U32.AND P3, PT, R3, R66, PT ;  /* 0x000000420300720c */ /* 0x000fe20003f64070 */
[----:B------:R-:W-:Y:S01]  /*a4e0*/  IMAD.HI.U32 R0, R251, R60, RZ ;  /* 0x0000003cfb007227 */ /* 0x000fe200078e00ff */
[----:B------:R-:W-:-:S03]  /*a4f0*/  ISETP.GT.U32.AND P5, PT, R3, R64, PT ;  /* 0x000000400300720c */ /* 0x000fc60003fa4070 */
[----:B------:R-:W-:-:S04]  /*a500*/  IMAD.HI.U32 R5, R251, R12, RZ ;  /* 0x0000000cfb057227 */ /* 0x000fc800078e00ff */
[----:B------:R-:W-:Y:S01]  /*a510*/  @!P0 IMAD.MOV R67, RZ, RZ, -R67 ;  /* 0x000000ffff438224 */ /* 0x000fe200078e0a43 */
[----:B------:R-:W-:Y:S01]  /*a520*/  ISETP.GT.U32.AND P0, PT, R3, R62, PT ;  /* 0x0000003e0300720c */ /* 0x000fe20003f04070 */
[----:B------:R-:W-:Y:S02]  /*a530*/  @!P6 IMAD.IADD R63, R63, 0x1, -R3 ;  /* 0x000000013f3fe824 */ /* 0x000fe400078e0a03 */
[----:B------:R-:W-:Y:S01]  /*a540*/  IMAD.MOV R5, RZ, RZ, -R5 ;  /* 0x000000ffff057224 */ /* 0x000fe200078e0a05 */
[----:B------:R-:W-:Y:S01]  /*a550*/  @!P3 IADD3 R66, R66, -R3, RZ ;  /* 0x800000034242b210 */ /* 0x000fe20007ffe0ff */
[----:B------:R-:W-:Y:S01]  /*a560*/  IMAD.MOV R0, RZ, RZ, -R0 ;  /* 0x000000ffff007224 */ /* 0x000fe200078e0a00 */
[C---:B------:R-:W-:Y:S01]  /*a570*/  ISETP.GT.U32.AND P6, PT, R3.reuse, R63, PT ;  /* 0x0000003f0300720c */ /* 0x040fe20003fc4070 */
[----:B------:R-:W-:Y:S01]  /*a580*/  @!P1 IMAD.MOV R69, RZ, RZ, -R69 ;  /* 0x000000ffff459224 */ /* 0x000fe200078e0a45 */
[C---:B------:R-:W-:Y:S01]  /*a590*/  ISETP.GT.U32.AND P1, PT, R3.reuse, R65, PT ;  /* 0x000000410300720c */ /* 0x040fe20003f24070 */
[C---:B------:R-:W-:Y:S01]  /*a5a0*/  IMAD R61, R3.reuse, R5, R12 ;  /* 0x00000005033d7224 */ /* 0x040fe200078e020c */
[----:B------:R-:W-:Y:S01]  /*a5b0*/  IADD3 R12, R2, 0xe2, RZ ;  /* 0x000000e2020c7810 */ /* 0x000fe20007ffe0ff */
[----:B------:R-:W-:-:S02]  /*a5c0*/  IMAD R60, R3, R0, R60 ;  /* 0x00000000033c7224 */ /* 0x000fc400078e023c */
[----:B------:R-:W-:Y:S01]  /*a5d0*/  VIADD R5, R2, 0xe1 ;  /* 0x000000e102057836 */ /* 0x000fe20000000000 */
[----:B------:R-:W-:Y:S01]  /*a5e0*/  IABS R58, R12 ;  /* 0x0000000c003a7213 */ /* 0x000fe20000000000 */
[--C-:B------:R-:W-:Y:S01]  /*a5f0*/  @!P5 IMAD.IADD R64, R64, 0x1, -R3.reuse ;  /* 0x000000014040d824 */ /* 0x100fe200078e0a03 */
[----:B------:R-:W-:Y:S01]  /*a600*/  ISETP.GT.U32.AND P5, PT, R3, R60, PT ;  /* 0x0000003c0300720c */ /* 0x000fe20003fa4070 */
[----:B------:R-:W-:Y:S01]  /*a610*/  @!P4 IMAD.MOV R66, RZ, RZ, -R66 ;  /* 0x000000ffff42c224 */ /* 0x000fe200078e0a42 */
[----:B------:R-:W-:Y:S01]  /*a620*/  @!P0 IADD3 R62, R62, -R3, RZ ;  /* 0x800000033e3e8210 */ /* 0x000fe20007ffe0ff */
[----:B------:R-:W-:Y:S01]  /*a630*/  IMAD.HI.U32 R4, R251, R58, RZ ;  /* 0x0000003afb047227 */ /* 0x000fe200078e00ff */
[----:B------:R-:W-:Y:S02]  /*a640*/  IABS R6, R5 ;  /* 0x0000000500067213 */ /* 0x000fe40000000000 */
[----:B------:R-:W-:Y:S01]  /*a650*/  ISETP.GT.U32.AND P4, PT, R3, R62, PT ;  /* 0x0000003e0300720c */ /* 0x000fe20003f84070 */
[--C-:B------:R-:W-:Y:S01]  /*a660*/  @!P1 IMAD.IADD R65, R65, 0x1, -R3.reuse ;  /* 0x0000000141419824 */ /* 0x100fe200078e0a03 */
[----:B------:R-:W-:Y:S01]  /*a670*/  ISETP.GE.AND P1, PT, R11, RZ, PT ;  /* 0x000000ff0b00720c */ /* 0x000fe20003f26270 */
[----:B------:R-:W-:Y:S01]  /*a680*/  @!P6 IMAD.IADD R63, R63, 0x1, -R3 ;  /* 0x000000013f3fe824 */ /* 0x000fe200078e0a03 */
[----:B------:R-:W-:Y:S01]  /*a690*/  ISETP.GE.AND P6, PT, R8, RZ, PT ;  /* 0x000000ff0800720c */ /* 0x000fe20003fc6270 */
[----:B------:R-:W-:Y:S01]  /*a6a0*/  IMAD.MOV R4, RZ, RZ, -R4 ;  /* 0x000000ffff047224 */ /* 0x000fe200078e0a04 */
[----:B------:R-:W-:Y:S01]  /*a6b0*/  ISETP.GT.U32.AND P3, PT, R3, R61, PT ;  /* 0x0000003d0300720c */ /* 0x000fe20003f64070 */
[----:B------:R-:W-:Y:S01]  /*a6c0*/  IMAD.HI.U32 R0, R251, R6, RZ ;  /* 0x00000006fb007227 */ /* 0x000fe200078e00ff */
[----:B------:R-:W-:-:S02]  /*a6d0*/  ISETP.GE.AND P0, PT, R10, RZ, PT ;  /* 0x000000ff0a00720c */ /* 0x000fc40003f06270 */
[C---:B------:R-:W-:Y:S01]  /*a6e0*/  IADD3 R8, R2.reuse, 0xe4, RZ ;  /* 0x000000e402087810 */ /* 0x040fe20007ffe0ff */
[C---:B------:R-:W-:Y:S02]  /*a6f0*/  IMAD R58, R3.reuse, R4, R58 ;  /* 0x00000004033a7224 */ /* 0x040fe400078e023a */
[----:B------:R-:W-:Y:S01]  /*a700*/  IMAD.MOV R0, RZ, RZ, -R0 ;  /* 0x000000ffff007224 */ /* 0x000fe200078e0a00 */
[----:B------:R-:W-:Y:S01]  /*a710*/  IABS R56, R8 ;  /* 0x0000000800387213 */ /* 0x000fe20000000000 */
[----:B------:R-:W-:Y:S02]  /*a720*/  VIADD R4, R2, 0xe3 ;  /* 0x000000e302047836 */ /* 0x000fe40000000000 */
[--C-:B------:R-:W-:Y:S02]  /*a730*/  @!P5 IMAD.IADD R60, R60, 0x1, -R3.reuse ;  /* 0x000000013c3cd824 */ /* 0x100fe400078e0a03 */
[C---:B------:R-:W-:Y:S01]  /*a740*/  IMAD R59, R3.reuse, R0, R6 ;  /* 0x00000000033b7224 */ /* 0x040fe200078e0206 */
[----:B------:R-:W-:Y:S01]  /*a750*/  IABS R6, R4 ;  /* 0x0000000400067213 */ /* 0x000fe20000000000 */
[----:B------:R-:W-:Y:S01]  /*a760*/  @!P4 IMAD.IADD R62, R62, 0x1, -R3 ;  /* 0x000000013e3ec824 */ /* 0x000fe200078e0a03 */
[C---:B------:R-:W-:Y:S01]  /*a770*/  ISETP.GT.U32.AND P5, PT, R3.reuse, R60, PT ;  /* 0x0000003c0300720c */ /* 0x040fe20003fa4070 */
[----:B------:R-:W-:Y:S01]  /*a780*/  @!P1 IMAD.MOV R64, RZ, RZ, -R64 ;  /* 0x000000ffff409224 */ /* 0x000fe200078e0a40 */
[C---:B------:R-:W-:Y:S01]  /*a790*/  ISETP.GT.U32.AND P4, PT, R3.reuse, R58, PT ;  /* 0x0000003a0300720c */ /* 0x040fe20003f84070 */
[----:B------:R-:W-:Y:S01]  /*a7a0*/  @!P6 IMAD.MOV R63, RZ, RZ, -R63 ;  /* 0x000000ffff3fe224 */ /* 0x000fe200078e0a3f */
[----:B------:R-:W-:Y:S01]  /*a7b0*/  ISETP.GT.U32.AND P1, PT, R3, R59, PT ;  /* 0x0000003b0300720c */ /* 0x000fe20003f24070 */
[----:B------:R-:W-:Y:S01]  /*a7c0*/  IMAD.HI.U32 R0, R251, R6, RZ ;  /* 0x00000006fb007227 */ /* 0x000fe200078e00ff */
[----:B------:R-:W-:-:S03]  /*a7d0*/  ISETP.GE.AND P6, PT, R7, RZ, PT ;  /* 0x000000ff0700720c */ /* 0x000fc60003fc6270 */
[----:B------:R-:W-:Y:S02]  /*a7e0*/  IMAD.MOV R0, RZ, RZ, -R0 ;  /* 0x000000ffff007224 */ /* 0x000fe400078e0a00 */
[--C-:B------:R-:W-:Y:S01]  /*a7f0*/  @!P3 IMAD.IADD R61, R61, 0x1, -R3.reuse ;  /* 0x000000013d3db824 */ /* 0x100fe200078e0a03 */
[----:B------:R-:W-:Y:S01]  /*a800*/  ISETP.GE.AND P3, PT, R9, RZ, PT ;  /* 0x000000ff0900720c */ /* 0x000fe20003f66270 */
[--C-:B------:R-:W-:Y:S01]  /*a810*/  @!P5 IMAD.IADD R60, R60, 0x1, -R3.reuse ;  /* 0x000000013c3cd824 */ /* 0x100fe200078e0a03 */
[----:B------:R-:W-:Y:S01]  /*a820*/  ISETP.GE.AND P5, PT, R12, RZ, PT ;  /* 0x000000ff0c00720c */ /* 0x000fe20003fa6270 */
[----:B------:R-:W-:Y:S01]  /*a830*/  IMAD R57, R3, R0, R6 ;  /* 0x0000000003397224 */ /* 0x000fe200078e0206 */
[----:B------:R-:W-:Y:S01]  /*a840*/  IADD3 R0, R2, 0xe5, RZ ;  /* 0x000000e502007810 */ /* 0x000fe20007ffe0ff */
[----:B------:R-:W-:Y:S01]  /*a850*/  @!P4 IMAD.IADD R58, R58, 0x1, -R3 ;  /* 0x000000013a3ac824 */ /* 0x000fe200078e0a03 */
[----:B------:R-:W-:Y:S01]  /*a860*/  @!P1 IADD3 R59, R59, -R3, RZ ;  /* 0x800000033b3b9210 */ /* 0x000fe20007ffe0ff */
[----:B------:R-:W-:Y:S01]  /*a870*/  @!P6 IMAD.MOV R60, RZ, RZ, -R60 ;  /* 0x000000ffff3ce224 */ /* 0x000fe200078e0a3c */
[----:B------:R-:W-:Y:S01]  /*a880*/  ISETP.GT.U32.AND P6, PT, R3, R57, PT ;  /* 0x000000390300720c */ /* 0x000fe20003fc4070 */
[----:B------:R-:W-:Y:S01]  /*a890*/  @!P0 IMAD.MOV R62, RZ, RZ, -R62 ;  /* 0x000000ffff3e8224 */ /* 0x000fe200078e0a3e */
[----:B------:R-:W-:Y:S01]  /*a8a0*/  ISETP.GE.AND P1, PT, R4, RZ, PT ;  /* 0x000000ff0400720c */ /* 0x000fe20003f26270 */
[----:B------:R-:W-:Y:S01]  /*a8b0*/  IMAD.HI.U32 R4, R251, R56, RZ ;  /* 0x00000038fb047227 */ /* 0x000fe200078e00ff */
[----:B------:R-:W-:-:S02]  /*a8c0*/  ISETP.GT.U32.AND P4, PT, R3, R58, PT ;  /* 0x0000003a0300720c */ /* 0x000fc40003f84070 */
[C---:B------:R-:W-:Y:S01]  /*a8d0*/  ISETP.GT.U32.AND P0, PT, R3.reuse, R59, PT ;  /* 0x0000003b0300720c */ /* 0x040fe20003f04070 */
[----:B------:R-:W-:Y:S01]  /*a8e0*/  @!P2 IMAD.MOV R65, RZ, RZ, -R65 ;  /* 0x000000ffff41a224 */ /* 0x000fe200078e0a41 */
[C---:B------:R-:W-:Y:S01]  /*a8f0*/  ISETP.GT.U32.AND P2, PT, R3.reuse, R61, PT ;  /* 0x0000003d0300720c */ /* 0x040fe20003f44070 */
[----:B------:R-:W-:Y:S01]  /*a900*/  IMAD.MOV R4, RZ, RZ, -R4 ;  /* 0x000000ffff047224 */ /* 0x000fe200078e0a04 */
[----:B------:R-:W-:Y:S01]  /*a910*/  IABS R6, R0 ;  /* 0x0000000000067213 */ /* 0x000fe20000000000 */
[C---:B------:R-:W-:Y:S02]  /*a920*/  VIADD R7, R2.reuse, 0xe7 ;  /* 0x000000e702077836 */ /* 0x040fe40000000000 */
[----:B------:R-:W-:Y:S01]  /*a930*/  IMAD R56, R3, R4, R56 ;  /* 0x0000000403387224 */ /* 0x000fe200078e0238 */
[----:B------:R-:W-:Y:S01]  /*a940*/  @!P6 IADD3 R57, R57, -R3, RZ ;  /* 0x800000033939e210 */ /* 0x000fe20007ffe0ff */
[----:B------:R-:W-:Y:S01]  /*a950*/  VIADD R4, R2, 0xe6 ;  /* 0x000000e602047836 */ /* 0x000fe20000000000 */
[----:B------:R-:W-:Y:S01]  /*a960*/  IABS R10, R7 ;  /* 0x00000007000a7213 */ /* 0x000fe20000000000 */
[--C-:B------:R-:W-:Y:S01]  /*a970*/  @!P4 IMAD.IADD R58, R58, 0x1, -R3.reuse ;  /* 0x000000013a3ac824 */ /* 0x100fe200078e0a03 */
[----:B------:R-:W-:Y:S01]  /*a980*/  ISETP.GT.U32.AND P4, PT, R3, R56, PT ;  /* 0x000000380300720c */ /* 0x000fe20003f84070 */
[--C-:B------:R-:W-:Y:S01]  /*a990*/  @!P0 IMAD.IADD R59, R59, 0x1, -R3.reuse ;  /* 0x000000013b3b8824 */ /* 0x100fe200078e0a03 */
[----:B------:R-:W-:Y:S01]  /*a9a0*/  ISETP.GE.AND P0, PT, R0, RZ, PT ;  /* 0x000000ff0000720c */ /* 0x000fe20003f06270 */
[----:B------:R-:W-:Y:S01]  /*a9b0*/  @!P2 IMAD.IADD R61, R61, 0x1, -R3 ;  /* 0x000000013d3da824 */ /* 0x000fe200078e0a03 */
[----:B------:R-:W-:Y:S01]  /*a9c0*/  ISETP.GT.U32.AND P6, PT, R3, R57, PT ;  /* 0x000000390300720c */ /* 0x000fe20003fc4070 */
[----:B------:R-:W-:Y:S01]  /*a9d0*/  IMAD.HI.U32 R0, R251, R6, RZ ;  /* 0x00000006fb007227 */ /* 0x000fe200078e00ff */
[----:B------:R-:W-:-:S03]  /*a9e0*/  ISETP.GE.AND P2, PT, R5, RZ, PT ;  /* 0x000000ff0500720c */ /* 0x000fc60003f46270 */
[----:B------:R-:W-:Y:S02]  /*a9f0*/  IMAD.MOV R0, RZ, RZ, -R0 ;  /* 0x000000ffff007224 */ /* 0x000fe400078e0a00 */
[----:B------:R-:W-:Y:S01]  /*aa00*/  @!P3 IMAD.MOV R61, RZ, RZ, -R61 ;  /* 0x000000ffff3db224 */ /* 0x000fe200078e0a3d */
[----:B------:R-:W-:Y:S01]  /*aa10*/  ISETP.GE.AND P3, PT, R8, RZ, PT ;  /* 0x000000ff0800720c */ /* 0x000fe20003f66270 */
[----:B------:R-:W-:Y:S01]  /*aa20*/  IMAD R6, R3, R0, R6 ;  /* 0x0000000003067224 */ /* 0x000fe200078e0206 */
[----:B------:R-:W-:Y:S01]  /*aa30*/  IABS R8, R4 ;  /* 0x0000000400087213 */ /* 0x000fe20000000000 */
[--C-:B------:R-:W-:Y:S02]  /*aa40*/  @!P4 IMAD.IADD R56, R56, 0x1, -R3.reuse ;  /* 0x000000013838c824 */ /* 0x100fe400078e0a03 */
[----:B------:R-:W-:Y:S01]  /*aa50*/  @!P6 IMAD.IADD R57, R57, 0x1, -R3 ;  /* 0x000000013939e824 */ /* 0x000fe200078e0a03 */
[----:B------:R-:W-:Y:S01]  /*aa60*/  ISETP.GT.U32.AND P6, PT, R3, R6, PT ;  /* 0x000000060300720c */ /* 0x000fe20003fc4070 */
[----:B------:R-:W-:Y:S01]  /*aa70*/  @!P2 IMAD.MOV R59, RZ, RZ, -R59 ;  /* 0x000000ffff3ba224 */ /* 0x000fe200078e0a3b */
[----:B------:R-:W-:Y:S01]  /*aa80*/  ISETP.GE.AND P2, PT, R4, RZ, PT ;  /* 0x000000ff0400720c */ /* 0x000fe20003f46270 */
[----:B------:R-:W-:Y:S01]  /*aa90*/  IMAD.HI.U32 R4, R251, R8, RZ ;  /* 0x00000008fb047227 */ /* 0x000fe200078e00ff */
[----:B------:R-:W-:-:S03]  /*aaa0*/  ISETP.GT.U32.AND P4, PT, R3, R56, PT ;  /* 0x000000380300720c */ /* 0x000fc60003f84070 */
[----:B------:R-:W-:-:S04]  /*aab0*/  IMAD.HI.U32 R5, R251, R10, RZ ;  /* 0x0000000afb057227 */ /* 0x000fc800078e00ff */
[----:B------:R-:W-:Y:S01]  /*aac0*/  IMAD.MOV R4, RZ, RZ, -R4 ;  /* 0x000000ffff047224 */ /* 0x000fe200078e0a04 */
[----:B------:R-:W-:Y:S01]  /*aad0*/  IADD3 R5, -R5, RZ, RZ ;  /* 0x000000ff05057210 */ /* 0x000fe20007ffe1ff */
[----:B------:R-:W-:Y:S02]  /*aae0*/  VIADD R13, R2, 0xe8 ;  /* 0x000000e8020d7836 */ /* 0x000fe40000000000 */
[C---:B------:R-:W-:Y:S02]  /*aaf0*/  IMAD R8, R3.reuse, R4, R8 ;  /* 0x0000000403087224 */ /* 0x040fe400078e0208 */
[--C-:B------:R-:W-:Y:S01]  /*ab00*/  @!P6 IMAD.IADD R6, R6, 0x1, -R3.reuse ;  /* 0x000000010606e824 */ /* 0x100fe200078e0a03 */
[----:B------:R-:W-:Y:S01]  /*ab10*/  IABS R0, R13 ;  /* 0x0000000d00007213 */ /* 0x000fe20000000000 */
[C---:B------:R-:W-:Y:S01]  /*ab20*/  IMAD R4, R3.reuse, R5, R10 ;  /* 0x0000000503047224 */ /* 0x040fe200078e020a */
[----:B------:R-:W-:Y:S01]  /*ab30*/  IADD3 R5, R2, 0xeb, RZ ;  /* 0x000000eb02057810 */ /* 0x000fe20007ffe0ff */
[----:B------:R-:W-:Y:S01]  /*ab40*/  @!P4 IMAD.IADD R56, R56, 0x1, -R3 ;  /* 0x000000013838c824 */ /* 0x000fe200078e0a03 */
[C---:B------:R-:W-:Y:S01]  /*ab50*/  ISETP.GT.U32.AND P4, PT, R3.reuse, R8, PT ;  /* 0x000000080300720c */ /* 0x040fe20003f84070 */
[----:B------:R-:W-:Y:S01]  /*ab60*/  @!P1 IMAD.MOV R57, RZ, RZ, -R57 ;  /* 0x000000ffff399224 */ /* 0x000fe200078e0a39 */
[----:B------:R-:W-:Y:S01]  /*ab70*/  ISETP.GT.U32.AND P6, PT, R3, R6, PT ;  /* 0x000000060300720c */ /* 0x000fe20003fc4070 */
[----:B------:R-:W-:Y:S01]  /*ab80*/  IMAD.HI.U32 R9, R251, R0, RZ ;  /* 0x00000000fb097227 */ /* 0x000fe200078e00ff */
[----:B------:R-:W-:-:S02]  /*ab90*/  ISETP.GT.U32.AND P1, PT, R3, R4, PT ;  /* 0x000000040300720c */ /* 0x000fc40003f24070 */
[----:B------:R-:W-:Y:S01]  /*aba0*/  IABS R12, R5 ;  /* 0x00000005000c7213 */ /* 0x000fe20000000000 */
[----:B------:R-:W-:Y:S02]  /*abb0*/  IMAD.MOV R9, RZ, RZ, -R9 ;  /* 0x000000ffff097224 */ /* 0x000fe400078e0a09 */
[----:B------:R-:W-:Y:S01]  /*abc0*/  @!P5 IMAD.MOV R58, RZ, RZ, -R58 ;  /* 0x000000ffff3ad224 */ /* 0x000fe200078e0a3a */
[----:B------:R-:W-:Y:S01]  /*abd0*/  ISETP.GE.AND P5, PT, R7, RZ, PT ;  /* 0x000000ff0700720c */ /* 0x000fe20003fa6270 */
[C---:B------:R-:W-:Y:S02]  /*abe0*/  IMAD R0, R3.reuse, R9, R0 ;  /* 0x0000000903007224 */ /* 0x040fe400078e0200 */
[--C-:B------:R-:W-:Y:S02]  /*abf0*/  @!P4 IMAD.IADD R8, R8, 0x1, -R3.reuse ;  /* 0x000000010808c824 */ /* 0x100fe400078e0a03 */
[----:B------:R-:W-:Y:S01]  /*ac00*/  VIADD R11, R2, 0xe9 ;  /* 0x000000e9020b7836 */ /* 0x000fe20000000000 */
[----:B------:R-:W-:Y:S01]  /*ac10*/  @!P6 IADD3 R6, R6, -R3, RZ ;  /* 0x800000030606e210 */ /* 0x000fe20007ffe0ff */
[----:B------:R-:W-:Y:S01]  /*ac20*/  VIADD R7, R2, 0xea ;  /* 0x000000ea02077836 */ /* 0x000fe20000000000 */
[C---:B------:R-:W-:Y:S01]  /*ac30*/  ISETP.GT.U32.AND P6, PT, R3.reuse, R0, PT ;  /* 0x000000000300720c */ /* 0x040fe20003fc4070 */
[----:B------:R-:W-:Y:S01]  /*ac40*/  @!P1 IMAD.IADD R4, R4, 0x1, -R3 ;  /* 0x0000000104049824 */ /* 0x000fe200078e0a03 */
[----:B------:R-:W-:Y:S01]  /*ac50*/  ISETP.GT.U32.AND P4, PT, R3, R8, PT ;  /* 0x000000080300720c */ /* 0x000fe20003f84070 */
[----:B------:R-:W-:Y:S01]  /*ac60*/  @!P3 IMAD.MOV R56, RZ, RZ, -R56 ;  /* 0x000000ffff38b224 */ /* 0x000fe200078e0a38 */
[----:B------:R-:W-:Y:S01]  /*ac70*/  IABS R10, R11 ;  /* 0x0000000b000a7213 */ /* 0x000fe20000000000 */
[----:B------:R-:W-:Y:S01]  /*ac80*/  IMAD.HI.U32 R15, R251, R12, RZ ;  /* 0x0000000cfb0f7227 */ /* 0x000fe200078e00ff */
[----:B------:R-:W-:-:S02]  /*ac90*/  IABS R14, R7 ;  /* 0x00000007000e7213 */ /* 0x000fc40000000000 */
[----:B------:R-:W-:Y:S01]  /*aca0*/  ISETP.GT.U32.AND P1, PT, R3, R4, PT ;  /* 0x000000040300720c */ /* 0x000fe20003f24070 */
[----:B------:R-:W-:Y:S01]  /*acb0*/  IMAD.HI.U32 R9, R251, R10, RZ ;  /* 0x0000000afb097227 */ /* 0x000fe200078e00ff */
[----:B------:R-:W-:-:S03]  /*acc0*/  ISETP.GE.AND P3, PT, R13, RZ, PT ;  /* 0x000000ff0d00720c */ /* 0x000fc60003f66270 */
[----:B------:R-:W-:-:S04]  /*acd0*/  IMAD.HI.U32 R13, R251, R14, RZ ;  /* 0x0000000efb0d7227 */ /* 0x000fc800078e00ff */
[----:B------:R-:W-:Y:S02]  /*ace0*/  IMAD.MOV R9, RZ, RZ, -R9 ;  /* 0x000000ffff097224 */ /* 0x000fe400078e0a09 */
[----:B------:R-:W-:Y:S02]  /*acf0*/  @!P6 IMAD.IADD R0, R0, 0x1, -R3 ;  /* 0x000000010000e824 */ /* 0x000fe400078e0a03 */
[----:B------:R-:W-:Y:S02]  /*ad00*/  IMAD.MOV R13, RZ, RZ, -R13 ;  /* 0x000000ffff0d7224 */ /* 0x000fe400078e0a0d */
[----:B------:R-:W-:Y:S01]  /*ad10*/  @!P4 IMAD.IADD R8, R8, 0x1, -R3 ;  /* 0x000000010808c824 */ /* 0x000fe200078e0a03 */
[----:B------:R-:W-:Y:S01]  /*ad20*/  ISETP.GE.AND P4, PT, R11, RZ, PT ;  /* 0x000000ff0b00720c */ /* 0x000fe20003f86270 */
[C---:B------:R-:W-:Y:S01]  /*ad30*/  IMAD R11, R3.reuse, R9, R10 ;  /* 0x00000009030b7224 */ /* 0x040fe200078e020a */
[C---:B------:R-:W-:Y:S01]  /*ad40*/  ISETP.GT.U32.AND P6, PT, R3.reuse, R0, PT ;  /* 0x000000000300720c */ /* 0x040fe20003fc4070 */
[----:B------:R-:W-:Y:S01]  /*ad50*/  IMAD.MOV.U32 R16, RZ, RZ, R6 ;  /* 0x000000ffff107224 */ /* 0x000fe200078e0006 */
[----:B------:R-:W-:Y:S01]  /*ad60*/  @!P2 IADD3 R8, -R8, RZ, RZ ;  /* 0x000000ff0808a210 */ /* 0x000fe20007ffe1ff */
[----:B------:R-:W-:Y:S01]  /*ad70*/  IMAD.MOV R15, RZ, RZ, -R15 ;  /* 0x000000ffff0f7224 */ /* 0x000fe200078e0a0f */
[----:B------:R-:W-:Y:S01]  /*ad80*/  IADD3 R10, R2, 0xec, RZ ;  /* 0x000000ec020a7810 */ /* 0x000fe20007ffe0ff */
[----:B------:R-:W-:Y:S01]  /*ad90*/  IMAD R9, R3, R13, R14 ;  /* 0x0000000d03097224 */ /* 0x000fe200078e020e */
[----:B------:R-:W-:Y:S01]  /*ada0*/  ISETP.GE.AND P2, PT, R7, RZ, PT ;  /* 0x000000ff0700720c */ /* 0x000fe20003f46270 */
[----:B------:R-:W-:-:S02]  /*adb0*/  @!P1 IMAD.IADD R4, R4, 0x1, -R3 ;  /* 0x0000000104049824 */ /* 0x000fc400078e0a03 */
[----:B------:R-:W-:Y:S01]  /*adc0*/  @!P0 IMAD.MOV R16, RZ, RZ, -R16 ;  /* 0x000000ffff108224 */ /* 0x000fe200078e0a10 */
[C---:B------:R-:W-:Y:S01]  /*add0*/  ISETP.GT.U32.AND P0, PT, R3.reuse, R11, PT ;  /* 0x0000000b0300720c */ /* 0x040fe20003f04070 */
[C---:B------:R-:W-:Y:S01]  /*ade0*/  IMAD R6, R3.reuse, R15, R12 ;  /* 0x0000000f03067224 */ /* 0x040fe200078e020c */
[----:B------:R-:W-:Y:S01]  /*adf0*/  ISETP.GT.U32.AND P1, PT, R3, R9, PT ;  /* 0x000000090300720c */ /* 0x000fe20003f24070 */
[----:B------:R-:W-:Y:S01]  /*ae00*/  IMAD.MOV.U32 R13, RZ, RZ, R4 ;  /* 0x000000ffff0d7224 */ /* 0x000fe200078e0004 */
[----:B------:R-:W-:Y:S01]  /*ae10*/  STL [R1+0x5c0], R16 ;  /* 0x0005c01001007387 */ /* 0x000fe20000100800 */
[----:B------:R-:W-:Y:S01]  /*ae20*/  @!P6 IMAD.IADD R0, R0, 0x1, -R3 ;  /* 0x000000010000e824 */ /* 0x000fe200078e0a03 */
[----:B------:R-:W-:Y:S01]  /*ae30*/  ISETP.GE.AND P6, PT, R5, RZ, PT ;  /* 0x000000ff0500720c */ /* 0x000fe20003fc6270 */
[----:B------:R-:W-:Y:S01]  /*ae40*/  @!P5 IMAD.MOV R13, RZ, RZ, -R13 ;  /* 0x000000ffff0dd224 */ /* 0x000fe200078e0a0d */
[----:B------:R1:W-:Y:S01]  /*ae50*/  STL [R1+0x5d8], R8 ;  /* 0x0005d80801007387 */ /* 0x0003e20000100800 */
[----:B------:R-:W-:Y:S01]  /*ae60*/  ISETP.GT.U32.AND P5, PT, R3, R6, PT ;  /* 0x000000060300720c */ /* 0x000fe20003fa4070 */
[----:B------:R-:W-:Y:S01]  /*ae70*/  VIADD R245, R2, 0x1fc ;  /* 0x000001fc02f57836 */ /* 0x000fe20000000000 */
[----:B------:R-:W-:Y:S01]  /*ae80*/  IABS R12, R10 ;  /* 0x0000000a000c7213 */ /* 0x000fe20000000000 */
[----:B------:R2:W-:Y:S01]  /*ae90*/  STL [R1+0x5dc], R13 ;  /* 0x0005dc0d01007387 */ /* 0x0005e20000100800 */
[--C-:B------:R-:W-:Y:S01]  /*aea0*/  @!P0 IMAD.IADD R11, R11, 0x1, -R3.reuse ;  /* 0x000000010b0b8824 */ /* 0x100fe200078e0a03 */
[----:B------:R-:W-:Y:S01]  /*aeb0*/  ISETP.GE.AND P0, PT, R10, RZ, PT ;  /* 0x000000ff0a00720c */ /* 0x000fe20003f06270 */
[----:B------:R-:W-:-:S02]  /*aec0*/  @!P1 IMAD.IADD R9, R9, 0x1, -R3 ;  /* 0x0000000109099824 */ /* 0x000fc400078e0a03 */
[----:B------:R-:W-:Y:S01]  /*aed0*/  IMAD.HI.U32 R4, R251, R12, RZ ;  /* 0x0000000cfb047227 */ /* 0x000fe200078e00ff */
[----:B------:R-:W-:-:S03]  /*aee0*/  ISETP.GT.U32.AND P1, PT, R3, R11, PT ;  /* 0x0000000b0300720c */ /* 0x000fc60003f24070 */
[----:B-1----:R-:W-:Y:S02]  /*aef0*/  VIADD R8, R2, 0xed ;  /* 0x000000ed02087836 */ /* 0x002fe40000000000 */
[----:B------:R-:W-:Y:S01]  /*af00*/  @!P5 IMAD.IADD R6, R6, 0x1, -R3 ;  /* 0x000000010606d824 */ /* 0x000fe200078e0a03 */
[C---:B------:R-:W-:Y:S01]  /*af10*/  ISETP.GT.U32.AND P5, PT, R3.reuse, R9, PT ;  /* 0x000000090300720c */ /* 0x040fe20003fa4070 */
[----:B------:R-:W-:Y:S01]  /*af20*/  IMAD.MOV R4, RZ, RZ, -R4 ;  /* 0x000000ffff047224 */ /* 0x000fe200078e0a04 */
[----:B------:R-:W-:Y:S01]  /*af30*/  IABS R5, R8 ;  /* 0x0000000800057213 */ /* 0x000fe20000000000 */
[----:B--2---:R-:W-:Y:S01]  /*af40*/  IMAD.MOV.U32 R13, RZ, RZ, R0 ;  /* 0x000000ffff0d7224 */ /* 0x004fe200078e0000 */
[C---:B------:R-:W-:Y:S01]  /*af50*/  IADD3 R0, R2.reuse, 0xef, RZ ;  /* 0x000000ef02007810 */ /* 0x040fe20007ffe0ff */
[C---:B------:R-:W-:Y:S01]  /*af60*/  IMAD R4, R3.reuse, R4, R12 ;  /* 0x0000000403047224 */ /* 0x040fe200078e020c */
[----:B------:R-:W-:Y:S01]  /*af70*/  MOV R10, R5 ;  /* 0x00000005000a7202 */ /* 0x000fe20000000f00 */
[----:B------:R-:W-:Y:S01]  /*af80*/  @!P3 IMAD.MOV R13, RZ, RZ, -R13 ;  /* 0x000000ffff0db224 */ /* 0x000fe200078e0a0d */
[----:B------:R-:W-:Y:S01]  /*af90*/  ISETP.GT.U32.AND P3, PT, R3, R6, PT ;  /* 0x000000060300720c */ /* 0x000fe20003f64070 */
[----:B------:R-:W-:-:S02]  /*afa0*/  VIADD R5, R2, 0xee ;  /* 0x000000ee02057836 */ /* 0x000fc40000000000 */
[----:B------:R-:W-:Y:S01]  /*afb0*/  IMAD.HI.U32 R7, R251, R10, RZ ;  /* 0x0000000afb077227 */ /* 0x000fe200078e00ff */
[----:B------:R1:W-:Y:S02]  /*afc0*/  STL [R1+0x5f4], R13 ;  /* 0x0005f40d01007387 */ /* 0x0003e40000100800 */
[----:B------:R-:W-:Y:S01]  /*afd0*/  IABS R14, R5 ;  /* 0x00000005000e7213 */ /* 0x000fe20000000000 */
[----:B------:R-:W-:Y:S02]  /*afe0*/  IMAD.MOV R15, RZ, RZ, -R7 ;  /* 0x000000ffff0f7224 */ /* 0x000fe400078e0a07 */
[--C-:B------:R-:W-:Y:S02]  /*aff0*/  @!P5 IMAD.IADD R9, R9, 0x1, -R3.reuse ;  /* 0x000000010909d824 */ /* 0x100fe400078e0a03 */
[----:B------:R-:W-:Y:S02]  /*b000*/  IMAD R15, R3, R15, R10 ;  /* 0x0000000f030f7224 */ /* 0x000fe400078e020a */
[----:B------:R-:W-:Y:S01]  /*b010*/  @!P1 IMAD.IADD R11, R11, 0x1, -R3 ;  /* 0x000000010b0b9824 */ /* 0x000fe200078e0a03 */
[C---:B------:R-:W-:Y:S01]  /*b020*/  ISETP.GT.U32.AND P1, PT, R3.reuse, R4, PT ;  /* 0x000000040300720c */ /* 0x040fe20003f24070 */
[----:B------:R-:W-:Y:S01]  /*b030*/  VIADD R7, R2, 0xf0 ;  /* 0x000000f002077836 */ /* 0x000fe20000000000 */
[----:B------:R-:W-:Y:S01]  /*b040*/  ISETP.GT.U32.AND P5, PT, R3, R15, PT ;  /* 0x0000000f0300720c */ /* 0x000fe20003fa4070 */
[----:B------:R-:W-:Y:S01]  /*b050*/  IMAD.HI.U32 R10, R251, R14, RZ ;  /* 0x0000000efb0a7227 */ /* 0x000fe200078e00ff */
[----:B-1----:R-:W-:-:S02]  /*b060*/  IABS R13, R0 ;  /* 0x00000000000d7213 */ /* 0x002fc40000000000 */
[----:B------:R-:W-:Y:S01]  /*b070*/  IABS R12, R7 ;  /* 0x00000007000c7213 */ /* 0x000fe20000000000 */
[----:B------:R-:W-:Y:S01]  /*b080*/  @!P3 IMAD.IADD R6, R6, 0x1, -R3 ;  /* 0x000000010606b824 */ /* 0x000fe200078e0a03 */
[----:B------:R-:W-:Y:S01]  /*b090*/  ISETP.GE.AND P3, PT, R8, RZ, PT ;  /* 0x000000ff0800720c */ /* 0x000fe20003f66270 */
[----:B------:R-:W-:-:S04]  /*b0a0*/  IMAD.HI.U32 R8, R251, R13, RZ ;  /* 0x0000000dfb087227 */ /* 0x000fc800078e00ff */
[----:B------:R-:W-:Y:S01]  /*b0b0*/  IMAD.MOV.U32 R16, RZ, RZ, R11 ;  /* 0x000000ffff107224 */ /* 0x000fe200078e000b */
[----:B------:R-:W-:Y:S01]  /*b0c0*/  @!P1 IADD3 R4, R4, -R3, RZ ;  /* 0x8000000304049210 */ /* 0x000fe20007ffe0ff */
[----:B------:R-:W-:Y:S01]  /*b0d0*/  IMAD.MOV R10, RZ, RZ, -R10 ;  /* 0x000000ffff0a7224 */ /* 0x000fe200078e0a0a */
[----:B------:R-:W-:Y:S01]  /*b0e0*/  ISETP.GE.AND P1, PT, R5, RZ, PT ;  /* 0x000000ff0500720c */ /* 0x000fe20003f26270 */
[----:B------:R-:W-:Y:S01]  /*b0f0*/  @!P5 IMAD.IADD R15, R15, 0x1, -R3 ;  /* 0x000000010f0fd824 */ /* 0x000fe200078e0a03 */
[----:B------:R-:W-:Y:S01]  /*b100*/  ISETP.GT.U32.AND P5, PT, R3, R4, PT ;  /* 0x000000040300720c */ /* 0x000fe20003fa4070 */
[----:B------:R-:W-:-:S04]  /*b110*/  IMAD.HI.U32 R5, R251, R12, RZ ;  /* 0x0000000cfb057227 */ /* 0x000fc800078e00ff */
[----:B------:R-:W-:Y:S01]  /*b120*/  IMAD.MOV R8, RZ, RZ, -R8 ;  /* 0x000000ffff087224 */ /* 0x000fe200078e0a08 */
[----:B------:R-:W-:Y:S01]  /*b130*/  IADD3 R5, -R5, RZ, RZ ;  /* 0x000000ff05057210 */ /* 0x000fe20007ffe1ff */
[----:B------:R-:W-:Y:S01]  /*b140*/  @!P4 IMAD.MOV R16, RZ, RZ, -R16 ;  /* 0x000000ffff10c224 */ /* 0x000fe200078e0a10 */
[C---:B------:R-:W-:Y:S01]  /*b150*/  ISETP.GT.U32.AND P4, PT, R3.reuse, R15, PT ;  /* 0x0000000f0300720c */ /* 0x040fe20003f84070 */
[C---:B------:R-:W-:Y:S02]  /*b160*/  IMAD R14, R3.reuse, R10, R14 ;  /* 0x0000000a030e7224 */ /* 0x040fe400078e020e */
[C---:B------:R-:W-:Y:S01]  /*b170*/  IMAD R13, R3.reuse, R8, R13 ;  /* 0x00000008030d7224 */ /* 0x040fe200078e020d */
[----:B------:R-:W-:Y:S01]  /*b180*/  STL [R1+0x5f8], R16 ;  /* 0x0005f81001007387 */ /* 0x000fe20000100800 */
[----:B------:R-:W-:Y:S02]  /*b190*/  IMAD.MOV.U32 R11, RZ, RZ, R6 ;  /* 0x000000ffff0b7224 */ /* 0x000fe400078e0006 */
[----:B------:R-:W-:Y:S01]  /*b1a0*/  @!P2 IMAD.MOV R9, RZ, RZ, -R9 ;  /* 0x000000ffff09a224 */ /* 0x000fe200078e0a09 */
[C---:B------:R-:W-:Y:S01]  /*b1b0*/  ISETP.GT.U32.AND P2, PT, R3.reuse, R14, PT ;  /* 0x0000000e0300720c */ /* 0x040fe20003f44070 */
[----:B------:R-:W-:Y:S01]  /*b1c0*/  @!P6 IMAD.MOV R11, RZ, RZ, -R11 ;  /* 0x000000ffff0be224 */ /* 0x000fe200078e0a0b */
[C---:B------:R-:W-:Y:S01]  /*b1d0*/  ISETP.GT.U32.AND P6, PT, R3.reuse, R13, PT ;  /* 0x0000000d0300720c */ /* 0x040fe20003fc4070 */
[----:B------:R-:W-:Y:S01]  /*b1e0*/  IMAD R12, R3, R5, R12 ;  /* 0x00000005030c7224 */ /* 0x000fe200078e020c */
[----:B------:R1:W-:Y:S01]  /*b1f0*/  STL [R1+0x5fc], R9 ;  /* 0x0005fc0901007387 */ /* 0x0003e20000100800 */
[----:B------:R-:W-:-:S02]  /*b200*/  VIADD R6, R2, 0xf1 ;  /* 0x000000f102067836 */ /* 0x000fc40000000000 */
[--C-:B------:R-:W-:Y:S01]  /*b210*/  @!P4 IMAD.IADD R15, R15, 0x1, -R3.reuse ;  /* 0x000000010f0fc824 */ /* 0x100fe200078e0a03 */
[----:B------:R-:W-:Y:S01]  /*b220*/  ISETP.GT.U32.AND P4, PT, R3, R12, PT ;  /* 0x0000000c0300720c */ /* 0x000fe20003f84070 */
[----:B------:R-:W-:Y:S01]  /*b230*/  @!P5 IMAD.IADD R4, R4, 0x1, -R3 ;  /* 0x000000010404d824 */ /* 0x000fe200078e0a03 */
[----:B------:R-:W-:Y:S01]  /*b240*/  IABS R5, R6 ;  /* 0x0000000600057213 */ /* 0x000fe20000000000 */
[----:B------:R-:W-:Y:S01]  /*b250*/  @!P3 IMAD.MOV R15, RZ, RZ, -R15 ;  /* 0x000000ffff0fb224 */ /* 0x000fe200078e0a0f */
[----:B------:R-:W-:Y:S01]  /*b260*/  ISETP.GE.AND P5, PT, R0, RZ, PT ;  /* 0x000000ff0000720c */ /* 0x000fe20003fa6270 */
[--C-:B------:R-:W-:Y:S01]  /*b270*/  @!P2 IMAD.IADD R14, R14, 0x1, -R3.reuse ;  /* 0x000000010e0ea824 */ /* 0x100fe200078e0a03 */
[----:B-1----:R-:W-:Y:S01]  /*b280*/  IADD3 R9, R2, 0xf2, RZ ;  /* 0x000000f202097810 */ /* 0x002fe20007ffe0ff */
[----:B------:R-:W-:Y:S01]  /*b290*/  IMAD.HI.U32 R8, R251, R5, RZ ;  /* 0x00000005fb087227 */ /* 0x000fe200078e00ff */
[----:B------:R-:W-:Y:S01]  /*b2a0*/  ISETP.GE.AND P2, PT, R7, RZ, PT ;  /* 0x000000ff0700720c */ /* 0x000fe20003f46270 */
[----:B------:R-:W-:Y:S01]  /*b2b0*/  STL [R1+0x60c], R11 ;  /* 0x00060c0b01007387 */ /* 0x000fe20000100800 */
[----:B------:R-:W-:Y:S01]  /*b2c0*/  IABS R0, R9 ;  /* 0x0000000900007213 */ /* 0x000fe20000000000 */
[--C-:B------:R-:W-:Y:S01]  /*b2d0*/  @!P6 IMAD.IADD R13, R13, 0x1, -R3.reuse ;  /* 0x000000010d0de824 */ /* 0x100fe200078e0a03 */
[C---:B------:R-:W-:Y:S01]  /*b2e0*/  ISETP.GT.U32.AND P6, PT, R3.reuse, R14, PT ;  /* 0x0000000e0300720c */ /* 0x040fe20003fc4070 */
[----:B------:R-:W-:Y:S01]  /*b2f0*/  @!P4 IMAD.IADD R12, R12, 0x1, -R3 ;  /* 0x000000010c0cc824 */ /* 0x000fe200078e0a03 */
[----:B------:R-:W-:Y:S01]  /*b300*/  IADD3 R8, -R8, RZ, RZ ;  /* 0x000000ff08087210 */ /* 0x000fe20007ffe1ff */
[----:B------:R-:W-:Y:S01]  /*b310*/  IMAD.MOV.U32 R10, RZ, RZ, R4 ;  /* 0x000000ffff0a7224 */ /* 0x000fe200078e0004 */
[----:B------:R-:W-:Y:S01]  /*b320*/  ISETP.GT.U32.AND P4, PT, R3, R13, PT ;  /* 0x0000000d0300720c */ /* 0x000fe20003f84070 */
[----:B------:R-:W-:-:S04]  /*b330*/  IMAD.HI.U32 R4, R251, R0, RZ ;  /* 0x00000000fb047227 */ /* 0x000fc800078e00ff */
[C---:B------:R-:W-:Y:S02]  /*b340*/  IMAD R5, R3.reuse, R8, R5 ;  /* 0x0000000803057224 */ /* 0x040fe400078e0205 */
[----:B------:R-:W-:Y:S02]  /*b350*/  VIADD R7, R2, 0xf3 ;  /* 0x000000f302077836 */ /* 0x000fe40000000000 */
[----:B------:R-:W-:Y:S02]  /*b360*/  IMAD.MOV R4, RZ, RZ, -R4 ;  /* 0x000000ffff047224 */ /* 0x000fe400078e0a04 */
[--C-:B------:R-:W-:Y:S01]  /*b370*/  @!P6 IMAD.IADD R14, R14, 0x1, -R3.reuse ;  /* 0x000000010e0ee824 */ /* 0x100fe200078e0a03 */
[C---:B------:R-:W-:Y:S01]  /*b380*/  ISETP.GT.U32.AND P6, PT, R3.reuse, R5, PT ;  /* 0x000000050300720c */ /* 0x040fe20003fc4070 */
[----:B------:R-:W-:Y:S01]  /*b390*/  IMAD R0, R3, R4, R0 ;  /* 0x0000000403007224 */ /* 0x000fe200078e0200 */
[----:B------:R-:W-:Y:S01]  /*b3a0*/  IABS R16, R7 ;  /* 0x0000000700107213 */ /* 0x000fe20000000000 */
[----:B------:R-:W-:Y:S01]  /*b3b0*/  @!P4 IMAD.IADD R13, R13, 0x1, -R3 ;  /* 0x000000010d0dc824 */ /* 0x000fe200078e0a03 */
[----:B------:R-:W-:Y:S01]  /*b3c0*/  IADD3 R4, R2, 0xf5, RZ ;  /* 0x000000f502047810 */ /* 0x000fe20007ffe0ff */
[----:B------:R-:W-:Y:S01]  /*b3d0*/  @!P0 IMAD.MOV R10, RZ, RZ, -R10 ;  /* 0x000000ffff0a8224 */ /* 0x000fe200078e0a0a */
[----:B------:R-:W-:Y:S01]  /*b3e0*/  ISETP.GT.U32.AND P4, PT, R3, R0, PT ;  /* 0x000000000300720c */ /* 0x000fe20003f84070 */
[----:B------:R-:W-:Y:S01]  /*b3f0*/  IMAD.HI.U32 R17, R251, R16, RZ ;  /* 0x00000010fb117227 */ /* 0x000fe200078e00ff */
[----:B------:R-:W-:-:S02]  /*b400*/  ISETP.GT.U32.AND P0, PT, R3, R12, PT ;  /* 0x0000000c0300720c */ /* 0x000fc40003f04070 */
[----:B------:R1:W-:Y:S01]  /*b410*/  STL [R1+0x610], R10 ;  /* 0x0006100a01007387 */ /* 0x0003e20000100800 */
[----:B------:R-:W-:Y:S02]  /*b420*/  IMAD.MOV R17, RZ, RZ, -R17 ;  /* 0x000000ffff117224 */ /* 0x000fe400078e0a11 */
[--C-:B------:R-:W-:Y:S01]  /*b430*/  @!P6 IMAD.IADD R5, R5, 0x1, -R3.reuse ;  /* 0x000000010505e824 */ /* 0x100fe200078e0a03 */
[----:B------:R-:W-:Y:S01]  /*b440*/  ISETP.GE.AND P6, PT, R9, RZ, PT ;  /* 0x000000ff0900720c */ /* 0x000fe20003fc6270 */
[C---:B------:R-:W-:Y:S01]  /*b450*/  IMAD R9, R3.reuse, R17, R16 ;  /* 0x0000001103097224 */ /* 0x040fe200078e0210 */
[----:B------:R-:W-:Y:S01]  /*b460*/  STL [R1+0x618], R15 ;  /* 0x0006180f01007387 */ /* 0x000fe20000100800 */
[----:B------:R-:W-:Y:S01]  /*b470*/  VIADD R8, R2, 0xf4 ;  /* 0x000000f402087836 */ /* 0x000fe20000000000 */
[C---:B------:R-:W-:Y:S01]  /*b480*/  ISETP.GT.U32.AND P3, PT, R3.reuse, R5, PT ;  /* 0x000000050300720c */ /* 0x040fe20003f64070 */
[----:B------:R-:W-:Y:S01]  /*b490*/  @!P1 IMAD.MOV R14, RZ, RZ, -R14 ;  /* 0x000000ffff0e9224 */ /* 0x000fe200078e0a0e */
[----:B------:R-:W-:Y:S01]  /*b4a0*/  @!P4 IADD3 R0, R0, -R3, RZ ;  /* 0x800000030000c210 */ /* 0x000fe20007ffe0ff */
[----:B------:R-:W-:Y:S01]  /*b4b0*/  @!P0 IMAD.IADD R12, R12, 0x1, -R3 ;  /* 0x000000010c0c8824 */ /* 0x000fe200078e0a03 */
[C---:B------:R-:W-:Y:S01]  /*b4c0*/  ISETP.GT.U32.AND P1, PT, R3.reuse, R9, PT ;  /* 0x000000090300720c */ /* 0x040fe20003f24070 */
[----:B------:R-:W-:Y:S01]  /*b4d0*/  @!P5 IMAD.MOV R13, RZ, RZ, -R13 ;  /* 0x000000ffff0dd224 */ /* 0x000fe200078e0a0d */
[----:B------:R-:W-:Y:S01]  /*b4e0*/  ISETP.GT.U32.AND P4, PT, R3, R0, PT ;  /* 0x000000000300720c */ /* 0x000fe20003f84070 */
[----:B------:R-:W-:Y:S01]  /*b4f0*/  @!P2 IMAD.MOV R12, RZ, RZ, -R12 ;  /* 0x000000ffff0ca224 */ /* 0x000fe200078e0a0c */
[----:B-1----:R-:W-:Y:S01]  /*b500*/  IABS R10, R8 ;  /* 0x00000008000a7213 */ /* 0x002fe20000000000 */
[----:B------:R-:W-:Y:S01]  /*b510*/  STL [R1+0x620], R14 ;  /* 0x0006200e01007387 */ /* 0x000fe20000100800 */
[----:B------:R-:W-:Y:S01]  /*b520*/  ISETP.GE.AND P0, PT, R6, RZ, PT ;  /* 0x000000ff0600720c */ /* 0x000fe20003f06270 */
[----:B------:R-:W-:Y:S01]  /*b530*/  VIADD R16, R2, 0x100 ;  /* 0x0000010002107836 */ /* 0x000fe20000000000 */
[----:B------:R-:W-:Y:S01]  /*b540*/  IABS R6, R4 ;  /* 0x0000000400067213 */ /* 0x000fe20000000000 */
[----:B------:R-:W-:Y:S01]  /*b550*/  IMAD.HI.U32 R11, R251, R10, RZ ;  /* 0x0000000afb0b7227 */ /* 0x000fe200078e00ff */
[----:B------:R-:W-:Y:S01]  /*b560*/  ISETP.GE.AND P5, PT, R7, RZ, PT ;  /* 0x000000ff0700720c */ /* 0x000fe20003fa6270 */
[----:B------:R1:W-:Y:S01]  /*b570*/  STL [R1+0x624], R13 ;  /* 0x0006240d01007387 */ /* 0x0003e20000100800 */
[----:B------:R-:W-:Y:S01]  /*b580*/  ISETP.GE.AND P2, PT, R8, RZ, PT ;  /* 0x000000ff0800720c */ /* 0x000fe20003f46270 */
[----:B------:R-:W-:Y:S01]  /*b590*/  IMAD.HI.U32 R8, R251, R6, RZ ;  /* 0x00000006fb087227 */ /* 0x000fe200078e00ff */
[----:B------:R-:W-:Y:S01]  /*b5a0*/  @!P3 IADD3 R5, R5, -R3, RZ ;  /* 0x800000030505b210 */ /* 0x000fe20007ffe0ff */
[----:B------:R2:W-:Y:S01]  /*b5b0*/  STL [R1+0x628], R12 ;  /* 0x0006280c01007387 */ /* 0x0005e20000100800 */
[----:B------:R-:W-:Y:S01]  /*b5c0*/  ISETP.GE.AND P3, PT, R4, RZ, PT ;  /* 0x000000ff0400720c */ /* 0x000fe20003f66270 */
[----:B------:R-:W-:-:S02]  /*b5d0*/  VIADD R7, R2, 0xf6 ;  /* 0x000000f602077836 */ /* 0x000fc40000000000 */
[----:B------:R-:W-:Y:S02]  /*b5e0*/  IMAD.MOV R11, RZ, RZ, -R11 ;  /* 0x000000ffff0b7224 */ /* 0x000fe400078e0a0b */
[--C-:B------:R-:W-:Y:S02]  /*b5f0*/  @!P1 IMAD.IADD R9, R9, 0x1, -R3.reuse ;  /* 0x0000000109099824 */ /* 0x100fe400078e0a03 */
[----:B------:R-:W-:Y:S01]  /*b600*/  IMAD.MOV R4, RZ, RZ, -R8 ;  /* 0x000000ffff047224 */ /* 0x000fe200078e0a08 */
[----:B------:R-:W-:Y:S01]  /*b610*/  IABS R8, R7 ;  /* 0x0000000700087213 */ /* 0x000fe20000000000 */
[----:B------:R-:W-:Y:S01]  /*b620*/  @!P4 IMAD.IADD R0, R0, 0x1, -R3 ;  /* 0x000000010000c824 */ /* 0x000fe200078e0a03 */
[C---:B------:R-:W-:Y:S01]  /*b630*/  ISETP.GT.U32.AND P1, PT, R3.reuse, R9, PT ;  /* 0x000000090300720c */ /* 0x040fe20003f24070 */
[C---:B------:R-:W-:Y:S02]  /*b640*/  IMAD R10, R3.reuse, R11, R10 ;  /* 0x0000000b030a7224 */ /* 0x040fe400078e020a */
[----:B-1----:R-:W-:Y:S01]  /*b650*/  IMAD.MOV.U32 R13, RZ, RZ, R5 ;  /* 0x000000ffff0d7224 */ /* 0x002fe200078e0005 */
[----:B--2---:R-:W-:Y:S01]  /*b660*/  MOV R12, R0 ;  /* 0x00000000000c7202 */ /* 0x004fe20000000f00 */
[C---:B------:R-:W-:Y:S01]  /*b670*/  IMAD R4, R3.reuse, R4, R6 ;  /* 0x0000000403047224 */ /* 0x040fe200078e0206 */
[----:B------:R-:W-:Y:S01]  /*b680*/  ISETP.GT.U32.AND P4, PT, R3, R10, PT ;  /* 0x0000000a0300720c */ /* 0x000fe20003f84070 */
[----:B------:R-:W-:-:S02]  /*b690*/  IMAD.MOV.U32 R6, RZ, RZ, R8 ;  /* 0x000000ffff067224 */ /* 0x000fc400078e0008 */
[----:B------:R-:W-:Y:S01]  /*b6a0*/  @!P0 IMAD.MOV R13, RZ, RZ, -R13 ;  /* 0x000000ffff0d8224 */ /* 0x000fe200078e0a0d */
[----:B------:R-:W-:Y:S01]  /*b6b0*/  ISETP.GE.AND P0, PT, R7, RZ, PT ;  /* 0x000000ff0700720c */ /* 0x000fe20003f06270 */
[----:B------:R-:W-:-:S03]  /*b6c0*/  IMAD.HI.U32 R7, R251, R6, RZ ;  /* 0x00000006fb077227 */ /* 0x000fc600078e00ff */
[----:B------:R-:W-:Y:S01]  /*b6d0*/  STL [R1+0x62c], R13 ;  /* 0x00062c0d01007387 */ /* 0x000fe20000100800 */
[----:B------:R-:W-:Y:S01]  /*b6e0*/  @!P6 IMAD.MOV R12, RZ, RZ, -R12 ;  /* 0x000000ffff0ce224 */ /* 0x000fe200078e0a0c */
[----:B------:R-:W-:Y:S01]  /*b6f0*/  ISETP.GT.U32.AND P6, PT, R3, R4, PT ;  /* 0x000000040300720c */ /* 0x000fe20003fc4070 */
[--C-:B------:R-:W-:Y:S01]  /*b700*/  @!P1 IMAD.IADD R9, R9, 0x1, -R3.reuse ;  /* 0x0000000109099824 */ /* 0x100fe200078e0a03 */
[----:B------:R-:W-:Y:S01]  /*b710*/  IADD3 R7, -R7, RZ, RZ ;  /* 0x000000ff07077210 */ /* 0x000fe20007ffe1ff */
[--C-:B------:R-:W-:Y:S01]  /*b720*/  @!P4 IMAD.IADD R10, R10, 0x1, -R3.reuse ;  /* 0x000000010a0ac824 */ /* 0x100fe200078e0a03 */
[----:B------:R1:W-:Y:S01]  /*b730*/  STL [R1+0x638], R12 ;  /* 0x0006380c01007387 */ /* 0x0003e20000100800 */
[C---:B------:R-:W-:Y:S02]  /*b740*/  VIADD R5, R2.reuse, 0xf7 ;  /* 0x000000f702057836 */ /* 0x040fe40000000000 */
[C---:B------:R-:W-:Y:S01]  /*b750*/  IMAD R6, R3.reuse, R7, R6 ;  /* 0x0000000703067224 */ /* 0x040fe200078e0206 */
[----:B------:R-:W-:Y:S01]  /*b760*/  ISETP.GT.U32.AND P4, PT, R3, R10, PT ;  /* 0x0000000a0300720c */ /* 0x000fe20003f84070 */
[C---:B------:R-:W-:Y:S01]  /*b770*/  VIADD R0, R2.reuse, 0xf8 ;  /* 0x000000f802007836 */ /* 0x040fe20000000000 */
[----:B------:R-:W-:Y:S01]  /*b780*/  IABS R8, R5 ;  /* 0x0000000500087213 */ /* 0x000fe20000000000 */
[----:B------:R-:W-:Y:S01]  /*b790*/  VIADD R246, R2, 0x1fd ;  /* 0x000001fd02f67836 */ /* 0x000fe20000000000 */
[----:B------:R-:W-:Y:S01]  /*b7a0*/  ISETP.GE.AND P1, PT, R5, RZ, PT ;  /* 0x000000ff0500720c */ /* 0x000fe20003f26270 */
[----:B------:R-:W-:Y:S01]  /*b7b0*/  @!P6 IMAD.IADD R4, R4, 0x1, -R3 ;  /* 0x000000010404e824 */ /* 0x000fe200078e0a03 */
[----:B------:R-:W-:Y:S01]  /*b7c0*/  IABS R7, R0 ;  /* 0x0000000000077213 */ /* 0x000fe20000000000 */
[----:B-1----:R-:W-:Y:S01]  /*b7d0*/  IMAD.MOV.U32 R12, RZ, RZ, R9 ;  /* 0x000000ffff0c7224 */ /* 0x002fe200078e0009 */
[----:B------:R-:W-:Y:S01]  /*b7e0*/  IABS R241, R246 ;  /* 0x000000f600f17213 */ /* 0x000fe20000000000 */
[----:B------:R-:W-:Y:S01]  /*b7f0*/  VIADD R5, R2, 0xf9 ;  /* 0x000000f902057836 */ /* 0x000fe20000000000 */
[----:B------:R-:W-:Y:S01]  /*b800*/  ISETP.GT.U32.AND P6, PT, R3, R4, PT ;  /* 0x000000040300720c */ /* 0x000fe20003fc4070 */
[----:B------:R-:W-:Y:S01]  /*b810*/  IMAD.HI.U32 R11, R251, R8, RZ ;  /* 0x00000008fb0b7227 */ /* 0x000fe200078e00ff */
[----:B------:R-:W-:-:S02]  /*b820*/  @!P5 IADD3 R12, -R12, RZ, RZ ;  /* 0x000000ff0c0cd210 */ /* 0x000fc40007ffe1ff */
[----:B------:R-:W-:Y:S01]  /*b830*/  ISETP.GT.U32.AND P5, PT, R3, R6, PT ;  /* 0x000000060300720c */ /* 0x000fe20003fa4070 */
[----:B------:R-:W-:Y:S01]  /*b840*/  @!P4 IMAD.IADD R10, R10, 0x1, -R3 ;  /* 0x000000010a0ac824 */ /* 0x000fe200078e0a03 */
[----:B------:R-:W-:Y:S01]  /*b850*/  ISETP.GE.AND P4, PT, R0, RZ, PT ;  /* 0x000000ff0000720c */ /* 0x000fe20003f86270 */
[----:B------:R-:W-:Y:S01]  /*b860*/  IMAD.MOV R11, RZ, RZ, -R11 ;  /* 0x000000ffff0b7224 */ /* 0x000fe200078e0a0b */
[----:B------:R-:W-:Y:S01]  /*b870*/  IABS R0, R5 ;  /* 0x0000000500007213 */ /* 0x000fe20000000000 */
[----:B------:R1:W-:Y:S01]  /*b880*/  STL [R1+0x6c0], R12 ;  /* 0x0006c00c01007387 */ /* 0x0003e20000100800 */
[----:B------:R-:W-:-:S03]  /*b890*/  IMAD.HI.U32 R9, R251, R7, RZ ;  /* 0x00000007fb097227 */ /* 0x000fc600078e00ff */
[----:B------:R-:W-:Y:S01]  /*b8a0*/  @!P6 IADD3 R4, R4, -R3, RZ ;  /* 0x800000030404e210 */ /* 0x000fe20007ffe0ff */
[----:B------:R-:W-:Y:S01]  /*b8b0*/  IMAD R8, R3, R11, R8 ;  /* 0x0000000b03087224 */ /* 0x000fe200078e0208 */
[----:B------:R-:W-:Y:S01]  /*b8c0*/  ISETP.GE.AND P6, PT, R5, RZ, PT ;  /* 0x000000ff0500720c */ /* 0x000fe20003fc6270 */
[----:B------:R-:W-:-:S04]  /*b8d0*/  IMAD.HI.U32 R5, R251, R0, RZ ;  /* 0x00000000fb057227 */ /* 0x000fc800078e00ff */
[----:B------:R-:W-:Y:S02]  /*b8e0*/  @!P5 IMAD.IADD R6, R6, 0x1, -R3 ;  /* 0x000000010606d824 */ /* 0x000fe400078e0a03 */
[----:B-1----:R-:W-:Y:S02]  /*b8f0*/  IMAD.MOV.U32 R12, RZ, RZ, R10 ;  /* 0x000000ffff0c7224 */ /* 0x002fe400078e000a */
[----:B------:R-:W-:Y:S01]  /*b900*/  IMAD.MOV R5, RZ, RZ, -R5 ;  /* 0x000000ffff057224 */ /* 0x000fe200078e0a05 */
[C---:B------:R-:W-:Y:S01]  /*b910*/  ISETP.GT.U32.AND P5, PT, R3.reuse, R6, PT ;  /* 0x000000060300720c */ /* 0x040fe20003fa4070 */
[----:B------:R-:W-:Y:S01]  /*b920*/  @!P2 IMAD.MOV R12, RZ, RZ, -R12 ;  /* 0x000000ffff0ca224 */ /* 0x000fe200078e0a0c */
[C---:B------:R-:W-:Y:S01]  /*b930*/  ISETP.GT.U32.AND P2, PT, R3.reuse, R8, PT ;  /* 0x000000080300720c */ /* 0x040fe20003f44070 */
[----:B------:R-:W-:Y:S02]  /*b940*/  VIADD R10, R2, 0xfa ;  /* 0x000000fa020a7836 */ /* 0x000fe40000000000 */
[----:B------:R-:W-:Y:S01]  /*b950*/  IMAD R0, R3, R5, R0 ;  /* 0x0000000503007224 */ /* 0x000fe200078e0200 */
[----:B------:R1:W-:Y:S01]  /*b960*/  STL [R1+0x6b8], R12 ;  /* 0x0006b80c01007387 */ /* 0x0003e20000100800 */
[----:B------:R-:W-:-:S02]  /*b970*/  IMAD.MOV R9, RZ, RZ, -R9 ;  /* 0x000000ffff097224 */ /* 0x000fc400078e0a09 */
[----:B------:R-:W-:Y:S02]  /*b980*/  IMAD.MOV.U32 R11, RZ, RZ, R4 ;  /* 0x000000ffff0b7224 */ /* 0x000fe400078e0004 */
[C---:B------:R-:W-:Y:S02]  /*b990*/  IMAD R7, R3.reuse, R9, R7 ;  /* 0x0000000903077224 */ /* 0x040fe400078e0207 */
[----:B------:R-:W-:Y:S01]  /*b9a0*/  @!P5 IMAD.IADD R6, R6, 0x1, -R3 ;  /* 0x000000010606d824 */ /* 0x000fe200078e0a03 */
[C---:B------:R-:W-:Y:S01]  /*b9b0*/  ISETP.GT.U32.AND P5, PT, R3.reuse, R0, PT ;  /* 0x000000000300720c */ /* 0x040fe20003fa4070 */
[----:B------:R-:W-:Y:S01]  /*b9c0*/  @!P3 IMAD.MOV R11, RZ, RZ, -R11 ;  /* 0x000000ffff0bb224 */ /* 0x000fe200078e0a0b */
[----:B-1----:R-:W-:Y:S01]  /*b9d0*/  IABS R12, R10 ;  /* 0x0000000a000c7213 */ /* 0x002fe20000000000 */
[----:B------:R-:W-:Y:S01]  /*b9e0*/  VIADD R4, R2, 0xfb ;  /* 0x000000fb02047836 */ /* 0x000fe20000000000 */
[----:B------:R-:W-:Y:S01]  /*b9f0*/  ISETP.GT.U32.AND P3, PT, R3, R7, PT ;  /* 0x000000070300720c */ /* 0x000fe20003f64070 */
[----:B------:R-:W-:Y:S01]  /*ba00*/  IMAD.MOV.U32 R14, RZ, RZ, R6 ;  /* 0x000000ffff0e7224 */ /* 0x000fe200078e0006 */
[----:B------:R-:W-:Y:S01]  /*ba10*/  @!P2 IADD3 R8, R8, -R3, RZ ;  /* 0x800000030808a210 */ /* 0x000fe20007ffe0ff */
[----:B------:R-:W-:Y:S01]  /*ba20*/  IMAD.HI.U32 R13, R251, R12, RZ ;  /* 0x0000000cfb0d7227 */ /* 0x000fe200078e00ff */
[----:B------:R1:W-:Y:S02]  /*ba30*/  STL [R1+0x6bc], R11 ;  /* 0x0006bc0b01007387 */ /* 0x0003e40000100800 */
[----:B------:R-:W-:Y:S01]  /*ba40*/  ISETP.GT.U32.AND P2, PT, R3, R8, PT ;  /* 0x000000080300720c */ /* 0x000fe20003f44070 */
[----:B------:R-:W-:-:S02]  /*ba50*/  IMAD.MOV R13, RZ, RZ, -R13 ;  /* 0x000000ffff0d7224 */ /* 0x000fc400078e0a0d */
[--C-:B------:R-:W-:Y:S02]  /*ba60*/  @!P5 IMAD.IADD R0, R0, 0x1, -R3.reuse ;  /* 0x000000010000d824 */ /* 0x100fe400078e0a03 */
[----:B------:R-:W-:Y:S02]  /*ba70*/  IMAD R12, R3, R13, R12 ;  /* 0x0000000d030c7224 */ /* 0x000fe400078e020c */
[----:B------:R-:W-:Y:S01]  /*ba80*/  @!P0 IMAD.MOV R14, RZ, RZ, -R14 ;  /* 0x000000ffff0e8224 */ /* 0x000fe200078e0a0e */
[----:B-1----:R-:W-:Y:S01]  /*ba90*/  IABS R11, R4 ;  /* 0x00000004000b7213 */ /* 0x002fe20000000000 */
[----:B------:R-:W-:Y:S01]  /*baa0*/  @!P3 IMAD.IADD R7, R7, 0x1, -R3 ;  /* 0x000000010707b824 */ /* 0x000fe200078e0a03 */
[C---:B------:R-:W-:Y:S01]  /*bab0*/  ISETP.GT.U32.AND P0, PT, R3.reuse, R12, PT ;  /* 0x0000000c0300720c */ /* 0x040fe20003f04070 */
[----:B------:R-:W-:Y:S01]  /*bac0*/  VIADD R5, R2, 0xfc ;  /* 0x000000fc02057836 */ /* 0x000fe20000000000 */
[----:B------:R-:W-:Y:S01]  /*bad0*/  ISETP.GT.U32.AND P5, PT, R3, R0, PT ;  /* 0x000000000300720c */ /* 0x000fe20003fa4070 */
[----:B------:R-:W-:Y:S01]  /*bae0*/  IMAD.HI.U32 R6, R251, R11, RZ ;  /* 0x0000000bfb067227 */ /* 0x000fe200078e00ff */
[C---:B------:R-:W-:Y:S01]  /*baf0*/  ISETP.GT.U32.AND P3, PT, R3.reuse, R7, PT ;  /* 0x000000070300720c */ /* 0x040fe20003f64070 */
[----:B------:R-:W-:Y:S01]  /*bb00*/  STL [R1+0x6b0], R14 ;  /* 0x0006b00e01007387 */ /* 0x000fe20000100800 */
[----:B------:R-:W-:Y:S01]  /*bb10*/  @!P2 IADD3 R8, R8, -R3, RZ ;  /* 0x800000030808a210 */ /* 0x000fe20007ffe0ff */
[----:B------:R-:W-:Y:S01]  /*bb20*/  IMAD.MOV R6, RZ, RZ, -R6 ;  /* 0x000000ffff067224 */ /* 0x000fe200078e0a06 */
[----:B------:R-:W-:Y:S01]  /*bb30*/  IABS R9, R5 ;  /* 0x0000000500097213 */ /* 0x000fe20000000000 */
[----:B------:R-:W-:Y:S01]  /*bb40*/  VIADD R247, R2, 0x1fe ;  /* 0x000001fe02f77836 */ /* 0x000fe20000000000 */
[----:B------:R-:W-:Y:S01]  /*bb50*/  ISETP.GE.AND P2, PT, R10, RZ, PT ;  /* 0x000000ff0a00720c */ /* 0x000fe20003f46270 */
[----:B------:R-:W-:-:S02]  /*bb60*/  IMAD R11, R3, R6, R11 ;  /* 0x00000006030b7224 */ /* 0x000fc400078e020b */
[----:B------:R-:W-:Y:S02]  /*bb70*/  IMAD.MOV.U32 R13, RZ, RZ, R8 ;  /* 0x000000ffff0d7224 */ /* 0x000fe400078e0008 */
[----:B------:R-:W-:Y:S01]  /*bb80*/  @!P0 IMAD.IADD R12, R12, 0x1, -R3 ;  /* 0x000000010c0c8824 */ /* 0x000fe200078e0a03 */
[----:B------:R-:W-:Y:S01]  /*bb90*/  @!P5 IADD3 R0, R0, -R3, RZ ;  /* 0x800000030000d210 */ /* 0x000fe20007ffe0ff */
[----:B------:R-:W-:Y:S01]  /*bba0*/  @!P1 IMAD.MOV R13, RZ, RZ, -R13 ;  /* 0x000000ffff0d9224 */ /* 0x000fe200078e0a0d */
[----:B------:R-:W-:Y:S01]  /*bbb0*/  ISETP.GT.U32.AND P5, PT, R3, R11, PT ;  /* 0x0000000b0300720c */ /* 0x000fe20003fa4070 */
[----:B------:R-:W-:Y:S01]  /*bbc0*/  @!P3 IMAD.IADD R7, R7, 0x1, -R3 ;  /* 0x000000010707b824 */ /* 0x000fe200078e0a03 */
[----:B------:R-:W-:Y:S01]  /*bbd0*/  ISETP.GT.U32.AND P0, PT, R3, R12, PT ;  /* 0x0000000c0300720c */ /* 0x000fe20003f04070 */
[----:B------:R-:W-:Y:S01]  /*bbe0*/  IMAD.HI.U32 R8, R251, R9, RZ ;  /* 0x00000009fb087227 */ /* 0x000fe200078e00ff */
[----:B------:R1:W-:Y:S01]  /*bbf0*/  STL [R1+0x6b4], R13 ;  /* 0x0006b40d01007387 */ /* 0x0003e20000100800 */
[----:B------:R-:W-:-:S02]  /*bc00*/  ISETP.GE.AND P3, PT, R5, RZ, PT ;  /* 0x000000ff0500720c */ /* 0x000fc40003f66270 */
[----:B------:R-:W-:Y:S01]  /*bc10*/  VIADD R5, R2, 0xfd ;  /* 0x000000fd02057836 */ /* 0x000fe20000000000 */
[----:B------:R-:W-:Y:S01]  /*bc20*/  IADD3 R8, -R8, RZ, RZ ;  /* 0x000000ff08087210 */ /* 0x000fe20007ffe1ff */
[----:B------:R-:W-:Y:S01]  /*bc30*/  VIADD R6, R2, 0xfe ;  /* 0x000000fe02067836 */ /* 0x000fe20000000000 */
[----:B------:R-:W-:Y:S01]  /*bc40*/  ISETP.GE.AND P1, PT, R4, RZ, PT ;  /* 0x000000ff0400720c */ /* 0x000fe20003f26270 */
[----:B------:R-:W-:Y:S01]  /*bc50*/  IMAD.MOV.U32 R10, RZ, RZ, R0 ;  /* 0x000000ffff0a7224 */ /* 0x000fe200078e0000 */
[----:B------:R-:W-:Y:S01]  /*bc60*/  IABS R0, R16 ;  /* 0x0000001000007213 */ /* 0x000fe20000000000 */
[----:B------:R-:W-:Y:S02]  /*bc70*/  @!P5 IMAD.IADD R11, R11, 0x1, -R3 ;  /* 0x000000010b0bd824 */ /* 0x000fe400078e0a03 */
[----:B-1----:R-:W-:Y:S01]  /*bc80*/  IMAD.MOV.U32 R13, RZ, RZ, R7 ;  /* 0x000000ffff0d7224 */ /* 0x002fe200078e0007 */
[----:B------:R-:W-:Y:S01]  /*bc90*/  @!P0 IADD3 R12, R12, -R3, RZ ;  /* 0x800000030c0c8210 */ /* 0x000fe20007ffe0ff */
[----:B------:R-:W-:Y:S01]  /*bca0*/  @!P6 IMAD.MOV R10, RZ, RZ, -R10 ;  /* 0x000000ffff0ae224 */ /* 0x000fe200078e0a0a */
[----:B------:R-:W-:Y:S01]  /*bcb0*/  ISETP.GT.U32.AND P5, PT, R3, R11, PT ;  /* 0x0000000b0300720c */ /* 0x000fe20003fa4070 */
[----:B------:R-:W-:Y:S01]  /*bcc0*/  @!P4 IMAD.MOV R13, RZ, RZ, -R13 ;  /* 0x000000ffff0dc224 */ /* 0x000fe200078e0a0d */
[----:B------:R-:W-:Y:S01]  /*bcd0*/  ISETP.GE.AND P4, PT, R5, RZ, PT ;  /* 0x000000ff0500720c */ /* 0x000fe20003f86270 */
[----:B------:R-:W-:Y:S01]  /*bce0*/  IMAD.MOV.U32 R14, RZ, RZ, R12 ;  /* 0x000000ffff0e7224 */ /* 0x000fe200078e000c */
[----:B------:R-:W-:Y:S01]  /*bcf0*/  IABS R5, R5 ;  /* 0x0000000500057213 */ /* 0x000fe20000000000 */
[----:B------:R-:W-:Y:S01]  /*bd00*/  IMAD R9, R3, R8, R9 ;  /* 0x0000000803097224 */ /* 0x000fe200078e0209 */
[----:B------:R1:W-:Y:S01]  /*bd10*/  STL [R1+0x6d4], R13 ;  /* 0x0006d40d01007387 */ /* 0x0003e20000100800 */
[----:B------:R-:W-:Y:S01]  /*bd20*/  ISETP.GE.AND P6, PT, R6, RZ, PT ;  /* 0x000000ff0600720c */ /* 0x000fe20003fc6270 */
[----:B------:R-:W-:Y:S01]  /*bd30*/  VIADD R4, R2, 0xff ;  /* 0x000000ff02047836 */ /* 0x000fe20000000000 */
[----:B------:R-:W-:Y:S01]  /*bd40*/  IABS R6, R6 ;  /* 0x0000000600067213 */ /* 0x000fe20000000000 */
[----:B------:R2:W-:Y:S01]  /*bd50*/  STL [R1+0x6f8], R10 ;  /* 0x0006f80a01007387 */ /* 0x0005e20000100800 */
[----:B------:R-:W-:Y:S01]  /*bd60*/  @!P2 IADD3 R14, -R14, RZ, RZ ;  /* 0x000000ff0e0ea210 */ /* 0x000fe20007ffe1ff */
[----:B------:R-:W-:Y:S01]  /*bd70*/  IMAD.HI.U32 R8, R251, R0, RZ ;  /* 0x00000000fb087227 */ /* 0x000fe200078e00ff */
[----:B------:R-:W-:-:S02]  /*bd80*/  ISETP.GT.U32.AND P2, PT, R3, R9, PT ;  /* 0x000000090300720c */ /* 0x000fc40003f44070 */
[----:B------:R-:W-:Y:S01]  /*bd90*/  ISETP.GE.AND P0, PT, R4, RZ, PT ;  /* 0x000000ff0400720c */ /* 0x000fe20003f06270 */
[C---:B-1----:R-:W-:Y:S01]  /*bda0*/  IMAD.HI.U32 R13, R251.reuse, R5, RZ ;  /* 0x00000005fb0d7227 */ /* 0x042fe200078e00ff */
[----:B------:R1:W-:Y:S01]  /*bdb0*/  STL [R1+0x6f4], R14 ;  /* 0x0006f40e01007387 */ /* 0x0003e20000100800 */
[----:B------:R-:W-:Y:S02]  /*bdc0*/  IABS R4, R4 ;  /* 0x0000000400047213 */ /* 0x000fe40000000000 */
[----:B------:R-:W-:Y:S02]  /*bdd0*/  IMAD.MOV R12, RZ, RZ, -R13 ;  /* 0x000000ffff0c7224 */ /* 0x000fe400078e0a0d */
[----:B--2---:R-:W-:-:S04]  /*bde0*/  IMAD.HI.U32 R10, R251, R6, RZ ;  /* 0x00000006fb0a7227 */ /* 0x004fc800078e00ff */
[----:B------:R-:W-:Y:S02]  /*bdf0*/  IMAD R5, R3, R12, R5 ;  /* 0x0000000c03057224 */ /* 0x000fe400078e0205 */
[--C-:B------:R-:W-:Y:S02]  /*be00*/  @!P5 IMAD.IADD R11, R11, 0x1, -R3.reuse ;  /* 0x000000010b0bd824 */ /* 0x100fe400078e0a03 */
[----:B------:R-:W-:Y:S01]  /*be10*/  IMAD.MOV R10, RZ, RZ, -R10 ;  /* 0x000000ffff0a7224 */ /* 0x000fe200078e0a0a */
[----:B------:R-:W-:Y:S01]  /*be20*/  ISETP.GT.U32.AND P5, PT, R3, R5, PT ;  /* 0x000000050300720c */ /* 0x000fe20003fa4070 */
[----:B------:R-:W-:Y:S02]  /*be30*/  @!P2 IMAD.IADD R9, R9, 0x1, -R3 ;  /* 0x000000010909a824 */ /* 0x000fe400078e0a03 */
[----:B------:R-:W-:Y:S02]  /*be40*/  IMAD R6, R3, R10, R6 ;  /* 0x0000000a03067224 */ /* 0x000fe400078e0206 */
[----:B------:R-:W-:-:S02]  /*be50*/  IMAD.MOV.U32 R15, RZ, RZ, R11 ;  /* 0x000000ffff0f7224 */ /* 0x000fc400078e000b */
[----:B------:R-:W-:Y:S01]  /*be60*/  IMAD.MOV R8, RZ, RZ, -R8 ;  /* 0x000000ffff087224 */ /* 0x000fe200078e0a08 */
[----:B------:R-:W-:Y:S01]  /*be70*/  ISETP.GT.U32.AND P2, PT, R3, R6, PT ;  /* 0x000000060300720c */ /* 0x000fe20003f44070 */
[----:B-1----:R-:W-:Y:S02]  /*be80*/  VIADD R14, R2, 0x101 ;  /* 0x00000101020e7836 */ /* 0x002fe40000000000 */
[----:B------:R-:W-:Y:S02]  /*be90*/  @!P1 IMAD.MOV R15, RZ, RZ, -R15 ;  /* 0x000000ffff0f9224 */ /* 0x000fe400078e0a0f */
[--C-:B------:R-:W-:Y:S01]  /*bea0*/  @!P5 IMAD.IADD R5, R5, 0x1, -R3.reuse ;  /* 0x000000010505d824 */ /* 0x100fe200078e0a03 */
[C---:B------:R-:W-:Y:S01]  /*beb0*/  ISETP.GT.U32.AND P5, PT, R3.reuse, R9, PT ;  /* 0x000000090300720c */ /* 0x040fe20003fa4070 */
[----:B------:R-:W-:Y:S01]  /*bec0*/  IMAD R0, R3, R8, R0 ;  /* 0x0000000803007224 */ /* 0x000fe200078e0200 */
[----:B------:R-:W-:Y:S01]  /*bed0*/  IABS R8, R14 ;  /* 0x0000000e00087213 */ /* 0x000fe20000000000 */
[----:B------:R-:W-:Y:S01]  /*bee0*/  IMAD.HI.U32 R7, R251, R4, RZ ;  /* 0x00000004fb077227 */ /* 0x000fe200078e00ff */
[----:B------:R-:W-:Y:S01]  /*bef0*/  ISETP.GT.U32.AND P1, PT, R3, R5, PT ;  /* 0x000000050300720c */ /* 0x000fe20003f24070 */
[----:B------:R1:W-:Y:S02]  /*bf00*/  STL [R1+0x6f0], R15 ;  /* 0x0006f00f01007387 */ /* 0x0003e40000100800 */
[----:B------:R-:W-:-:S02]  /*bf10*/  @!P2 IMAD.IADD R6, R6, 0x1, -R3 ;  /* 0x000000010606a824 */ /* 0x000fc400078e0a03 */
[----:B------:R-:W-:Y:S02]  /*bf20*/  IMAD.MOV R7, RZ, RZ, -R7 ;  /* 0x000000ffff077224 */ /* 0x000fe400078e0a07 */
[----:B------:R-:W-:Y:S01]  /*bf30*/  VIADD R10, R2, 0x102 ;  /* 0x00000102020a7836 */ /* 0x000fe20000000000 */
[----:B------:R-:W-:Y:S01]  /*bf40*/  ISETP.GT.U32.AND P2, PT, R3, R6, PT ;  /* 0x000000060300720c */ /* 0x000fe20003f44070 */
[----:B------:R-:W-:-:S03]  /*bf50*/  IMAD.HI.U32 R19, R251, R8, RZ ;  /* 0x00000008fb137227 */ /* 0x000fc600078e00ff */
[----:B------:R-:W-:Y:S01]  /*bf60*/  IABS R12, R10 ;  /* 0x0000000a000c7213 */ /* 0x000fe20000000000 */
[----:B------:R-:W-:Y:S01]  /*bf70*/  IMAD R4, R3, R7, R4 ;  /* 0x0000000703047224 */ /* 0x000fe200078e0204 */
[----:B------:R-:W-:Y:S01]  /*bf80*/  IADD3 R19, -R19, RZ, RZ ;  /* 0x000000ff13137210 */ /* 0x000fe20007ffe1ff */
[--C-:B------:R-:W-:Y:S01]  /*bf90*/  @!P1 IMAD.IADD R5, R5, 0x1, -R3.reuse ;  /* 0x0000000105059824 */ /* 0x100fe200078e0a03 */
[----:B------:R-:W-:Y:S01]  /*bfa0*/  ISETP.GT.U32.AND P1, PT, R3, R0, PT ;  /* 0x000000000300720c */ /* 0x000fe20003f24070 */
[C---:B------:R-:W-:Y:S01]  /*bfb0*/  VIADD R13, R2.reuse, 0x103 ;  /* 0x00000103020d7836 */ /* 0x040fe20000000000 */
[----:B------:R-:W-:Y:S01]  /*bfc0*/  IADD3 R7, R2, 0x104, RZ ;  /* 0x0000010402077810 */ /* 0x000fe20007ffe0ff */
[----:B------:R-:W-:Y:S01]  /*bfd0*/  @!P5 IMAD.IADD R9, R9, 0x1, -R3 ;  /* 0x000000010909d824 */ /* 0x000fe200078e0a03 */
[----:B------:R-:W-:Y:S01]  /*bfe0*/  ISETP.GT.U32.AND P5, PT, R3, R4, PT ;  /* 0x000000040300720c */ /* 0x000fe20003fa4070 */
[----:B------:R-:W-:Y:S01]  /*bff0*/  IMAD.HI.U32 R17, R251, R12, RZ ;  /* 0x0000000cfb117227 */ /* 0x000fe200078e00ff */
[----:B-1----:R-:W-:-:S02]  /*c000*/  IABS R15, R13 ;  /* 0x0000000d000f7213 */ /* 0x002fc40000000000 */
[----:B------:R-:W-:Y:S01]  /*c010*/  IABS R11, R7 ;  /* 0x00000007000b7213 */ /* 0x000fe20000000000 */
[C---:B------:R-:W-:Y:S02]  /*c020*/  IMAD R8, R3.reuse, R19, R8 ;  /* 0x0000001303087224 */ /* 0x040fe400078e0208 */
[----:B------:R-:W-:Y:S02]  /*c030*/  IMAD.MOV R17, RZ, RZ, -R17 ;  /* 0x000000ffff117224 */ /* 0x000fe400078e0a11 */
[----:B------:R-:W-:Y:S01]  /*c040*/  @!P2 IMAD.IADD R6, R6, 0x1, -R3 ;  /* 0x000000010606a824 */ /* 0x000fe200078e0a03 */
[C---:B------:R-:W-:Y:S01]  /*c050*/  ISETP.GT.U32.AND P2, PT, R3.reuse, R8, PT ;  /* 0x000000080300720c */ /* 0x040fe20003f44070 */
[----:B------:R-:W-:Y:S02]  /*c060*/  IMAD R12, R3, R17, R12 ;  /* 0x00000011030c7224 */ /* 0x000fe400078e020c */
[----:B------:R-:W-:Y:S01]  /*c070*/  IMAD.HI.U32 R20, R251, R15, RZ ;  /* 0x0000000ffb147227 */ /* 0x000fe200078e00ff */
[----:B------:R-:W-:-:S03]  /*c080*/  @!P6 IADD3 R6, -R6, RZ, RZ ;  /* 0x000000ff0606e210 */ /* 0x000fc60007ffe1ff */
[----:B------:R-:W-:Y:S01]  /*c090*/  @!P1 IMAD.IADD R0, R0, 0x1, -R3 ;  /* 0x0000000100009824 */ /* 0x000fe200078e0a03 */
[----:B------:R-:W-:Y:S01]  /*c0a0*/  IADD3 R20, -R20, RZ, RZ ;  /* 0x000000ff14147210 */ /* 0x000fe20007ffe1ff */
[----:B------:R-:W-:Y:S01]  /*c0b0*/  IMAD.MOV.U32 R22, RZ, RZ, R9 ;  /* 0x000000ffff167224 */ /* 0x000fe200078e0009 */
[----:B------:R-:W-:Y:S01]  /*c0c0*/  ISETP.GE.AND P1, PT, R16, RZ, PT ;  /* 0x000000ff1000720c */ /* 0x000fe20003f26270 */
[----:B------:R-:W-:Y:S01]  /*c0d0*/  @!P5 IMAD.IADD R4, R4, 0x1, -R3 ;  /* 0x000000010404d824 */ /* 0x000fe200078e0a03 */
[C---:B------:R-:W-:Y:S01]  /*c0e0*/  ISETP.GT.U32.AND P5, PT, R3.reuse, R12, PT ;  /* 0x0000000c0300720c */ /* 0x040fe20003fa4070 */
[----:B------:R-:W-:Y:S01]  /*c0f0*/  @!P3 IMAD.MOV R22, RZ, RZ, -R22 ;  /* 0x000000ffff16b224 */ /* 0x000fe200078e0a16 */
[----:B------:R-:W-:Y:S01]  /*c100*/  ISETP.GT.U32.AND P3, PT, R3, R0, PT ;  /* 0x000000000300720c */ /* 0x000fe20003f64070 */
[----:B------:R-:W-:Y:S01]  /*c110*/  IMAD.HI.U32 R17, R251, R18, RZ ;  /* 0x00000012fb117227 */ /* 0x000fe200078e00ff */
[----:B------:R-:W-:Y:S02]  /*c120*/  @!P2 IADD3 R8, R8, -R3, RZ ;  /* 0x800000030808a210 */ /* 0x000fe40007ffe0ff */
[C---:B------:R-:W-:Y:S01]  /*c130*/  ISETP.GT.U32.AND P2, PT, R3.reuse, R4, PT ;  /* 0x000000040300720c */ /* 0x040fe20003f44070 */
[----:B------:R-:W-:Y:S01]  /*c140*/  IMAD.MOV R17, RZ, RZ, -R17 ;  /* 0x000000ffff117224 */ /* 0x000fe200078e0a11 */
[----:B------:R-:W-:Y:S01]  /*c150*/  STL [R1+0x6ec], R22 ;  /* 0x0006ec1601007387 */ /* 0x000fe20000100800 */
[----:B------:R-:W-:-:S02]  /*c160*/  IMAD R15, R3, R20, R15 ;  /* 0x00000014030f7224 */ /* 0x000fc400078e020f */
[C---:B------:R-:W-:Y:S02]  /*c170*/  IMAD R17, R3.reuse, R17, R18 ;  /* 0x0000001103117224 */ /* 0x040fe400078e0212 */
[----:B------:R-:W-:Y:S01]  /*c180*/  IMAD.MOV.U32 R21, RZ, RZ, R5 ;  /* 0x000000ffff157224 */ /* 0x000fe200078e0005 */
[C---:B------:R-:W-:Y:S01]  /*c190*/  ISETP.GT.U32.AND P6, PT, R3.reuse, R15, PT ;  /* 0x0000000f0300720c */ /* 0x040fe20003fc4070 */
[--C-:B------:R-:W-:Y:S02]  /*c1a0*/  @!P5 IMAD.IADD R12, R12, 0x1, -R3.reuse ;  /* 0x000000010c0cd824 */ /* 0x100fe400078e0a03 */
[----:B------:R-:W-:Y:S01]  /*c1b0*/  @!P3 IMAD.IADD R0, R0, 0x1, -R3 ;  /* 0x000000010000b824 */ /* 0x000fe200078e0a03 */
[C---:B------:R-:W-:Y:S01]  /*c1c0*/  ISETP.GT.U32.AND P3, PT, R3.reuse, R17, PT ;  /* 0x000000110300720c */ /* 0x040fe20003f64070 */
[----:B------:R-:W-:Y:S01]  /*c1d0*/  @!P4 IMAD.MOV R21, RZ, RZ, -R21 ;  /* 0x000000ffff15c224 */ /* 0x000fe200078e0a15 */
[C---:B------:R-:W-:Y:S01]  /*c1e0*/  ISETP.GT.U32.AND P5, PT, R3.reuse, R12, PT ;  /* 0x0000000c0300720c */ /* 0x040fe20003fa4070 */
[----:B------:R-:W-:Y:S01]  /*c1f0*/  VIADD R18, R2, 0x1ff ;  /* 0x000001ff02127836 */ /* 0x000fe20000000000 */
[----:B------:R-:W-:Y:S01]  /*c200*/  ISETP.GT.U32.AND P4, PT, R3, R8, PT ;  /* 0x000000080300720c */ /* 0x000fe20003f84070 */
[--C-:B------:R-:W-:Y:S01]  /*c210*/  @!P2 IMAD.IADD R4, R4, 0x1, -R3.reuse ;  /* 0x000000010404a824 */ /* 0x100fe200078e0a03 */
[----:B------:R1:W-:Y:S01]  /*c220*/  STL [R1+0x6e8], R21 ;  /* 0x0006e81501007387 */ /* 0x0003e20000100800 */
[----:B------:R-:W-:Y:S01]  /*c230*/  VIADD R16, R2, 0x106 ;  /* 0x0000010602107836 */ /* 0x000fe20000000000 */
[----:B------:R-:W-:Y:S01]  /*c240*/  IABS R9, R18 ;  /* 0x0000001200097213 */ /* 0x000fe20000000000 */
[----:B------:R-:W-:Y:S01]  /*c250*/  @!P6 IMAD.IADD R15, R15, 0x1, -R3 ;  /* 0x000000010f0fe824 */ /* 0x000fe200078e0a03 */
[----:B------:R2:W-:Y:S01]  /*c260*/  STL [R1+0x6e4], R6 ;  /* 0x0006e40601007387 */ /* 0x0005e20000100800 */
[----:B------:R-:W-:Y:S01]  /*c270*/  IMAD.HI.U32 R19, R251, R11, RZ ;  /* 0x0000000bfb137227 */ /* 0x000fe200078e00ff */
[----:B------:R-:W-:-:S02]  /*c280*/  IABS R5, R16 ;  /* 0x0000001000057213 */ /* 0x000fc40000000000 */
[----:B------:R-:W-:Y:S01]  /*c290*/  ISETP.GE.AND P6, PT, R13, RZ, PT ;  /* 0x000000ff0d00720c */ /* 0x000fe20003fc6270 */
[--C-:B------:R-:W-:Y:S02]  /*c2a0*/  @!P3 IMAD.IADD R17, R17, 0x1, -R3.reuse ;  /* 0x000000011111b824 */ /* 0x100fe400078e0a03 */
[----:B-1----:R-:W-:Y:S02]  /*c2b0*/  IMAD.MOV.U32 R21, RZ, RZ, R4 ;  /* 0x000000ffff157224 */ /* 0x002fe400078e0004 */
[----:B------:R-:W-:Y:S01]  /*c2c0*/  @!P5 IMAD.IADD R12, R12, 0x1, -R3 ;  /* 0x000000010c0cd824 */ /* 0x000fe200078e0a03 */
[----:B------:R-:W-:Y:S01]  /*c2d0*/  ISETP.GE.AND P5, PT, R10, RZ, PT ;  /* 0x000000ff0a00720c */ /* 0x000fe20003fa6270 */
[----:B------:R-:W-:Y:S01]  /*c2e0*/  @!P0 IMAD.MOV R21, RZ, RZ, -R21 ;  /* 0x000000ffff158224 */ /* 0x000fe200078e0a15 */
[----:B------:R-:W-:Y:S01]  /*c2f0*/  ISETP.GT.U32.AND P0, PT, R3, R15, PT ;  /* 0x0000000f0300720c */ /* 0x000fe20003f04070 */
[----:B--2---:R-:W-:Y:S01]  /*c300*/  IMAD.HI.U32 R6, R251, R9, RZ ;  /* 0x00000009fb067227 */ /* 0x004fe200078e00ff */
[----:B------:R-:W-:-:S02]  /*c310*/  ISETP.GT.U32.AND P3, PT, R3, R17, PT ;  /* 0x000000110300720c */ /* 0x000fc40003f64070 */
[----:B------:R-:W-:Y:S01]  /*c320*/  STL [R1+0x6e0], R21 ;  /* 0x0006e01501007387 */ /* 0x000fe20000100800 */
[----:B------:R-:W-:-:S04]  /*c330*/  IMAD.HI.U32 R10, R251, R5, RZ ;  /* 0x00000005fb0a7227 */ /* 0x000fc800078e00ff */
[----:B------:R-:W-:Y:S02]  /*c340*/  IMAD.MOV R6, RZ, RZ, -R6 ;  /* 0x000000ffff067224 */ /* 0x000fe400078e0a06 */
[----:B------:R-:W-:Y:S02]  /*c350*/  IMAD.MOV R19, RZ, RZ, -R19 ;  /* 0x000000ffff137224 */ /* 0x000fe400078e0a13 */
[----:B------:R-:W-:Y:S01]  /*c360*/  @!P4 IMAD.IADD R8, R8, 0x1, -R3 ;  /* 0x000000010808c824 */ /* 0x000fe200078e0a03 */
[----:B------:R-:W-:Y:S01]  /*c370*/  ISETP.GE.AND P4, PT, R14, RZ, PT ;  /* 0x000000ff0e00720c */ /* 0x000fe20003f86270 */
[----:B------:R-:W-:Y:S02]  /*c380*/  IMAD.MOV R10, RZ, RZ, -R10 ;  /* 0x000000ffff0a7224 */ /* 0x000fe400078e0a0a */
[C---:B------:R-:W-:Y:S02]  /*c390*/  IMAD R9, R3.reuse, R6, R9 ;  /* 0x0000000603097224 */ /* 0x040fe400078e0209 */
[----:B------:R-:W-:Y:S01]  /*c3a0*/  IMAD R11, R3, R19, R11 ;  /* 0x00000013030b7224 */ /* 0x000fe200078e020b */
[----:B------:R-:W-:Y:S01]  /*c3b0*/  MOV R19, R8 ;  /* 0x0000000800137202 */ /* 0x000fe20000000f00 */
[----:B------:R-:W-:-:S02]  /*c3c0*/  IMAD.MOV.U32 R20, RZ, RZ, R0 ;  /* 0x000000ffff147224 */ /* 0x000fc400078e0000 */
[C---:B------:R-:W-:Y:S01]  /*c3d0*/  IMAD R10, R3.reuse, R10, R5 ;  /* 0x0000000a030a7224 */ /* 0x040fe200078e0205 */
[----:B------:R-:W-:Y:S01]  /*c3e0*/  ISETP.GT.U32.AND P2, PT, R3, R11, PT ;  /* 0x0000000b0300720c */ /* 0x000fe20003f44070 */
[--C-:B------:R-:W-:Y:S01]  /*c3f0*/  @!P0 IMAD.IADD R15, R15, 0x1, -R3.reuse ;  /* 0x000000010f0f8824 */ /* 0x100fe200078e0a03 */
[----:B------:R-:W-:Y:S01]  /*c400*/  ISETP.GT.U32.AND P0, PT, R3, R9, PT ;  /* 0x000000090300720c */ /* 0x000fe20003f04070 */
[----:B------:R-:W-:Y:S02]  /*c410*/  IMAD.MOV.U32 R0, RZ, RZ, R12 ;  /* 0x000000ffff007224 */ /* 0x000fe400078e000c */
[----:B------:R-:W-:Y:S01]  /*c420*/  @!P3 IMAD.IADD R17, R17, 0x1, -R3 ;  /* 0x000000011111b824 */ /* 0x000fe200078e0a03 */
[----:B------:R-:W-:Y:S01]  /*c430*/  ISETP.GT.U32.AND P3, PT, R3, R10, PT ;  /* 0x0000000a0300720c */ /* 0x000fe20003f64070 */
[----:B------:R-:W-:Y:S01]  /*c440*/  @!P1 IMAD.MOV R20, RZ, RZ, -R20 ;  /* 0x000000ffff149224 */ /* 0x000fe200078e0a14 */
[----:B------:R-:W-:Y:S01]  /*c450*/  @!P5 IADD3 R0, -R0, RZ, RZ ;  /* 0x000000ff0000d210 */ /* 0x000fe20007ffe1ff */
[----:B------:R-:W-:Y:S01]  /*c460*/  @!P4 IMAD.MOV R19, RZ, RZ, -R19 ;  /* 0x000000ffff13c224 */ /* 0x000fe200078e0a13 */
[C---:B------:R-:W-:Y:S01]  /*c470*/  ISETP.GE.AND P5, PT, R2.reuse, RZ, PT ;  /* 0x000000ff0200720c */ /* 0x040fe20003fa6270 */
[C---:B------:R-:W-:Y:S01]  /*c480*/  VIADD R6, R2.reuse, 0x107 ;  /* 0x0000010702067836 */ /* 0x040fe20000000000 */
[----:B------:R-:W-:Y:S01]  /*c490*/  STL [R1+0x6dc], R20 ;  /* 0x0006dc1401007387 */ /* 0x000fe20000100800 */
[----:B------:R-:W-:Y:S01]  /*c4a0*/  VIADD R4, R2, 0x108 ;  /* 0x0000010802047836 */ /* 0x000fe20000000000 */
[----:B------:R-:W-:Y:S01]  /*c4b0*/  @!P2 IADD3 R11, R11, -R3, RZ ;  /* 0x800000030b0ba210 */ /* 0x000fe20007ffe0ff */
[----:B------:R-:W-:Y:S01]  /*c4c0*/  @!P0 IMAD.IADD R9, R9, 0x1, -R3 ;  /* 0x0000000109098824 */ /* 0x000fe200078e0a03 */
[----:B------:R-:W-:Y:S01]  /*c4d0*/  STL [R1+0x6d8], R19 ;  /* 0x0006d81301007387 */ /* 0x000fe20000100800 */
[----:B------:R-:W-:Y:S01]  /*c4e0*/  IABS R13, R6 ;  /* 0x00000006000d7213 */ /* 0x000fe20000000000 */
[----:B------:R-:W-:Y:S01]  /*c4f0*/  IMAD.MOV.U32 R8, RZ, RZ, R15 ;  /* 0x000000ffff087224 */ /* 0x000fe200078e000f */
[----:B------:R-:W-:Y:S01]  /*c500*/  IABS R5, R4 ;  /* 0x0000000400057213 */ /* 0x000fe20000000000 */
[----:B------:R1:W-:Y:S01]  /*c510*/  STL [R1+0x6d0], R0 ;  /* 0x0006d00001007387 */ /* 0x0003e20000100800 */
[----:B------:R-:W-:Y:S01]  /*c520*/  @!P3 IMAD.IADD R10, R10, 0x1, -R3 ;  /* 0x000000010a0ab824 */ /* 0x000fe200078e0a03 */
[----:B------:R-:W-:Y:S01]  /*c530*/  ISETP.GE.AND P2, PT, R7, RZ, PT ;  /* 0x000000ff0700720c */ /* 0x000fe20003f46270 */
[----:B------:R-:W-:Y:S01]  /*c540*/  IMAD.HI.U32 R7, R251, R13, RZ ;  /* 0x0000000dfb077227 */ /* 0x000fe200078e00ff */
[----:B------:R-:W-:-:S02]  /*c550*/  ISETP.GT.U32.AND P0, PT, R3, R9, PT ;  /* 0x000000090300720c */ /* 0x000fc40003f04070 */
[C---:B------:R-:W-:Y:S01]  /*c560*/  ISETP.GT.U32.AND P1, PT, R3.reuse, R11, PT ;  /* 0x0000000b0300720c */ /* 0x040fe20003f24070 */
[----:B------:R-:W-:Y:S01]  /*c570*/  @!P6 IMAD.MOV R8, RZ, RZ, -R8 ;  /* 0x000000ffff08e224 */ /* 0x000fe200078e0a08 */
[C---:B------:R-:W-:Y:S01]  /*c580*/  ISETP.GT.U32.AND P6, PT, R3.reuse, R10, PT ;  /* 0x0000000a0300720c */ /* 0x040fe20003fc4070 */
[----:B------:R-:W-:Y:S01]  /*c590*/  IMAD.MOV R7, RZ, RZ, -R7 ;  /* 0x000000ffff077224 */ /* 0x000fe200078e0a07 */
[----:B------:R-:W-:Y:S01]  /*c5a0*/  ISETP.GE.AND P3, PT, R4, RZ, PT ;  /* 0x000000ff0400720c */ /* 0x000fe20003f66270 */
[----:B-1----:R-:W-:Y:S01]  /*c5b0*/  IMAD.MOV.U32 R0, RZ, RZ, R17 ;  /* 0x000000ffff007224 */ /* 0x002fe200078e0011 */
[----:B------:R-:W-:Y:S01]  /*c5c0*/  ISETP.GE.AND P4, PT, R18, RZ, PT ;  /* 0x000000ff1200720c */ /* 0x000fe20003f86270 */
[----:B------:R-:W-:Y:S01]  /*c5d0*/  IMAD R13, R3, R7, R13 ;  /* 0x00000007030d7224 */ /* 0x000fe200078e020d */
[----:B------:R1:W-:Y:S01]  /*c5e0*/  STL [R1+0x6cc], R8 ;  /* 0x0006cc0801007387 */ /* 0x0003e20000100800 */
[----:B------:R-:W-:Y:S01]  /*c5f0*/  @!P5 IMAD.MOV R0, RZ, RZ, -R0 ;  /* 0x000000ffff00d224 */ /* 0x000fe200078e0a00 */
[----:B------:R-:W-:Y:S01]  /*c600*/  ISETP.GE.AND P5, PT, R6, RZ, PT ;  /* 0x000000ff0600720c */ /* 0x000fe20003fa6270 */
[----:B------:R-:W-:-:S04]  /*c610*/  IMAD.HI.U32 R6, R251, R5, RZ ;  /* 0x00000005fb067227 */ /* 0x000fc800078e00ff */
[--C-:B------:R-:W-:Y:S01]  /*c620*/  @!P0 IMAD.IADD R9, R9, 0x1, -R3.reuse ;  /* 0x0000000109098824 */ /* 0x100fe200078e0a03 */
[----:B------:R-:W-:Y:S01]  /*c630*/  IADD3 R6, -R6, RZ, RZ ;  /* 0x000000ff06067210 */ /* 0x000fe20007ffe1ff */
[--C-:B------:R-:W-:Y:S01]  /*c640*/  @!P1 IMAD.IADD R11, R11, 0x1, -R3.reuse ;  /* 0x000000010b0b9824 */ /* 0x100fe200078e0a03 */
[C---:B------:R-:W-:Y:S01]  /*c650*/  ISETP.GT.U32.AND P0, PT, R3.reuse, R13, PT ;  /* 0x0000000d0300720c */ /* 0x040fe20003f04070 */
[----:B------:R-:W-:Y:S01]  /*c660*/  @!P6 IMAD.IADD R10, R10, 0x1, -R3 ;  /* 0x000000010a0ae824 */ /* 0x000fe200078e0a03 */
[----:B------:R-:W-:Y:S01]  /*c670*/  ISETP.GE.AND P1, PT, R16, RZ, PT ;  /* 0x000000ff1000720c */ /* 0x000fe20003f26270 */
[C---:B------:R-:W-:Y:S01]  /*c680*/  IMAD R5, R3.reuse, R6, R5 ;  /* 0x0000000603057224 */ /* 0x040fe200078e0205 */
[C---:B------:R-:W-:Y:S01]  /*c690*/  IADD3 R16, R2.reuse, 0x109, RZ ;  /* 0x0000010902107810 */ /* 0x040fe20007ffe0ff */
[C---:B------:R-:W-:Y:S02]  /*c6a0*/  VIADD R7, R2.reuse, 0x10a ;  /* 0x0000010a02077836 */ /* 0x040fe40000000000 */
[C---:B-1----:R-:W-:Y:S01]  /*c6b0*/  VIADD R8, R2.reuse, 0x10b ;  /* 0x0000010b02087836 */ /* 0x042fe20000000000 */
[----:B------:R-:W-:Y:S01]  /*c6c0*/  ISETP.GT.U32.AND P6, PT, R3, R5, PT ;  /* 0x000000050300720c */ /* 0x000fe20003fc4070 */
[----:B------:R-:W-:Y:S01]  /*c6d0*/  @!P2 IMAD.MOV R11, RZ, RZ, -R11 ;  /* 0x000000ffff0ba224 */ /* 0x000fe200078e0a0b */
[----:B------:R-:W-:Y:S01]  /*c6e0*/  IABS R12, R16 ;  /* 0x00000010000c7213 */ /* 0x000fe20000000000 */
[----:B------:R-:W-:Y:S01]  /*c6f0*/  VIADD R6, R2, 0x10c ;  /* 0x0000010c02067836 */ /* 0x000fe20000000000 */
[----:B------:R-:W-:Y:S01]  /*c700*/  IABS R18, R7 ;  /* 0x0000000700127213 */ /* 0x000fe20000000000 */
[----:B------:R-:W-:Y:S01]  /*c710*/  @!P0 IMAD.IADD R13, R13, 0x1, -R3 ;  /* 0x000000010d0d8824 */ /* 0x000fe200078e0a03 */
[----:B------:R-:W-:Y:S01]  /*c720*/  IABS R17, R8 ;  /* 0x0000000800117213 */ /* 0x000fe20000000000 */
[C---:B------:R-:W-:Y:S01]  /*c730*/  IMAD.HI.U32 R4, R251.reuse, R12, RZ ;  /* 0x0000000cfb047227 */ /* 0x040fe200078e00ff */
[----:B------:R-:W-:Y:S01]  /*c740*/  ISETP.GE.AND P2, PT, R16, RZ, PT ;  /* 0x000000ff1000720c */ /* 0x000fe20003f46270 */
[----:B------:R1:W-:Y:S01]  /*c750*/  STL [R1+0x6c8], R11 ;  /* 0x0006c80b01007387 */ /* 0x0003e20000100800 */
[----:B------:R-:W-:Y:S01]  /*c760*/  IABS R14, R6 ;  /* 0x00000006000e7213 */ /* 0x000fe20000000000 */
[----:B------:R-:W-:Y:S01]  /*c770*/  IMAD.HI.U32 R19, R251, R18, RZ ;  /* 0x00000012fb137227 */ /* 0x000fe200078e00ff */
[----:B------:R-:W-:-:S02]  /*c780*/  IADD3 R4, -R4, RZ, RZ ;  /* 0x000000ff04047210 */ /* 0x000fc40007ffe1ff */
[----:B------:R-:W-:Y:S01]  /*c790*/  @!P6 IADD3 R5, R5, -R3, RZ ;  /* 0x800000030505e210 */ /* 0x000fe20007ffe0ff */
[----:B------:R-:W-:Y:S01]  /*c7a0*/  IMAD.MOV R19, RZ, RZ, -R19 ;  /* 0x000000ffff137224 */ /* 0x000fe200078e0a13 */
[C---:B------:R-:W-:Y:S01]  /*c7b0*/  ISETP.GT.U32.AND P6, PT, R3.reuse, R13, PT ;  /* 0x0000000d0300720c */ /* 0x040fe20003fc4070 */
[----:B------:R-:W-:Y:S02]  /*c7c0*/  IMAD R12, R3, R4, R12 ;  /* 0x00000004030c7224 */ /* 0x000fe400078e020c */
[----:B------:R-:W-:Y:S02]  /*c7d0*/  VIADD R4, R2, 0x10d ;  /* 0x0000010d02047836 */ /* 0x000fe40000000000 */
[----:B------:R-:W-:Y:S01]  /*c7e0*/  IMAD.HI.U32 R15, R251, R17, RZ ;  /* 0x00000011fb0f7227 */ /* 0x000fe200078e00ff */
[C---:B------:R-:W-:Y:S02]  /*c7f0*/  ISETP.GT.U32.AND P0, PT, R3.reuse, R12, PT ;  /* 0x0000000c0300720c */ /* 0x040fe40003f04070 */
[----:B-1----:R-:W-:Y:S01]  /*c800*/  IABS R11, R4 ;  /* 0x00000004000b7213 */ /* 0x002fe20000000000 */
[----:B------:R-:W-:-:S02]  /*c810*/  IMAD R16, R3, R19, R18 ;  /* 0x0000001303107224 */ /* 0x000fc400078e0212 */
[----:B------:R-:W-:Y:S02]  /*c820*/  IMAD.MOV R15, RZ, RZ, -R15 ;  /* 0x000000ffff0f7224 */ /* 0x000fe400078e0a0f */
[----:B------:R-:W-:Y:S01]  /*c830*/  @!P6 IADD3 R13, R13, -R3, RZ ;  /* 0x800000030d0de210 */ /* 0x000fe20007ffe0ff */
[----:B------:R-:W-:Y:S01]  /*c840*/  IMAD.MOV.U32 R20, RZ, RZ, R9 ;  /* 0x000000ffff147224 */ /* 0x000fe200078e0009 */
[----:B------:R-:W-:Y:S01]  /*c850*/  ISETP.GT.U32.AND P6, PT, R3, R16, PT ;  /* 0x000000100300720c */ /* 0x000fe20003fc4070 */
[----:B------:R-:W-:Y:S02]  /*c860*/  IMAD.MOV.U32 R9, RZ, RZ, R11 ;  /* 0x000000ffff097224 */ /* 0x000fe400078e000b */
[----:B------:R-:W-:-:S04]  /*c870*/  IMAD.HI.U32 R11, R251, R14, RZ ;  /* 0x0000000efb0b7227 */ /* 0x000fc800078e00ff */
[C---:B------:R-:W-:Y:S02]  /*c880*/  IMAD R17, R3.reuse, R15, R17 ;  /* 0x0000000f03117224 */ /* 0x040fe400078e0211 */
[----:B------:R-:W-:Y:S02]  /*c890*/  IMAD.MOV.U32 R15, RZ, RZ, R13 ;  /* 0x000000ffff0f7224 */ /* 0x000fe400078e000d */
[----:B------:R-:W-:Y:S02]  /*c8a0*/  IMAD.MOV R11, RZ, RZ, -R11 ;  /* 0x000000ffff0b7224 */ /* 0x000fe400078e0a0b */
[----:B------:R-:W-:Y:S01]  /*c8b0*/  @!P4 IMAD.MOV R20, RZ, RZ, -R20 ;  /* 0x000000ffff14c224 */ /* 0x000fe200078e0a14 */
[C---:B------:R-:W-:Y:S01]  /*c8c0*/  ISETP.GT.U32.AND P4, PT, R3.reuse, R5, PT ;  /* 0x000000050300720c */ /* 0x040fe20003f84070 */
[----:B------:R-:W-:Y:S01]  /*c8d0*/  IMAD R14, R3, R11, R14 ;  /* 0x0000000b030e7224 */ /* 0x000fe200078e020e */
[----:B------:R-:W-:Y:S01]  /*c8e0*/  @!P5 IADD3 R15, -R15, RZ, RZ ;  /* 0x000000ff0f0fd210 */ /* 0x000fe20007ffe1ff */
[----:B------:R-:W-:Y:S01]  /*c8f0*/  IMAD.MOV.U32 R18, RZ, RZ, R10 ;  /* 0x000000ffff127224 */ /* 0x000fe200078e000a */
[C---:B------:R-:W-:Y:S01]  /*c900*/  ISETP.GT.U32.AND P5, PT, R3.reuse, R17, PT ;  /* 0x000000110300720c */ /* 0x040fe20003fa4070 */
[--C-:B------:R-:W-:Y:S01]  /*c910*/  @!P0 IMAD.IADD R12, R12, 0x1, -R3.reuse ;  /* 0x000000010c0c8824 */ /* 0x100fe200078e0a03 */
[----:B------:R-:W-:Y:S01]  /*c920*/  STL [R1+0x6a0], R20 ;  /* 0x0006a01401007387 */ /* 0x000fe20000100800 */
[----:B------:R-:W-:Y:S01]  /*c930*/  @!P6 IMAD.IADD R16, R16, 0x1, -R3 ;  /* 0x000000011010e824 */ /* 0x000fe200078e0a03 */
[C---:B------:R-:W-:Y:S01]  /*c940*/  ISETP.GT.U32.AND P6, PT, R3.reuse, R14, PT ;  /* 0x0000000e0300720c */ /* 0x040fe20003fc4070 */
[----:B------:R-:W-:Y:S01]  /*c950*/  @!P1 IMAD.MOV R18, RZ, RZ, -R18 ;  /* 0x000000ffff129224 */ /* 0x000fe200078e0a12 */
[----:B------:R-:W-:Y:S01]  /*c960*/  ISETP.GT.U32.AND P0, PT, R3, R12, PT ;  /* 0x0000000c0300720c */ /* 0x000fe20003f04070 */
[----:B------:R-:W-:Y:S01]  /*c970*/  IMAD.HI.U32 R10, R251, R9, RZ ;  /* 0x00000009fb0a7227 */ /* 0x000fe200078e00ff */
[----:B------:R-:W-:-:S02]  /*c980*/  ISETP.GE.AND P1, PT, R7, RZ, PT ;  /* 0x000000ff0700720c */ /* 0x000fc40003f26270 */
[----:B------:R-:W-:Y:S01]  /*c990*/  STL [R1+0x6a4], R18 ;  /* 0x0006a41201007387 */ /* 0x000fe20000100800 */
[--C-:B------:R-:W-:Y:S01]  /*c9a0*/  @!P4 IMAD.IADD R5, R5, 0x1, -R3.reuse ;  /* 0x000000010505c824 */ /* 0x100fe200078e0a03 */
[----:B------:R-:W-:Y:S01]  /*c9b0*/  ISETP.GE.AND P4, PT, R8, RZ, PT ;  /* 0x000000ff0800720c */ /* 0x000fe20003f86270 */
[--C-:B------:R-:W-:Y:S01]  /*c9c0*/  @!P5 IMAD.IADD R17, R17, 0x1, -R3.reuse ;  /* 0x000000011111d824 */ /* 0x100fe200078e0a03 */
[----:B------:R1:W-:Y:S01]  /*c9d0*/  STL [R1+0x6a8], R15 ;  /* 0x0006a80f01007387 */ /* 0x0003e20000100800 */
[C---:B------:R-:W-:Y:S01]  /*c9e0*/  ISETP.GT.U32.AND P5, PT, R3.reuse, R16, PT ;  /* 0x000000100300720c */ /* 0x040fe20003fa4070 */
[----:B------:R-:W-:Y:S01]  /*c9f0*/  IMAD.MOV R10, RZ, RZ, -R10 ;  /* 0x000000ffff0a7224 */ /* 0x000fe200078e0a0a */
[----:B------:R-:W-:Y:S01]  /*ca00*/  MOV R13, R5 ;  /* 0x00000005000d7202 */ /* 0x000fe20000000f00 */
[--C-:B------:R-:W-:Y:S02]  /*ca10*/  @!P6 IMAD.IADD R14, R14, 0x1, -R3.reuse ;  /* 0x000000010e0ee824 */ /* 0x100fe400078e0a03 */
[----:B------:R-:W-:Y:S01]  /*ca20*/  @!P0 IMAD.IADD R12, R12, 0x1, -R3 ;  /* 0x000000010c0c8824 */ /* 0x000fe200078e0a03 */
[----:B------:R-:W-:Y:S01]  /*ca30*/  ISETP.GE.AND P0, PT, R6, RZ, PT ;  /* 0x000000ff0600720c */ /* 0x000fe20003f06270 */
[C---:B------:R-:W-:Y:S01]  /*ca40*/  IMAD R6, R3.reuse, R10, R9 ;  /* 0x0000000a03067224 */ /* 0x040fe200078e0209 */
[----:B------:R-:W-:Y:S01]  /*ca50*/  ISETP.GT.U32.AND P6, PT, R3, R14, PT ;  /* 0x0000000e0300720c */ /* 0x000fe20003fc4070 */
[----:B-1----:R-:W-:-:S02]  /*ca60*/  VIADD R15, R2, 0x10e ;  /* 0x0000010e020f7836 */ /* 0x002fc40000000000 */
[----:B------:R-:W-:Y:S01]  /*ca70*/  @!P3 IMAD.MOV R13, RZ, RZ, -R13 ;  /* 0x000000ffff0db224 */ /* 0x000fe200078e0a0d */
[C---:B------:R-:W-:Y:S01]  /*ca80*/  ISETP.GT.U32.AND P3, PT, R3.reuse, R17, PT ;  /* 0x000000110300720c */ /* 0x040fe20003f64070 */
[--C-:B------:R-:W-:Y:S01]  /*ca90*/  @!P5 IMAD.IADD R16, R16, 0x1, -R3.reuse ;  /* 0x000000011010d824 */ /* 0x100fe200078e0a03 */
[----:B------:R-:W-:Y:S01]  /*caa0*/  IABS R5, R15 ;  /* 0x0000000f00057213 */ /* 0x000fe20000000000 */
[C---:B------:R-:W-:Y:S01]  /*cab0*/  VIADD R7, R2.reuse, 0x10f ;  /* 0x0000010f02077836 */ /* 0x040fe20000000000 */
[----:B------:R-:W-:Y:S01]  /*cac0*/  ISETP.GT.U32.AND P5, PT, R3, R6, PT ;  /* 0x000000060300720c */ /* 0x000fe20003fa4070 */
[C---:B------:R-:W-:Y:S01]  /*cad0*/  VIADD R10, R2.reuse, 0x110 ;  /* 0x00000110020a7836 */ /* 0x040fe20000000000 */
[----:B------:R1:W-:Y:S01]  /*cae0*/  STL [R1+0x6ac], R13 ;  /* 0x0006ac0d01007387 */ /* 0x0003e20000100800 */
[----:B------:R-:W-:Y:S01]  /*caf0*/  IMAD.HI.U32 R8, R251, R5, RZ ;  /* 0x00000005fb087227 */ /* 0x000fe200078e00ff */
[----:B------:R-:W-:Y:S02]  /*cb00*/  IABS R18, R7 ;  /* 0x0000000700127213 */ /* 0x000fe40000000000 */
[----:B------:R-:W-:Y:S01]  /*cb10*/  MOV R20, R16 ;  /* 0x0000001000147202 */ /* 0x000fe20000000f00 */
[----:B------:R-:W-:Y:S01]  /*cb20*/  VIADD R11, R2, 0x111 ;  /* 0x00000111020b7836 */ /* 0x000fe20000000000 */
[----:B------:R-:W-:Y:S01]  /*cb30*/  IADD3 R8, -R8, RZ, RZ ;  /* 0x000000ff08087210 */ /* 0x000fe20007ffe1ff */
[----:B------:R-:W-:-:S02]  /*cb40*/  @!P6 IMAD.IADD R14, R14, 0x1, -R3 ;  /* 0x000000010e0ee824 */ /* 0x000fc400078e0a03 */
[----:B------:R-:W-:Y:S01]  /*cb50*/  IMAD.HI.U32 R19, R251, R18, RZ ;  /* 0x00000012fb137227 */ /* 0x000fe200078e00ff */
[----:B-1----:R-:W-:Y:S02]  /*cb60*/  IABS R13, R10 ;  /* 0x0000000a000d7213 */ /* 0x002fe40000000000 */
[----:B------:R-:W-:Y:S01]  /*cb70*/  IABS R9, R11 ;  /* 0x0000000b00097213 */ /* 0x000fe20000000000 */
[----:B------:R-:W-:Y:S02]  /*cb80*/  IMAD R5, R3, R8, R5 ;  /* 0x0000000803057224 */ /* 0x000fe400078e0205 */
[--C-:B------:R-:W-:Y:S01]  /*cb90*/  @!P5 IMAD.IADD R6, R6, 0x1, -R3.reuse ;  /* 0x000000010606d824 */ /* 0x100fe200078e0a03 */
[----:B------:R-:W-:Y:S01]  /*cba0*/  ISETP.GE.AND P5, PT, R15, RZ, PT ;  /* 0x000000ff0f00720c */ /* 0x000fe20003fa6270 */
[----:B------:R-:W-:Y:S01]  /*cbb0*/  IMAD.MOV.U32 R21, RZ, RZ, R12 ;  /* 0x000000ffff157224 */ /* 0x000fe200078e000c */
[----:B------:R-:W-:Y:S01]  /*cbc0*/  ISETP.GT.U32.AND P6, PT, R3, R5, PT ;  /* 0x000000050300720c */ /* 0x000fe20003fc4070 */
[----:B------:R-:W-:Y:S01]  /*cbd0*/  @!P3 IMAD.IADD R17, R17, 0x1, -R3 ;  /* 0x000000011111b824 */ /* 0x000fe200078e0a03 */
[----:B------:R-:W-:Y:S01]  /*cbe0*/  ISETP.GE.AND P3, PT, R4, RZ, PT ;  /* 0x000000ff0400720c */ /* 0x000fe20003f66270 */
[----:B------:R-:W-:-:S04]  /*cbf0*/  IMAD.HI.U32 R4, R251, R13, RZ ;  /* 0x0000000dfb047227 */ /* 0x000fc800078e00ff */
[----:B------:R-:W-:-:S04]  /*cc00*/  IMAD.HI.U32 R8, R251, R9, RZ ;  /* 0x00000009fb087227 */ /* 0x000fc800078e00ff */
[----:B------:R-:W-:Y:S01]  /*cc10*/  IMAD.MOV R19, RZ, RZ, -R19 ;  /* 0x000000ffff137224 */ /* 0x000fe200078e0a13 */
[----:B------:R-:W-:Y:S01]  /*cc20*/  IADD3 R8, -R8, RZ, RZ ;  /* 0x000000ff08087210 */ /* 0x000fe20007ffe1ff */
[----:B------:R-:W-:Y:S01]  /*cc30*/  @!P2 IMAD.MOV R21, RZ, RZ, -R21 ;  /* 0x000000ffff15a224 */ /* 0x000fe200078e0a15 */
[C---:B------:R-:W-:Y:S01]  /*cc40*/  ISETP.GT.U32.AND P2, PT, R3.reuse, R6, PT ;  /* 0x000000060300720c */ /* 0x040fe20003f44070 */
[----:B------:R-:W-:Y:S02]  /*cc50*/  IMAD.MOV R4, RZ, RZ, -R4 ;  /* 0x000000ffff047224 */ /* 0x000fe400078e0a04 */
[----:B------:R-:W-:Y:S01]  /*cc60*/  IMAD R15, R3, R19, R18 ;  /* 0x00000013030f7224 */ /* 0x000fe200078e0212 */
[----:B------:R-:W-:Y:S01]  /*cc70*/  STL [R1+0x660], R21 ;  /* 0x0006601501007387 */ /* 0x000fe20000100800 */
[----:B------:R-:W-:Y:S02]  /*cc80*/  @!P6 IMAD.IADD R5, R5, 0x1, -R3 ;  /* 0x000000010505e824 */ /* 0x000fe400078e0a03 */
[C---:B------:R-:W-:Y:S01]  /*cc90*/  IMAD R13, R3.reuse, R4, R13 ;  /* 0x00000004030d7224 */ /* 0x040fe200078e020d */
[----:B------:R-:W-:Y:S01]  /*cca0*/  ISETP.GT.U32.AND P6, PT, R3, R15, PT ;  /* 0x0000000f0300720c */ /* 0x000fe20003fc4070 */
[----:B------:R-:W-:-:S02]  /*ccb0*/  VIADD R4, R2, 0x112 ;  /* 0x0000011202047836 */ /* 0x000fc40000000000 */
[----:B------:R-:W-:Y:S01]  /*ccc0*/  @!P1 IMAD.MOV R20, RZ, RZ, -R20 ;  /* 0x000000ffff149224 */ /* 0x000fe200078e0a14 */
[C---:B------:R-:W-:Y:S01]  /*ccd0*/  ISETP.GT.U32.AND P1, PT, R3.reuse, R5, PT ;  /* 0x000000050300720c */ /* 0x040fe20003f24070 */
[C---:B------:R-:W-:Y:S01]  /*cce0*/  IMAD R9, R3.reuse, R8, R9 ;  /* 0x0000000803097224 */ /* 0x040fe200078e0209 */
[----:B------:R-:W-:Y:S01]  /*ccf0*/  IABS R12, R4 ;  /* 0x00000004000c7213 */ /* 0x000fe20000000000 */
[----:B------:R-:W-:Y:S01]  /*cd00*/  @!P4 IMAD.MOV R17, RZ, RZ, -R17 ;  /* 0x000000ffff11c224 */ /* 0x000fe200078e0a11 */
[----:B------:R-:W-:Y:S01]  /*cd10*/  ISETP.GT.U32.AND P4, PT, R3, R13, PT ;  /* 0x0000000d0300720c */ /* 0x000fe20003f84070 */
[----:B------:R-:W-:Y:S01]  /*cd20*/  IMAD.MOV.U32 R18, RZ, RZ, R14 ;  /* 0x000000ffff127224 */ /* 0x000fe200078e000e */
[----:B------:R-:W-:Y:S01]  /*cd30*/  @!P2 IADD3 R6, R6, -R3, RZ ;  /* 0x800000030606a210 */ /* 0x000fe20007ffe0ff */
[----:B------:R-:W-:Y:S01]  /*cd40*/  IMAD.HI.U32 R14, R251, R12, RZ ;  /* 0x0000000cfb0e7227 */ /* 0x000fe200078e00ff */
[----:B------:R-:W-:Y:S01]  /*cd50*/  ISETP.GT.U32.AND P2, PT, R3, R9, PT ;  /* 0x000000090300720c */ /* 0x000fe20003f44070 */
[----:B------:R-:W-:Y:S02]  /*cd60*/  STL [R1+0x66c], R20 ;  /* 0x00066c1401007387 */ /* 0x000fe40000100800 */
[----:B------:R-:W-:-:S02]  /*cd70*/  IMAD.MOV R14, RZ, RZ, -R14 ;  /* 0x000000ffff0e7224 */ /* 0x000fc400078e0a0e */
[--C-:B------:R-:W-:Y:S01]  /*cd80*/  @!P6 IMAD.IADD R15, R15, 0x1, -R3.reuse ;  /* 0x000000010f0fe824 */ /* 0x100fe200078e0a03 */
[----:B------:R-:W-:Y:S01]  /*cd90*/  ISETP.GE.AND P6, PT, R11, RZ, PT ;  /* 0x000000ff0b00720c */ /* 0x000fe20003fc6270 */
[--C-:B------:R-:W-:Y:S01]  /*cda0*/  @!P1 IMAD.IADD R5, R5, 0x1, -R3.reuse ;  /* 0x0000000105059824 */ /* 0x100fe200078e0a03 */
[----:B------:R1:W-:Y:S01]  /*cdb0*/  STL [R1+0x670], R17 ;  /* 0x0006701101007387 */ /* 0x0003e20000100800 */
[----:B------:R-:W-:Y:S01]  /*cdc0*/  VIADD R8, R2, 0x113 ;  /* 0x0000011302087836 */ /* 0x000fe20000000000 */
[----:B------:R-:W-:Y:S01]  /*cdd0*/  ISETP.GE.AND P1, PT, R10, RZ, PT ;  /* 0x000000ff0a00720c */ /* 0x000fe20003f26270 */
[----:B------:R-:W-:Y:S02]  /*cde0*/  IMAD R11, R3, R14, R12 ;  /* 0x0000000e030b7224 */ /* 0x000fe400078e020c */
[----:B------:R-:W-:Y:S01]  /*cdf0*/  @!P4 IMAD.IADD R13, R13, 0x1, -R3 ;  /* 0x000000010d0dc824 */ /* 0x000fe200078e0a03 */
[----:B------:R-:W-:Y:S01]  /*ce00*/  ISETP.GT.U32.AND P4, PT, R3, R15, PT ;  /* 0x0000000f0300720c */ /* 0x000fe20003f84070 */
[----:B------:R-:W-:Y:S01]  /*ce10*/  IMAD.MOV.U32 R14, RZ, RZ, R5 ;  /* 0x000000ffff0e7224 */ /* 0x000fe200078e0005 */
[----:B------:R-:W-:Y:S01]  /*ce20*/  IABS R16, R8 ;  /* 0x0000000800107213 */ /* 0x000fe20000000000 */
[----:B------:R-:W-:Y:S01]  /*ce30*/  @!P2 IMAD.IADD R9, R9, 0x1, -R3 ;  /* 0x000000010909a824 */ /* 0x000fe200078e0a03 */
[----:B-1----:R-:W-:Y:S01]  /*ce40*/  MOV R17, R6 ;  /* 0x0000000600117202 */ /* 0x002fe20000000f00 */
[----:B------:R-:W-:Y:S01]  /*ce50*/  @!P5 IMAD.MOV R14, RZ, RZ, -R14 ;  /* 0x000000ffff0ed224 */ /* 0x000fe200078e0a0e */
[C---:B------:R-:W-:Y:S01]  /*ce60*/  ISETP.GT.U32.AND P5, PT, R3.reuse, R11, PT ;  /* 0x0000000b0300720c */ /* 0x040fe20003fa4070 */
[C---:B------:R-:W-:Y:S01]  /*ce70*/  VIADD R12, R2.reuse, 0x114 ;  /* 0x00000114020c7836 */ /* 0x040fe20000000000 */
[C---:B------:R-:W-:Y:S01]  /*ce80*/  ISETP.GT.U32.AND P2, PT, R3.reuse, R13, PT ;  /* 0x0000000d0300720c */ /* 0x040fe20003f44070 */
[----:B------:R-:W-:Y:S01]  /*ce90*/  @!P3 IMAD.MOV R17, RZ, RZ, -R17 ;  /* 0x000000ffff11b224 */ /* 0x000fe200078e0a11 */
[----:B------:R-:W-:Y:S01]  /*cea0*/  ISETP.GT.U32.AND P3, PT, R3, R9, PT ;  /* 0x000000090300720c */ /* 0x000fe20003f64070 */
[----:B------:R-:W-:Y:S01]  /*ceb0*/  @!P0 IMAD.MOV R18, RZ, RZ, -R18 ;  /* 0x000000ffff128224 */ /* 0x000fe200078e0a12 */
[----:B------:R-:W-:Y:S01]  /*cec0*/  ISETP.GE.AND P0, PT, R7, RZ, PT ;  /* 0x000000ff0700720c */ /* 0x000fe20003f06270 */
[----:B------:R-:W-:Y:S01]  /*ced0*/  IMAD.MOV.U32 R7, RZ, RZ, R16 ;  /* 0x000000ffff077224 */ /* 0x000fe200078e0010 */
[----:B------:R-:W-:Y:S01]  /*cee0*/  IABS R5, R12 ;  /* 0x0000000c00057213 */ /* 0x000fe20000000000 */
[----:B------:R-:W-:Y:S01]  /*cef0*/  @!P4 IMAD.IADD R15, R15, 0x1, -R3 ;  /* 0x000000010f0fc824 */ /* 0x000fe200078e0a03 */
[----:B------:R-:W-:Y:S01]  /*cf00*/  STL [R1+0x69c], R18 ;  /* 0x00069c1201007387 */ /* 0x000fe20000100800 */
[----:B------:R-:W-:Y:S01]  /*cf10*/  IMAD.HI.U32 R10, R251, R7, RZ ;  /* 0x00000007fb0a7227 */ /* 0x000fe200078e00ff */
[----:B------:R-:W-:-:S02]  /*cf20*/  IADD3 R6, R2, 0x115, RZ ;  /* 0x0000011502067810 */ /* 0x000fc40007ffe0ff */
[----:B------:R-:W-:Y:S01]  /*cf30*/  STL [R1+0x674], R17 ;  /* 0x0006741101007387 */ /* 0x000fe20000100800 */
[----:B------:R-:W-:Y:S01]  /*cf40*/  IMAD.MOV R10, RZ, RZ, -R10 ;  /* 0x000000ffff0a7224 */ /* 0x000fe200078e0a0a */
[----:B------:R-:W-:Y:S01]  /*cf50*/  @!P5 IADD3 R11, R11, -R3, RZ ;  /* 0x800000030b0bd210 */ /* 0x000fe20007ffe0ff */
[----:B------:R-:W-:Y:S01]  /*cf60*/  IMAD.MOV.U32 R16, RZ, RZ, R15 ;  /* 0x000000ffff107224 */ /* 0x000fe200078e000f */
[----:B------:R1:W-:Y:S01]  /*cf70*/  STL [R1+0x698], R14 ;  /* 0x0006980e01007387 */ /* 0x0003e20000100800 */
[----:B------:R-:W-:Y:S01]  /*cf80*/  @!P3 IMAD.IADD R9, R9, 0x1, -R3 ;  /* 0x000000010909b824 */ /* 0x000fe200078e0a03 */
[----:B------:R-:W-:Y:S01]  /*cf90*/  ISETP.GE.AND P3, PT, R8, RZ, PT ;  /* 0x000000ff0800720c */ /* 0x000fe20003f66270 */
[C---:B------:R-:W-:Y:S01]  /*cfa0*/  IMAD R7, R3.reuse, R10, R7 ;  /* 0x0000000a03077224 */ /* 0x040fe200078e0207 */
[----:B------:R-:W-:Y:S01]  /*cfb0*/  ISETP.GE.AND P5, PT, R12, RZ, PT ;  /* 0x000000ff0c00720c */ /* 0x000fe20003fa6270 */
[----:B------:R-:W-:Y:S01]  /*cfc0*/  VIADD R8, R2, 0x116 ;  /* 0x0000011602087836 */ /* 0x000fe20000000000 */
[----:B------:R-:W-:Y:S01]  /*cfd0*/  ISETP.GE.AND P4, PT, R4, RZ, PT ;  /* 0x000000ff0400720c */ /* 0x000fe20003f86270 */
[----:B------:R-:W-:Y:S01]  /*cfe0*/  @!P0 IMAD.MOV R16, RZ, RZ, -R16 ;  /* 0x000000ffff108224 */ /* 0x000fe200078e0a10 */
[----:B------:R-:W-:Y:S01]  /*cff0*/  ISETP.GT.U32.AND P0, PT, R3, R11, PT ;  /* 0x0000000b0300720c */ /* 0x000fe20003f04070 */
[----:B------:R-:W-:Y:S01]  /*d000*/  @!P2 IMAD.IADD R13, R13, 0x1, -R3 ;  /* 0x000000010d0da824 */ /* 0x000fe200078e0a03 */
[----:B------:R-:W-:Y:S01]  /*d010*/  ISETP.GT.U32.AND P2, PT, R3, R7, PT ;  /* 0x000000070300720c */ /* 0x000fe20003f44070 */
[----:B-1----:R-:W-:Y:S01]  /*d020*/  IMAD.HI.U32 R14, R251, R5, RZ ;  /* 0x00000005fb0e7227 */ /* 0x002fe200078e00ff */
[----:B------:R-:W-:Y:S01]  /*d030*/  IABS R12, R8 ;  /* 0x00000008000c7213 */ /* 0x000fe20000000000 */
[----:B------:R-:W-:Y:S01]  /*d040*/  STL [R1+0x678], R16 ;  /* 0x0006781001007387 */ /* 0x000fe20000100800 */
[----:B------:R-:W-:Y:S01]  /*d050*/  IABS R4, R6 ;  /* 0x0000000600047213 */ /* 0x000fe20000000000 */
[----:B------:R-:W-:Y:S01]  /*d060*/  IMAD.MOV R14, RZ, RZ, -R14 ;  /* 0x000000ffff0e7224 */ /* 0x000fe200078e0a0e */
[----:B------:R-:W-:Y:S01]  /*d070*/  MOV R15, R9 ;  /* 0x00000009000f7202 */ /* 0x000fe20000000f00 */
[----:B------:R-:W-:-:S02]  /*d080*/  @!P1 IMAD.MOV R13, RZ, RZ, -R13 ;  /* 0x000000ffff0d9224 */ /* 0x000fc400078e0a0d */
[----:B------:R-:W-:Y:S02]  /*d090*/  IMAD R5, R3, R14, R5 ;  /* 0x0000000e03057224 */ /* 0x000fe400078e0205 */
[----:B------:R-:W-:Y:S01]  /*d0a0*/  IMAD.HI.U32 R9, R251, R12, RZ ;  /* 0x0000000cfb097227 */ /* 0x000fe200078e00ff */
[----:B------:R1:W-:Y:S02]  /*d0b0*/  STL [R1+0x690], R13 ;  /* 0x0006900d01007387 */ /* 0x0003e40000100800 */
[----:B------:R-:W-:Y:S01]  /*d0c0*/  ISETP.GT.U32.AND P1, PT, R3, R5, PT ;  /* 0x000000050300720c */ /* 0x000fe20003f24070 */
[----:B------:R-:W-:-:S04]  /*d0d0*/  IMAD.HI.U32 R10, R251, R4, RZ ;  /* 0x00000004fb0a7227 */ /* 0x000fc800078e00ff */
[----:B------:R-:W-:Y:S02]  /*d0e0*/  IMAD.MOV R9, RZ, RZ, -R9 ;  /* 0x000000ffff097224 */ /* 0x000fe400078e0a09 */
[--C-:B------:R-:W-:Y:S02]  /*d0f0*/  @!P0 IMAD.IADD R11, R11, 0x1, -R3.reuse ;  /* 0x000000010b0b8824 */ /* 0x100fe400078e0a03 */
[----:B------:R-:W-:Y:S02]  /*d100*/  IMAD.MOV R10, RZ, RZ, -R10 ;  /* 0x000000ffff0a7224 */ /* 0x000fe400078e0a0a */
[----:B------:R-:W-:Y:S02]  /*d110*/  @!P2 IMAD.IADD R7, R7, 0x1, -R3 ;  /* 0x000000010707a824 */ /* 0x000fe400078e0a03 */
[C---:B------:R-:W-:Y:S02]  /*d120*/  IMAD R12, R3.reuse, R9, R12 ;  /* 0x00000009030c7224 */ /* 0x040fe400078e020c */
[----:B------:R-:W-:Y:S01]  /*d130*/  IMAD.MOV.U32 R14, RZ, RZ, R11 ;  /* 0x000000ffff0e7224 */ /* 0x000fe200078e000b */
[C---:B------:R-:W-:Y:S01]  /*d140*/  ISETP.GT.U32.AND P2, PT, R3.reuse, R7, PT ;  /* 0x000000070300720c */ /* 0x040fe20003f44070 */
[----:B------:R-:W-:-:S02]  /*d150*/  IMAD R4, R3, R10, R4 ;  /* 0x0000000a03047224 */ /* 0x000fc400078e0204 */
[----:B------:R-:W-:Y:S02]  /*d160*/  @!P1 IMAD.IADD R5, R5, 0x1, -R3 ;  /* 0x0000000105059824 */ /* 0x000fe400078e0a03 */
[----:B------:R-:W-:Y:S01]  /*d170*/  @!P4 IMAD.MOV R14, RZ, RZ, -R14 ;  /* 0x000000ffff0ec224 */ /* 0x000fe200078e0a0e */
[C---:B------:R-:W-:Y:S01]  /*d180*/  ISETP.GT.U32.AND P4, PT, R3.reuse, R12, PT ;  /* 0x0000000c0300720c */ /* 0x040fe20003f84070 */
[----:B------:R-:W-:Y:S01]  /*d190*/  @!P6 IMAD.MOV R15, RZ, RZ, -R15 ;  /* 0x000000ffff0fe224 */ /* 0x000fe200078e0a0f */
[C---:B------:R-:W-:Y:S01]  /*d1a0*/  ISETP.GT.U32.AND P0, PT, R3.reuse, R4, PT ;  /* 0x000000040300720c */ /* 0x040fe20003f04070 */
[----:B------:R-:W-:Y:S01]  /*d1b0*/  VIADD R10, R2, 0x118 ;  /* 0x00000118020a7836 */ /* 0x000fe20000000000 */
[----:B------:R-:W-:Y:S02]  /*d1c0*/  ISETP.GT.U32.AND P1, PT, R3, R5, PT ;  /* 0x000000050300720c */ /* 0x000fe40003f24070 */
[----:B------:R-:W-:Y:S01]  /*d1d0*/  ISETP.GE.AND P6, PT, R6, RZ, PT ;  /* 0x000000ff0600720c */ /* 0x000fe20003fc6270 */
[----:B------:R-:W-:Y:S01]  /*d1e0*/  @!P2 IMAD.IADD R7, R7, 0x1, -R3 ;  /* 0x000000010707a824 */ /* 0x000fe200078e0a03 */
[----:B------:R-:W-:Y:S01]  /*d1f0*/  IADD3 R6, R2, 0x117, RZ ;  /* 0x0000011702067810 */ /* 0x000fe20007ffe0ff */
[----:B------:R2:W-:Y:S01]  /*d200*/  STL [R1+0x694], R15 ;  /* 0x0006940f01007387 */ /* 0x0005e20000100800 */
[----:B------:R-:W-:-:S02]  /*d210*/  IABS R18, R10 ;  /* 0x0000000a00127213 */ /* 0x000fc40000000000 */
[----:B------:R-:W-:Y:S01]  /*d220*/  IABS R19, R6 ;  /* 0x0000000600137213 */ /* 0x000fe20000000000 */
[--C-:B------:R-:W-:Y:S01]  /*d230*/  @!P4 IMAD.IADD R12, R12, 0x1, -R3.reuse ;  /* 0x000000010c0cc824 */ /* 0x100fe200078e0a03 */
[----:B-1----:R-:W-:Y:S01]  /*d240*/  MOV R13, R7 ;  /* 0x00000007000d7202 */ /* 0x002fe20000000f00 */
[--C-:B------:R-:W-:Y:S01]  /*d250*/  @!P0 IMAD.IADD R4, R4, 0x1, -R3.reuse ;  /* 0x0000000104048824 */ /* 0x100fe200078e0a03 */
[----:B------:R-:W-:Y:S01]  /*d260*/  ISETP.GE.AND P2, PT, R8, RZ, PT ;  /* 0x000000ff0800720c */ /* 0x000fe20003f46270 */
[----:B------:R-:W-:Y:S01]  /*d270*/  IMAD.HI.U32 R11, R251, R19, RZ ;  /* 0x00000013fb0b7227 */ /* 0x000fe200078e00ff */
[C---:B------:R-:W-:Y:S01]  /*d280*/  ISETP.GT.U32.AND P4, PT, R3.reuse, R12, PT ;  /* 0x0000000c0300720c */ /* 0x040fe20003f84070 */
[----:B------:R1:W-:Y:S01]  /*d290*/  STL [R1+0x688], R14 ;  /* 0x0006880e01007387 */ /* 0x0003e20000100800 */
[----:B------:R-:W-:Y:S01]  /*d2a0*/  ISETP.GT.U32.AND P0, PT, R3, R4, PT ;  /* 0x000000040300720c */ /* 0x000fe20003f04070 */
[----:B------:R-:W-:Y:S01]  /*d2b0*/  @!P1 IMAD.IADD R5, R5, 0x1, -R3 ;  /* 0x0000000105059824 */ /* 0x000fe200078e0a03 */
[----:B------:R-:W-:Y:S01]  /*d2c0*/  ISETP.GE.AND P1, PT, R10, RZ, PT ;  /* 0x000000ff0a00720c */ /* 0x000fe20003f26270 */
[----:B------:R-:W-:-:S02]  /*d2d0*/  IMAD.MOV R10, RZ, RZ, -R11 ;  /* 0x000000ffff0a7224 */ /* 0x000fc400078e0a0b */
[----:B------:R-:W-:-:S04]  /*d2e0*/  IMAD.HI.U32 R7, R251, R18, RZ ;  /* 0x00000012fb077227 */ /* 0x000fc800078e00ff */
[C---:B------:R-:W-:Y:S02]  /*d2f0*/  IMAD R19, R3.reuse, R10, R19 ;  /* 0x0000000a03137224 */ /* 0x040fe400078e0213 */
[----:B--2---:R-:W-:Y:S02]  /*d300*/  IMAD.MOV.U32 R15, RZ, RZ, R5 ;  /* 0x000000ffff0f7224 */ /* 0x004fe400078e0005 */
[----:B------:R-:W-:Y:S02]  /*d310*/  IMAD.MOV R7, RZ, RZ, -R7 ;  /* 0x000000ffff077224 */ /* 0x000fe400078e0a07 */
[----:B------:R-:W-:Y:S01]  /*d320*/  @!P5 IMAD.MOV R15, RZ, RZ, -R15 ;  /* 0x000000ffff0fd224 */ /* 0x000fe200078e0a0f */
[C---:B------:R-:W-:Y:S01]  /*d330*/  ISETP.GT.U32.AND P5, PT, R3.reuse, R19, PT ;  /* 0x000000130300720c */ /* 0x040fe20003fa4070 */
[----:B------:R-:W-:Y:S02]  /*d340*/  IMAD R18, R3, R7, R18 ;  /* 0x0000000703127224 */ /* 0x000fe400078e0212 */
[----:B------:R-:W-:-:S02]  /*d350*/  @!P4 IMAD.IADD R12, R12, 0x1, -R3 ;  /* 0x000000010c0cc824 */ /* 0x000fc400078e0a03 */
[----:B------:R-:W-:Y:S01]  /*d360*/  @!P3 IMAD.MOV R13, RZ, RZ, -R13 ;  /* 0x000000ffff0db224 */ /* 0x000fe200078e0a0d */
[----:B------:R-:W-:Y:S01]  /*d370*/  ISETP.GT.U32.AND P4, PT, R3, R18, PT ;  /* 0x000000120300720c */ /* 0x000fe20003f84070 */
[----:B------:R-:W-:Y:S01]  /*d380*/  VIADD R8, R2, 0x119 ;  /* 0x0000011902087836 */ /* 0x000fe20000000000 */
[----:B------:R-:W-:Y:S01]  /*d390*/  ISETP.GE.AND P3, PT, R6, RZ, PT ;  /* 0x000000ff0600720c */ /* 0x000fe20003f66270 */
[----:B------:R-:W-:Y:S01]  /*d3a0*/  @!P0 IMAD.IADD R4, R4, 0x1, -R3 ;  /* 0x0000000104048824 */ /* 0x000fe200078e0a03 */
[----:B------:R2:W-:Y:S01]  /*d3b0*/  STL [R1+0x68c], R13 ;  /* 0x00068c0d01007387 */ /* 0x0005e20000100800 */
[----:B-1----:R-:W-:Y:S01]  /*d3c0*/  VIADD R14, R2, 0x11a ;  /* 0x0000011a020e7836 */ /* 0x002fe20000000000 */
[----:B------:R-:W-:Y:S01]  /*d3d0*/  IABS R9, R8 ;  /* 0x0000000800097213 */ /* 0x000fe20000000000 */
[----:B------:R-:W-:Y:S01]  /*d3e0*/  IMAD.MOV.U32 R17, RZ, RZ, R12 ;  /* 0x000000ffff117224 */ /* 0x000fe200078e000c */
[----:B------:R-:W-:Y:S01]  /*d3f0*/  @!P5 IADD3 R19, R19, -R3, RZ ;  /* 0x800000031313d210 */ /* 0x000fe20007ffe0ff */
[----:B------:R1:W-:Y:S01]  /*d400*/  STL [R1+0x680], R15 ;  /* 0x0006800f01007387 */ /* 0x0003e20000100800 */
[----:B------:R-:W-:Y:S01]  /*d410*/  ISETP.GE.AND P0, PT, R8, RZ, PT ;  /* 0x000000ff0800720c */ /* 0x000fe20003f06270 */
[----:B------:R-:W-:Y:S01]  /*d420*/  IMAD.HI.U32 R6, R251, R9, RZ ;  /* 0x00000009fb067227 */ /* 0x000fe200078e00ff */
[----:B------:R-:W-:-:S02]  /*d430*/  ISETP.GT.U32.AND P5, PT, R3, R19, PT ;  /* 0x000000130300720c */ /* 0x000fc40003fa4070 */
[----:B--2---:R-:W-:Y:S01]  /*d440*/  MOV R13, R4 ;  /* 0x00000004000d7202 */ /* 0x004fe20000000f00 */
[----:B------:R-:W-:Y:S01]  /*d450*/  @!P4 IMAD.IADD R18, R18, 0x1, -R3 ;  /* 0x000000011212c824 */ /* 0x000fe200078e0a03 */
[----:B------:R-:W-:Y:S01]  /*d460*/  IADD3 R6, -R6, RZ, RZ ;  /* 0x000000ff06067210 */ /* 0x000fe20007ffe1ff */
[----:B------:R-:W-:Y:S02]  /*d470*/  VIADD R8, R2, 0x11b ;  /* 0x0000011b02087836 */ /* 0x000fe40000000000 */
[----:B------:R-:W-:Y:S01]  /*d480*/  @!P6 IMAD.MOV R13, RZ, RZ, -R13 ;  /* 0x000000ffff0de224 */ /* 0x000fe200078e0a0d */
[----:B------:R-:W-:Y:S01]  /*d490*/  ISETP.GE.AND P6, PT, R14, RZ, PT ;  /* 0x000000ff0e00720c */ /* 0x000fe20003fc6270 */
[C---:B------:R-:W-:Y:S01]  /*d4a0*/  IMAD R9, R3.reuse, R6, R9 ;  /* 0x0000000603097224 */ /* 0x040fe200078e0209 */
[----:B------:R-:W-:Y:S01]  /*d4b0*/  IABS R14, R14 ;  /* 0x0000000e000e7213 */ /* 0x000fe20000000000 */
[----:B------:R-:W-:Y:S01]  /*d4c0*/  @!P2 IMAD.MOV R17, RZ, RZ, -R17 ;  /* 0x000000ffff11a224 */ /* 0x000fe200078e0a11 */
[----:B------:R-:W-:Y:S01]  /*d4d0*/  ISETP.GT.U32.AND P4, PT, R3, R18, PT ;  /* 0x000000120300720c */ /* 0x000fe20003f84070 */
[----:B------:R-:W-:Y:S01]  /*d4e0*/  @!P5 IMAD.IADD R19, R19, 0x1, -R3 ;  /* 0x000000011313d824 */ /* 0x000fe200078e0a03 */
[----:B------:R-:W-:Y:S01]  /*d4f0*/  IABS R7, R8 ;  /* 0x0000000800077213 */ /* 0x000fe20000000000 */
[----:B-1----:R-:W-:Y:S01]  /*d500*/  IMAD.HI.U32 R15, R251, R14, RZ ;  /* 0x0000000efb0f7227 */ /* 0x002fe200078e00ff */
[----:B------:R-:W-:Y:S01]  /*d510*/  ISETP.GE.AND P5, PT, R8, RZ, PT ;  /* 0x000000ff0800720c */ /* 0x000fe20003fa6270 */
[----:B------:R1:W-:Y:S01]  /*d520*/  STL [R1+0x684], R13 ;  /* 0x0006840d01007387 */ /* 0x0003e20000100800 */
[----:B------:R-:W-:Y:S01]  /*d530*/  ISETP.GT.U32.AND P2, PT, R3, R9, PT ;  /* 0x000000090300720c */ /* 0x000fe20003f44070 */
[----:B------:R-:W-:-:S02]  /*d540*/  IMAD.MOV R15, RZ, RZ, -R15 ;  /* 0x000000ffff0f7224 */ /* 0x000fc400078e0a0f */
[C---:B------:R-:W-:Y:S01]  /*d550*/  VIADD R10, R2.reuse, 0x11c ;  /* 0x0000011c020a7836 */ /* 0x040fe20000000000 */
[----:B------:R2:W-:Y:S01]  /*d560*/  STL [R1+0x67c], R17 ;  /* 0x00067c1101007387 */ /* 0x0005e20000100800 */
[----:B------:R-:W-:Y:S01]  /*d570*/  IMAD R8, R3, R15, R14 ;  /* 0x0000000f03087224 */ /* 0x000fe200078e020e */
[C---:B------:R-:W-:Y:S01]  /*d580*/  IADD3 R14, R2.reuse, 0x120, RZ ;  /* 0x00000120020e7810 */ /* 0x040fe20007ffe0ff */
[----:B------:R-:W-:Y:S01]  /*d590*/  VIADD R11, R2, 0x11d ;  /* 0x0000011d020b7836 */ /* 0x000fe20000000000 */
[----:B------:R-:W-:Y:S01]  /*d5a0*/  IABS R6, R10 ;  /* 0x0000000a00067213 */ /* 0x000fe20000000000 */
[----:B-1----:R-:W-:-:S03]  /*d5b0*/  IMAD.HI.U32 R13, R251, R7, RZ ;  /* 0x00000007fb0d7227 */ /* 0x002fc600078e00ff */
[----:B------:R-:W-:Y:S01]  /*d5c0*/  IABS R5, R11 ;  /* 0x0000000b00057213 */ /* 0x000fe20000000000 */
[----:B------:R-:W-:Y:S01]  /*d5d0*/  @!P4 IMAD.IADD R18, R18, 0x1, -R3 ;  /* 0x000000011212c824 */ /* 0x000fe200078e0a03 */
[----:B------:R-:W-:Y:S01]  /*d5e0*/  ISETP.GT.U32.AND P4, PT, R3, R8, PT ;  /* 0x000000080300720c */ /* 0x000fe20003f84070 */
[----:B------:R-:W-:Y:S02]  /*d5f0*/  IMAD.MOV R13, RZ, RZ, -R13 ;  /* 0x000000ffff0d7224 */ /* 0x000fe400078e0a0d */
[----:B------:R-:W-:-:S04]  /*d600*/  IMAD.HI.U32 R16, R251, R6, RZ ;  /* 0x00000006fb107227 */ /* 0x000fc800078e00ff */
[----:B------:R-:W-:Y:S02]  /*d610*/  IMAD R7, R3, R13, R7 ;  /* 0x0000000d03077224 */ /* 0x000fe400078e0207 */
[----:B------:R-:W-:-:S04]  /*d620*/  IMAD.HI.U32 R4, R251, R5, RZ ;  /* 0x00000005fb047227 */ /* 0x000fc800078e00ff */
[--C-:B------:R-:W-:Y:S01]  /*d630*/  @!P2 IMAD.IADD R9, R9, 0x1, -R3.reuse ;  /* 0x000000010909a824 */ /* 0x100fe200078e0a03 */
[C---:B------:R-:W-:Y:S01]  /*d640*/  ISETP.GT.U32.AND P2, PT, R3.reuse, R7, PT ;  /* 0x000000070300720c */ /* 0x040fe20003f44070 */
[----:B------:R-:W-:Y:S01]  /*d650*/  IMAD.MOV R12, RZ, RZ, -R16 ;  /* 0x000000ffff0c7224 */ /* 0x000fe200078e0a10 */
[----:B------:R-:W-:Y:S01]  /*d660*/  IADD3 R4, -R4, RZ, RZ ;  /* 0x000000ff04047210 */ /* 0x000fe20007ffe1ff */
[----:B------:R-:W-:Y:S01]  /*d670*/  @!P4 IMAD.IADD R8, R8, 0x1, -R3 ;  /* 0x000000010808c824 */ /* 0x000fe200078e0a03 */
[C---:B------:R-:W-:Y:S01]  /*d680*/  ISETP.GT.U32.AND P4, PT, R3.reuse, R9, PT ;  /* 0x000000090300720c */ /* 0x040fe20003f84070 */
[C---:B------:R-:W-:Y:S01]  /*d690*/  IMAD R6, R3.reuse, R12, R6 ;  /* 0x0000000c03067224 */ /* 0x040fe200078e0206 */
[----:B------:R-:W-:Y:S01]  /*d6a0*/  IABS R16, R14 ;  /* 0x0000000e00107213 */ /* 0x000fe20000000000 */
[----:B------:R-:W-:Y:S02]  /*d6b0*/  VIADD R12, R2, 0x11e ;  /* 0x0000011e020c7836 */ /* 0x000fe40000000000 */
[----:B------:R-:W-:-:S02]  /*d6c0*/  IMAD R5, R3, R4, R5 ;  /* 0x0000000403057224 */ /* 0x000fc400078e0205 */
[----:B------:R-:W-:Y:S01]  /*d6d0*/  VIADD R13, R2, 0x11f ;  /* 0x0000011f020d7836 */ /* 0x000fe20000000000 */
[----:B------:R-:W-:Y:S01]  /*d6e0*/  IABS R4, R12 ;  /* 0x0000000c00047213 */ /* 0x000fe20000000000 */
[----:B------:R-:W-:Y:S01]  /*d6f0*/  @!P2 IMAD.IADD R7, R7, 0x1, -R3 ;  /* 0x000000010707a824 */ /* 0x000fe200078e0a03 */
[----:B------:R-:W-:Y:S01]  /*d700*/  ISETP.GT.U32.AND P2, PT, R3, R8, PT ;  /* 0x000000080300720c */ /* 0x000fe20003f44070 */
[----:B------:R-:W-:Y:S01]  /*d710*/  IMAD.MOV.U32 R22, RZ, RZ, R19 ;  /* 0x000000ffff167224 */ /* 0x000fe200078e0013 */
[----:B------:R-:W-:Y:S01]  /*d720*/  IABS R20, R13 ;  /* 0x0000000d00147213 */ /* 0x000fe20000000000 */
[----:B------:R-:W-:-:S03]  /*d730*/  IMAD.HI.U32 R19, R251, R4, RZ ;  /* 0x00000004fb137227 */ /* 0x000fc600078e00ff */
[----:B------:R-:W-:Y:S01]  /*d740*/  @!P3 IADD3 R22, -R22, RZ, RZ ;  /* 0x000000ff1616b210 */ /* 0x000fe20007ffe1ff */
[----:B------:R-:W-:Y:S01]  /*d750*/  @!P4 IMAD.IADD R9, R9, 0x1, -R3 ;  /* 0x000000010909c824 */ /* 0x000fe200078e0a03 */
[C---:B------:R-:W-:Y:S01]  /*d760*/  ISETP.GT.U32.AND P4, PT, R3.reuse, R5, PT ;  /* 0x000000050300720c */ /* 0x040fe20003f84070 */
[----:B------:R-:W-:Y:S01]  /*d770*/  IMAD.MOV R19, RZ, RZ, -R19 ;  /* 0x000000ffff137224 */ /* 0x000fe200078e0a13 */
[----:B------:R-:W-:Y:S01]  /*d780*/  ISETP.GT.U32.AND P3, PT, R3, R7, PT ;  /* 0x000000070300720c */ /* 0x000fe20003f64070 */
[----:B------:R-:W-:Y:S01]  /*d790*/  IMAD.HI.U32 R21, R251, R20, RZ ;  /* 0x00000014fb157227 */ /* 0x000fe200078e00ff */
[----:B------:R-:W-:Y:S03]  /*d7a0*/  STL [R1+0x668], R22 ;  /* 0x0006681601007387 */ /* 0x000fe60000100800 */
[----:B------:R-:W-:Y:S01]  /*d7b0*/  @!P1 IMAD.MOV R18, RZ, RZ, -R18 ;  /* 0x000000ffff129224 */ /* 0x000fe200078e0a12 */
[C---:B------:R-:W-:Y:S01]  /*d7c0*/  ISETP.GT.U32.AND P1, PT, R3.reuse, R6, PT ;  /* 0x000000060300720c */ /* 0x040fe20003f24070 */
[----:B------:R-:W-:-:S02]  /*d7d0*/  IMAD R4, R3, R19, R4 ;  /* 0x0000001303047224 */ /* 0x000fc400078e0204 */
[----:B------:R-:W-:Y:S01]  /*d7e0*/  IMAD.MOV R21, RZ, RZ, -R21 ;  /* 0x000000ffff157224 */ /* 0x000fe200078e0a15 */
[----:B------:R1:W-:Y:S01]  /*d7f0*/  STL [R1+0x664], R18 ;  /* 0x0006641201007387 */ /* 0x0003e20000100800 */
[--C-:B------:R-:W-:Y:S01]  /*d800*/  @!P2 IMAD.IADD R8, R8, 0x1, -R3.reuse ;  /* 0x000000010808a824 */ /* 0x100fe200078e0a03 */
[C---:B------:R-:W-:Y:S01]  /*d810*/  ISETP.GT.U32.AND P2, PT, R3.reuse, R4, PT ;  /* 0x000000040300720c */ /* 0x040fe20003f44070 */
[----:B------:R-:W-:Y:S02]  /*d820*/  VIADD R15, R2, 0x121 ;  /* 0x00000121020f7836 */ /* 0x000fe40000000000 */
[----:B------:R-:W-:Y:S02]  /*d830*/  IMAD R20, R3, R21, R20 ;  /* 0x0000001503147224 */ /* 0x000fe400078e0214 */
[----:B------:R-:W-:Y:S01]  /*d840*/  @!P4 IMAD.IADD R5, R5, 0x1, -R3 ;  /* 0x000000010505c824 */ /* 0x000fe200078e0a03 */
[----:B--2---:R-:W-:Y:S01]  /*d850*/  IABS R17, R15 ;  /* 0x0000000f00117213 */ /* 0x004fe20000000000 */
[----:B------:R-:W-:Y:S01]  /*d860*/  IMAD.MOV.U32 R24, RZ, RZ, R9 ;  /* 0x000000ffff187224 */ /* 0x000fe200078e0009 */
[----:B------:R-:W-:Y:S01]  /*d870*/  ISETP.GE.AND P4, PT, R11, RZ, PT ;  /* 0x000000ff0b00720c */ /* 0x000fe20003f86270 */
[----:B-1----:R-:W-:-:S04]  /*d880*/  IMAD.HI.U32 R18, R251, R16, RZ ;  /* 0x00000010fb127227 */ /* 0x002fc800078e00ff */
[--C-:B------:R-:W-:Y:S01]  /*d890*/  @!P3 IMAD.IADD R7, R7, 0x1, -R3.reuse ;  /* 0x000000010707b824 */ /* 0x100fe200078e0a03 */
[C---:B------:R-:W-:Y:S01]  /*d8a0*/  ISETP.GT.U32.AND P3, PT, R3.reuse, R20, PT ;  /* 0x000000140300720c */ /* 0x040fe20003f64070 */
[----:B------:R-:W-:Y:S01]  /*d8b0*/  @!P0 IMAD.MOV R24, RZ, RZ, -R24 ;  /* 0x000000ffff188224 */ /* 0x000fe200078e0a18 */
[----:B------:R-:W-:Y:S01]  /*d8c0*/  IADD3 R18, -R18, RZ, RZ ;  /* 0x000000ff12127210 */ /* 0x000fe20007ffe1ff */
[--C-:B------:R-:W-:Y:S01]  /*d8d0*/  @!P1 IMAD.IADD R6, R6, 0x1, -R3.reuse ;  /* 0x0000000106069824 */ /* 0x100fe200078e0a03 */
[----:B------:R-:W-:Y:S01]  /*d8e0*/  ISETP.GT.U32.AND P0, PT, R3, R5, PT ;  /* 0x000000050300720c */ /* 0x000fe20003f04070 */
[----:B------:R-:W-:Y:S01]  /*d8f0*/  IMAD.HI.U32 R19, R251, R17, RZ ;  /* 0x00000011fb137227 */ /* 0x000fe200078e00ff */
[----:B------:R-:W-:Y:S01]  /*d900*/  ISETP.GE.AND P1, PT, R10, RZ, PT ;  /* 0x000000ff0a00720c */ /* 0x000fe20003f26270 */
[----:B------:R-:W-:Y:S01]  /*d910*/  STL [R1+0x634], R24 ;  /* 0x0006341801007387 */ /* 0x000fe20000100800 */
[----:B------:R-:W-:Y:S01]  /*d920*/  IADD3 R10, R2, 0x123, RZ ;  /* 0x00000123020a7810 */ /* 0x000fe20007ffe0ff */
[----:B------:R-:W-:Y:S01]  /*d930*/  @!P2 IMAD.IADD R4, R4, 0x1, -R3 ;  /* 0x000000010404a824 */ /* 0x000fe200078e0a03 */
[----:B------:R-:W-:Y:S01]  /*d940*/  ISETP.GT.U32.AND P2, PT, R3, R6, PT ;  /* 0x000000060300720c */ /* 0x000fe20003f44070 */
[----:B------:R-:W-:-:S02]  /*d950*/  IMAD.MOV R19, RZ, RZ, -R19 ;  /* 0x000000ffff137224 */ /* 0x000fc400078e0a13 */
[C---:B------:R-:W-:Y:S02]  /*d960*/  IMAD R16, R3.reuse, R18, R16 ;  /* 0x0000001203107224 */ /* 0x040fe400078e0210 */
[----:B------:R-:W-:Y:S02]  /*d970*/  IMAD.MOV.U32 R9, RZ, RZ, R7 ;  /* 0x000000ffff097224 */ /* 0x000fe400078e0007 */
[----:B------:R-:W-:Y:S01]  /*d980*/  IMAD.MOV.U32 R22, RZ, RZ, R8 ;  /* 0x000000ffff167224 */ /* 0x000fe200078e0008 */
[----:B------:R-:W-:Y:S01]  /*d990*/  IABS R8, R10 ;  /* 0x0000000a00087213 */ /* 0x000fe20000000000 */
[C---:B------:R-:W-:Y:S02]  /*d9a0*/  IMAD R17, R3.reuse, R19, R17 ;  /* 0x0000001303117224 */ /* 0x040fe400078e0211 */
[----:B------:R-:W-:Y:S01]  /*d9b0*/  @!P5 IMAD.MOV R9, RZ, RZ, -R9 ;  /* 0x000000ffff09d224 */ /* 0x000fe200078e0a09 */
[C---:B------:R-:W-:Y:S01]  /*d9c0*/  ISETP.GT.U32.AND P5, PT, R3.reuse, R16, PT ;  /* 0x000000100300720c */ /* 0x040fe20003fa4070 */
[----:B------:R-:W-:Y:S01]  /*d9d0*/  VIADD R11, R2, 0x122 ;  /* 0x00000122020b7836 */ /* 0x000fe20000000000 */
[----:B------:R-:W-:Y:S01]  /*d9e0*/  @!P6 IADD3 R22, -R22, RZ, RZ ;  /* 0x000000ff1616e210 */ /* 0x000fe20007ffe1ff */
[--C-:B------:R-:W-:Y:S01]  /*d9f0*/  @!P3 IMAD.IADD R20, R20, 0x1, -R3.reuse ;  /* 0x000000011414b824 */ /* 0x100fe200078e0a03 */
[----:B------:R-:W-:Y:S01]  /*da00*/  ISETP.GT.U32.AND P3, PT, R3, R4, PT ;  /* 0x000000040300720c */ /* 0x000fe20003f64070 */
[--C-:B------:R-:W-:Y:S01]  /*da10*/  @!P0 IMAD.IADD R5, R5, 0x1, -R3.reuse ;  /* 0x0000000105058824 */ /* 0x100fe200078e0a03 */
[C---:B------:R-:W-:Y:S01]  /*da20*/  ISETP.GT.U32.AND P0, PT, R3.reuse, R17, PT ;  /* 0x000000110300720c */ /* 0x040fe20003f04070 */
[----:B------:R-:W-:Y:S01]  /*da30*/  STL [R1+0x61c], R22 ;  /* 0x00061c1601007387 */ /* 0x000fe20000100800 */
[----:B------:R-:W-:Y:S01]  /*da40*/  IABS R7, R11 ;  /* 0x0000000b00077213 */ /* 0x000fe20000000000 */
[--C-:B------:R-:W-:Y:S01]  /*da50*/  @!P2 IMAD.IADD R6, R6, 0x1, -R3.reuse ;  /* 0x000000010606a824 */ /* 0x100fe200078e0a03 */
[----:B------:R-:W-:Y:S01]  /*da60*/  ISETP.GT.U32.AND P6, PT, R3, R20, PT ;  /* 0x000000140300720c */ /* 0x000fe20003fc4070 */
[----:B------:R1:W-:Y:S01]  /*da70*/  STL [R1+0x5f0], R9 ;  /* 0x0005f00901007387 */ /* 0x0003e20000100800 */
[----:B------:R-:W-:Y:S01]  /*da80*/  ISETP.GE.AND P2, PT, R12, RZ, PT ;  /* 0x000000ff0c00720c */ /* 0x000fe20003f46270 */
[----:B------:R-:W-:Y:S01]  /*da90*/  @!P5 IMAD.IADD R16, R16, 0x1, -R3 ;  /* 0x000000011010d824 */ /* 0x000fe200078e0a03 */
[----:B------:R-:W-:Y:S01]  /*daa0*/  ISETP.GE.AND P5, PT, R15, RZ, PT ;  /* 0x000000ff0f00720c */ /* 0x000fe20003fa6270 */
[----:B------:R-:W-:-:S02]  /*dab0*/  IMAD.MOV.U32 R19, RZ, RZ, R6 ;  /* 0x000000ffff137224 */ /* 0x000fc400078e0006 */
[----:B------:R-:W-:Y:S01]  /*dac0*/  @!P3 IMAD.IADD R4, R4, 0x1, -R3 ;  /* 0x000000010404b824 */ /* 0x000fe200078e0a03 */
[----:B------:R-:W-:Y:S01]  /*dad0*/  ISETP.GE.AND P3, PT, R13, RZ, PT ;  /* 0x000000ff0d00720c */ /* 0x000fe20003f66270 */
[----:B------:R-:W-:Y:S01]  /*dae0*/  IMAD.MOV.U32 R18, RZ, RZ, R5 ;  /* 0x000000ffff127224 */ /* 0x000fe200078e0005 */
[----:B------:R-:W-:Y:S01]  /*daf0*/  @!P0 IADD3 R17, R17, -R3, RZ ;  /* 0x8000000311118210 */ /* 0x000fe20007ffe0ff */
[----:B-1----:R-:W-:Y:S01]  /*db00*/  IMAD.HI.U32 R9, R251, R7, RZ ;  /* 0x00000007fb097227 */ /* 0x002fe200078e00ff */
[----:B------:R-:W-:Y:S02]  /*db10*/  ISETP.GT.U32.AND P0, PT, R3, R16, PT ;  /* 0x000000100300720c */ /* 0x000fe40003f04070 */
[----:B------:R-:W-:Y:S01]  /*db20*/  @!P6 IADD3 R20, R20, -R3, RZ ;  /* 0x800000031414e210 */ /* 0x000fe20007ffe0ff */
[----:B------:R-:W-:Y:S01]  /*db30*/  IMAD.MOV R9, RZ, RZ, -R9 ;  /* 0x000000ffff097224 */ /* 0x000fe200078e0a09 */
[----:B------:R-:W-:Y:S01]  /*db40*/  ISETP.GE.AND P6, PT, R14, RZ, PT ;  /* 0x000000ff0e00720c */ /* 0x000fe20003fc6270 */
[----:B------:R-:W-:-:S02]  /*db50*/  IMAD.MOV.U32 R5, RZ, RZ, R4 ;  /* 0x000000ffff057224 */ /* 0x000fc400078e0004 */
[----:B------:R-:W-:Y:S02]  /*db60*/  IMAD R7, R3, R9, R7 ;  /* 0x0000000903077224 */ /* 0x000fe400078e0207 */
[----:B------:R-:W-:-:S04]  /*db70*/  IMAD.HI.U32 R12, R251, R8, RZ ;  /* 0x00000008fb0c7227 */ /* 0x000fc800078e00ff */
[----:B------:R-:W-:Y:S01]  /*db80*/  @!P1 IMAD.MOV R19, RZ, RZ, -R19 ;  /* 0x000000ffff139224 */ /* 0x000fe200078e0a13 */
[----:B------:R-:W-:Y:S01]  /*db90*/  ISETP.GE.AND P1, PT, R11, RZ, PT ;  /* 0x000000ff0b00720c */ /* 0x000fe20003f26270 */
[----:B------:R-:W-:Y:S01]  /*dba0*/  @!P4 IMAD.MOV R18, RZ, RZ, -R18 ;  /* 0x000000ffff12c224 */ /* 0x000fe200078e0a12 */
[C---:B------:R-:W-:Y:S01]  /*dbb0*/  ISETP.GT.U32.AND P4, PT, R3.reuse, R17, PT ;  /* 0x000000110300720c */ /* 0x040fe20003f84070 */
[----:B------:R-:W-:Y:S01]  /*dbc0*/  @!P2 IMAD.MOV R5, RZ, RZ, -R5 ;  /* 0x000000ffff05a224 */ /* 0x000fe200078e0a05 */
[C---:B------:R-:W-:Y:S01]  /*dbd0*/  ISETP.GT.U32.AND P2, PT, R3.reuse, R7, PT ;  /* 0x000000070300720c */ /* 0x040fe20003f44070 */
[----:B------:R-:W-:Y:S01]  /*dbe0*/  IMAD.MOV R6, RZ, RZ, -R12 ;  /* 0x000000ffff067224 */ /* 0x000fe200078e0a0c */
[----:B------:R-:W-:Y:S01]  /*dbf0*/  STL [R1+0x5ec], R19 ;  /* 0x0005ec1301007387 */ /* 0x000fe20000100800 */
[----:B------:R-:W-:Y:S01]  /*dc00*/  IMAD.MOV.U32 R12, RZ, RZ, R20 ;  /* 0x000000ffff0c7224 */ /* 0x000fe200078e0014 */
[C---:B------:R-:W-:Y:S01]  /*dc10*/  IADD3 R11, R2.reuse, 0x128, RZ ;  /* 0x00000128020b7810 */ /* 0x040fe20007ffe0ff */
[C---:B------:R-:W-:Y:S01]  /*dc20*/  IMAD R4, R3.reuse, R6, R8 ;  /* 0x0000000603047224 */ /* 0x040fe200078e0208 */
[----:B------:R-:W-:Y:S01]  /*dc30*/  STL [R1+0x5d0], R18 ;  /* 0x0005d01201007387 */ /* 0x000fe20000100800 */
[----:B------:R-:W-:Y:S01]  /*dc40*/  @!P3 IMAD.MOV R12, RZ, RZ, -R12 ;  /* 0x000000ffff0cb224 */ /* 0x000fe200078e0a0c */
[----:B------:R-:W-:Y:S01]  /*dc50*/  IADD3 R6, R2, 0x124, RZ ;  /* 0x0000012402067810 */ /* 0x000fe20007ffe0ff */
[--C-:B------:R-:W-:Y:S01]  /*dc60*/  @!P0 IMAD.IADD R16, R16, 0x1, -R3.reuse ;  /* 0x0000000110108824 */ /* 0x100fe200078e0a03 */
[----:B------:R1:W-:Y:S01]  /*dc70*/  STL [R1+0x474], R5 ;  /* 0x0004740501007387 */ /* 0x0003e20000100800 */
[----:B------:R-:W-:Y:S01]  /*dc80*/  ISETP.GT.U32.AND P3, PT, R3, R4, PT ;  /* 0x000000040300720c */ /* 0x000fe20003f64070 */
[----:B------:R-:W-:Y:S01]  /*dc90*/  @!P4 IMAD.IADD R17, R17, 0x1, -R3 ;  /* 0x000000011111c824 */ /* 0x000fe200078e0a03 */
[----:B------:R-:W-:Y:S01]  /*dca0*/  @!P2 IADD3 R7, R7, -R3, RZ ;  /* 0x800000030707a210 */ /* 0x000fe20007ffe0ff */
[----:B------:R2:W-:Y:S01]  /*dcb0*/  STL [R1+0x420], R12 ;  /* 0x0004200c01007387 */ /* 0x0005e20000100800 */
[----:B------:R-:W-:Y:S01]  /*dcc0*/  IMAD.MOV.U32 R9, RZ, RZ, R16 ;  /* 0x000000ffff097224 */ /* 0x000fe200078e0010 */
[----:B------:R-:W-:Y:S01]  /*dcd0*/  ISETP.GE.AND P4, PT, R6, RZ, PT ;  /* 0x000000ff0600720c */ /* 0x000fe20003f86270 */
[----:B------:R-:W-:Y:S01]  /*dce0*/  VIADD R15, R2, 0x12a ;  /* 0x0000012a020f7836 */ /* 0x000fe20000000000 */
[----:B------:R-:W-:Y:S01]  /*dcf0*/  ISETP.GE.AND P0, PT, R10, RZ, PT ;  /* 0x000000ff0a00720c */ /* 0x000fe20003f06270 */
[----:B------:R-:W-:Y:S01]  /*dd00*/  @!P6 IMAD.MOV R9, RZ, RZ, -R9 ;  /* 0x000000ffff09e224 */ /* 0x000fe200078e0a09 */
[----:B------:R-:W-:Y:S01]  /*dd10*/  ISETP.GT.U32.AND P6, PT, R3, R7, PT ;  /* 0x000000070300720c */ /* 0x000fe20003fc4070 */
[----:B-1----:R-:W-:Y:S01]  /*dd20*/  VIADD R5, R2, 0x125 ;  /* 0x0000012502057836 */ /* 0x002fe20000000000 */
[----:B--2---:R-:W-:-:S02]  /*dd30*/  IABS R12, R6 ;  /* 0x00000006000c7213 */ /* 0x004fc40000000000 */
[----:B------:R-:W-:Y:S02]  /*dd40*/  @!P3 IMAD.IADD R4, R4, 0x1, -R3 ;  /* 0x000000010404b824 */ /* 0x000fe400078e0a03 */
[----:B------:R-:W-:Y:S01]  /*dd50*/  IABS R8, R5 ;  /* 0x0000000500087213 */ /* 0x000fe20000000000 */
[----:B------:R1:W-:Y:S01]  /*dd60*/  STL [R1+0x5d4], R9 ;  /* 0x0005d40901007387 */ /* 0x0003e20000100800 */
[----:B------:R-:W-:Y:S02]  /*dd70*/  ISETP.GE.AND P2, PT, R5, RZ, PT ;  /* 0x000000ff0500720c */ /* 0x000fe40003f46270 */
[----:B------:R-:W-:Y:S01]  /*dd80*/  ISETP.GT.U32.AND P3, PT, R3, R4, PT ;  /* 0x000000040300720c */ /* 0x000fe20003f64070 */
[----:B------:R-:W-:Y:S02]  /*dd90*/  IMAD.MOV.U32 R6, RZ, RZ, R8 ;  /* 0x000000ffff067224 */ /* 0x000fe400078e0008 */
[----:B------:R-:W-:-:S04]  /*dda0*/  IMAD.HI.U32 R8, R251, R12, RZ ;  /* 0x0000000cfb087227 */ /* 0x000fc800078e00ff */
[----:B------:R-:W-:Y:S01]  /*ddb0*/  IMAD.HI.U32 R5, R251, R6, RZ ;  /* 0x00000006fb057227 */ /* 0x000fe200078e00ff */
[----:B------:R-:W-:-:S03]  /*ddc0*/  IADD3 R8, -R8, RZ, RZ ;  /* 0x000000ff08087210 */ /* 0x000fc60007ffe1ff */
[----:B------:R-:W-:Y:S02]  /*ddd0*/  @!P6 IMAD.IADD R7, R7, 0x1, -R3 ;  /* 0x000000010707e824 */ /* 0x000fe400078e0a03 */
[C---:B------:R-:W-:Y:S02]  /*dde0*/  IMAD R12, R3.reuse, R8, R12 ;  /* 0x00000008030c7224 */ /* 0x040fe400078e020c */
[----:B------:R-:W-:Y:S02]  /*ddf0*/  IMAD.MOV R5, RZ, RZ, -R5 ;  /* 0x000000ffff057224 */ /* 0x000fe400078e0a05 */
[----:B------:R-:W-:Y:S01]  /*de00*/  IMAD.MOV.U32 R13, RZ, RZ, R7 ;  /* 0x000000ffff0d7224 */ /* 0x000fe200078e0007 */
[C---:B------:R-:W-:Y:S01]  /*de10*/  ISETP.GT.U32.AND P6, PT, R3.reuse, R12, PT ;  /* 0x0000000c0300720c */ /* 0x040fe20003fc4070 */
[----:B------:R-:W-:Y:S02]  /*de20*/  IMAD R6, R3, R5, R6 ;  /* 0x0000000503067224 */ /* 0x000fe400078e0206 */
[----:B-1----:R-:W-:-:S02]  /*de30*/  IMAD.MOV.U32 R9, RZ, RZ, R17 ;  /* 0x000000ffff097224 */ /* 0x002fc400078e0011 */
[----:B------:R-:W-:Y:S01]  /*de40*/  @!P1 IMAD.MOV R13, RZ, RZ, -R13 ;  /* 0x000000ffff0d9224 */ /* 0x000fe200078e0a0d */
[----:B------:R-:W-:Y:S01]  /*de50*/  ISETP.GT.U32.AND P1, PT, R3, R6, PT ;  /* 0x000000060300720c */ /* 0x000fe20003f24070 */
[----:B------:R-:W-:Y:S01]  /*de60*/  @!P5 IMAD.MOV R9, RZ, RZ, -R9 ;  /* 0x000000ffff09d224 */ /* 0x000fe200078e0a09 */
[----:B------:R-:W-:Y:S01]  /*de70*/  ISETP.GE.AND P5, PT, R55, RZ, PT ;  /* 0x000000ff3700720c */ /* 0x000fe20003fa6270 */
[--C-:B------:R-:W-:Y:S01]  /*de80*/  @!P3 IMAD.IADD R4, R4, 0x1, -R3.reuse ;  /* 0x000000010404b824 */ /* 0x100fe200078e0a03 */
[----:B------:R-:W-:Y:S01]  /*de90*/  IABS R55, R55 ;  /* 0x0000003700377213 */ /* 0x000fe20000000000 */
[----:B------:R-:W-:Y:S01]  /*dea0*/  VIADD R5, R2, 0x129 ;  /* 0x0000012902057836 */ /* 0x000fe20000000000 */
[----:B------:R1:W-:Y:S01]  /*deb0*/  STL [R1+0x5e8], R9 ;  /* 0x0005e80901007387 */ /* 0x0003e20000100800 */
[----:B------:R-:W-:Y:S01]  /*dec0*/  @!P6 IADD3 R12, R12, -R3, RZ ;  /* 0x800000030c0ce210 */ /* 0x000fe20007ffe0ff */
[----:B------:R-:W-:Y:S02]  /*ded0*/  IMAD.MOV.U32 R10, RZ, RZ, R4 ;  /* 0x000000ffff0a7224 */ /* 0x000fe400078e0004 */
[----:B------:R-:W-:Y:S01]  /*dee0*/  IMAD.HI.U32 R8, R251, R55, RZ ;  /* 0x00000037fb087227 */ /* 0x000fe200078e00ff */
[----:B------:R-:W-:Y:S01]  /*def0*/  ISETP.GT.U32.AND P6, PT, R3, R12, PT ;  /* 0x0000000c0300720c */ /* 0x000fe20003fc4070 */
[----:B------:R-:W-:Y:S02]  /*df00*/  STL [R1+0x64c], R13 ;  /* 0x00064c0d01007387 */ /* 0x000fe40000100800 */
[----:B------:R-:W-:Y:S01]  /*df10*/  @!P0 IMAD.MOV R10, RZ, RZ, -R10 ;  /* 0x000000ffff0a8224 */ /* 0x000fe200078e0a0a */
[----:B------:R-:W-:Y:S01]  /*df20*/  ISETP.GE.AND P0, PT, R11, RZ, PT ;  /* 0x000000ff0b00720c */ /* 0x000fe20003f06270 */
[----:B------:R-:W-:Y:S01]  /*df30*/  IMAD.MOV R7, RZ, RZ, -R8 ;  /* 0x000000ffff077224 */ /* 0x000fe200078e0a08 */
[----:B------:R-:W-:Y:S01]  /*df40*/  IABS R11, R11 ;  /* 0x0000000b000b7213 */ /* 0x000fe20000000000 */
[----:B------:R-:W-:Y:S01]  /*df50*/  @!P1 IMAD.IADD R6, R6, 0x1, -R3 ;  /* 0x0000000106069824 */ /* 0x000fe200078e0a03 */
[----:B------:R2:W-:Y:S01]  /*df60*/  STL [R1+0x65c], R10 ;  /* 0x00065c0a01007387 */ /* 0x0005e20000100800 */
[----:B------:R-:W-:-:S02]  /*df70*/  IMAD R55, R3, R7, R55 ;  /* 0x0000000703377224 */ /* 0x000fc400078e0237 */
[----:B-1----:R-:W-:Y:S01]  /*df80*/  VIADD R9, R2, 0x127 ;  /* 0x0000012702097836 */ /* 0x002fe20000000000 */
[----:B------:R-:W-:Y:S01]  /*df90*/  ISETP.GT.U32.AND P1, PT, R3, R6, PT ;  /* 0x000000060300720c */ /* 0x000fe20003f24070 */
[----:B------:R-:W-:-:S03]  /*dfa0*/  IMAD.HI.U32 R7, R251, R11, RZ ;  /* 0x0000000bfb077227 */ /* 0x000fc600078e00ff */
[----:B------:R-:W-:Y:S01]  /*dfb0*/  ISETP.GE.AND P3, PT, R9, RZ, PT ;  /* 0x000000ff0900720c */ /* 0x000fe20003f66270 */
[----:B------:R-:W-:Y:S01]  /*dfc0*/  @!P6 IMAD.IADD R12, R12, 0x1, -R3 ;  /* 0x000000010c0ce824 */ /* 0x000fe200078e0a03 */
[----:B--2---:R-:W-:Y:S02]  /*dfd0*/  IABS R10, R5 ;  /* 0x00000005000a7213 */ /* 0x004fe40000000000 */
[----:B------:R-:W-:Y:S01]  /*dfe0*/  IADD3 R7, -R7, RZ, RZ ;  /* 0x000000ff07077210 */ /* 0x000fe20007ffe1ff */
[----:B------:R-:W-:Y:S01]  /*dff0*/  IMAD.MOV.U32 R13, RZ, RZ, R12 ;  /* 0x000000ffff0d7224 */ /* 0x000fe200078e000c */
[----:B------:R-:W-:Y:S01]  /*e000*/  ISETP.GT.U32.AND P6, PT, R3, R55, PT ;  /* 0x000000370300720c */ /* 0x000fe20003fc4070 */
[----:B------:R-:W-:Y:S01]  /*e010*/  IMAD.HI.U32 R8, R251, R10, RZ ;  /* 0x0000000afb087227 */ /* 0x000fe200078e00ff */
[----:B------:R-:W-:-:S03]  /*e020*/  IABS R9, R9 ;  /* 0x0000000900097213 */ /* 0x000fc60000000000 */
[----:B------:R-:W-:Y:S02]  /*e030*/  IMAD.MOV R8, RZ, RZ, -R8 ;  /* 0x000000ffff087224 */ /* 0x000fe400078e0a08 */
[----:B------:R-:W-:Y:S02]  /*e040*/  IMAD R11, R3, R7, R11 ;  /* 0x00000007030b7224 */ /* 0x000fe400078e020b */
[----:B------:R-:W-:-:S04]  /*e050*/  IMAD.HI.U32 R4, R251, R9, RZ ;  /* 0x00000009fb047227 */ /* 0x000fc800078e00ff */
[C---:B------:R-:W-:Y:S02]  /*e060*/  IMAD R10, R3.reuse, R8, R10 ;  /* 0x00000008030a7224 */ /* 0x040fe400078e020a */
[--C-:B------:R-:W-:Y:S01]  /*e070*/  @!P1 IMAD.IADD R6, R6, 0x1, -R3.reuse ;  /* 0x0000000106069824 */ /* 0x100fe200078e0a03 */
[----:B------:R-:W-:Y:S01]  /*e080*/  ISETP.GT.U32.AND P1, PT, R3, R11, PT ;  /* 0x0000000b0300720c */ /* 0x000fe20003f24070 */
[----:B------:R-:W-:Y:S02]  /*e090*/  IMAD.MOV R4, RZ, RZ, -R4 ;  /* 0x000000ffff047224 */ /* 0x000fe400078e0a04 */
[----:B------:R-:W-:Y:S01]  /*e0a0*/  @!P6 IMAD.IADD R55, R55, 0x1, -R3 ;  /* 0x000000013737e824 */ /* 0x000fe200078e0a03 */
[C---:B------:R-:W-:Y:S01]  /*e0b0*/  ISETP.GT.U32.AND P6, PT, R3.reuse, R10, PT ;  /* 0x0000000a0300720c */ /* 0x040fe20003fc4070 */
[C---:B------:R-:W-:Y:S01]  /*e0c0*/  IMAD R9, R3.reuse, R4, R9 ;  /* 0x0000000403097224 */ /* 0x040fe200078e0209 */
[----:B------:R-:W-:Y:S01]  /*e0d0*/  MOV R12, R6 ;  /* 0x00000006000c7202 */ /* 0x000fe20000000f00 */
[----:B------:R-:W-:Y:S01]  /*e0e0*/  @!P4 IMAD.MOV R13, RZ, RZ, -R13 ;  /* 0x000000ffff0dc224 */ /* 0x000fe200078e0a0d */
[----:B------:R-:W-:Y:S01]  /*e0f0*/  IABS R4, R15 ;  /* 0x0000000f00047213 */ /* 0x000fe20000000000 */
[----:B------:R-:W-:Y:S01]  /*e100*/  VIADD R8, R2, 0x12c ;  /* 0x0000012c02087836 */ /* 0x000fe20000000000 */
[----:B------:R-:W-:Y:S01]  /*e110*/  ISETP.GT.U32.AND P4, PT, R3, R9, PT ;  /* 0x000000090300720c */ /* 0x000fe20003f84070 */
[----:B------:R-:W-:Y:S01]  /*e120*/  @!P2 IMAD.MOV R12, RZ, RZ, -R12 ;  /* 0x000000ffff0ca224 */ /* 0x000fe200078e0a0c */
[----:B------:R1:W-:Y:S01]  /*e130*/  STL [R1+0x654], R13 ;  /* 0x0006540d01007387 */ /* 0x0003e20000100800 */
[--C-:B------:R-:W-:Y:S01]  /*e140*/  @!P1 IMAD.IADD R11, R11, 0x1, -R3.reuse ;  /* 0x000000010b0b9824 */ /* 0x100fe200078e0a03 */
[----:B------:R-:W-:Y:S01]  /*e150*/  IABS R17, R8 ;  /* 0x0000000800117213 */ /* 0x000fe20000000000 */
[----:B------:R-:W-:Y:S01]  /*e160*/  IMAD.HI.U32 R7, R251, R4, RZ ;  /* 0x00000004fb077227 */ /* 0x000fe200078e00ff */
[----:B------:R2:W-:Y:S03]  /*e170*/  STL [R1+0x650], R12 ;  /* 0x0006500c01007387 */ /* 0x0005e60000100800 */
[----:B------:R-:W-:Y:S01]  /*e180*/  @!P6 IMAD.IADD R10, R10, 0x1, -R3 ;  /* 0x000000010a0ae824 */ /* 0x000fe200078e0a03 */
[----:B------:R-:W-:Y:S01]  /*e190*/  ISETP.GT.U32.AND P6, PT, R3, R11, PT ;  /* 0x0000000b0300720c */ /* 0x000fe20003fc4070 */
[----:B------:R-:W-:Y:S01]  /*e1a0*/  IMAD.MOV R7, RZ, RZ, -R7 ;  /* 0x000000ffff077224 */ /* 0x000fe200078e0a07 */
[C---:B-1----:R-:W-:Y:S01]  /*e1b0*/  IADD3 R13, R2.reuse, 0x12b, RZ ;  /* 0x0000012b020d7810 */ /* 0x042fe20007ffe0ff */
[----:B------:R-:W-:Y:S01]  /*e1c0*/  @!P4 IMAD.IADD R9, R9, 0x1, -R3 ;  /* 0x000000010909c824 */ /* 0x000fe200078e0a03 */
[C---:B------:R-:W-:Y:S01]  /*e1d0*/  ISETP.GT.U32.AND P4, PT, R3.reuse, R55, PT ;  /* 0x000000370300720c */ /* 0x040fe20003f84070 */
[C---:B------:R-:W-:Y:S01]  /*e1e0*/  IMAD R4, R3.reuse, R7, R4 ;  /* 0x0000000703047224 */ /* 0x040fe200078e0204 */
[----:B------:R-:W-:Y:S01]  /*e1f0*/  IABS R14, R13 ;  /* 0x0000000d000e7213 */ /* 0x000fe20000000000 */
[----:B------:R-:W-:Y:S01]  /*e200*/  VIADD R7, R2, 0x12d ;  /* 0x0000012d02077836 */ /* 0x000fe20000000000 */
[----:B------:R-:W-:Y:S01]  /*e210*/  ISETP.GT.U32.AND P1, PT, R3, R9, PT ;  /* 0x000000090300720c */ /* 0x000fe20003f24070 */
[----:B--2---:R-:W-:Y:S01]  /*e220*/  IMAD.HI.U32 R12, R251, R17, RZ ;  /* 0x00000011fb0c7227 */ /* 0x004fe200078e00ff */
[----:B------:R-:W-:-:S02]  /*e230*/  ISETP.GT.U32.AND P2, PT, R3, R10, PT ;  /* 0x0000000a0300720c */ /* 0x000fc40003f44070 */
[----:B------:R-:W-:Y:S01]  /*e240*/  IABS R16, R7 ;  /* 0x0000000700107213 */ /* 0x000fe20000000000 */
[----:B------:R-:W-:-:S04]  /*e250*/  IMAD.HI.U32 R6, R251, R14, RZ ;  /* 0x0000000efb067227 */ /* 0x000fc800078e00ff */
[----:B------:R-:W-:Y:S02]  /*e260*/  IMAD.MOV R6, RZ, RZ, -R6 ;  /* 0x000000ffff067224 */ /* 0x000fe400078e0a06 */
[--C-:B------:R-:W-:Y:S02]  /*e270*/  @!P6 IMAD.IADD R11, R11, 0x1, -R3.reuse ;  /* 0x000000010b0be824 */ /* 0x100fe400078e0a03 */
[----:B------:R-:W-:Y:S01]  /*e280*/  IMAD R14, R3, R6, R14 ;  /* 0x00000006030e7224 */ /* 0x000fe200078e020e */
[----:B------:R-:W-:Y:S01]  /*e290*/  IADD3 R6, R2, 0x12e, RZ ;  /* 0x0000012e02067810 */ /* 0x000fe20007ffe0ff */
[--C-:B------:R-:W-:Y:S01]  /*e2a0*/  @!P4 IMAD.IADD R55, R55, 0x1, -R3.reuse ;  /* 0x000000013737c824 */ /* 0x100fe200078e0a03 */
[----:B------:R-:W-:Y:S01]  /*e2b0*/  ISETP.GT.U32.AND P4, PT, R3, R4, PT ;  /* 0x000000040300720c */ /* 0x000fe20003f84070 */
[--C-:B------:R-:W-:Y:S01]  /*e2c0*/  @!P1 IMAD.IADD R9, R9, 0x1, -R3.reuse ;  /* 0x0000000109099824 */ /* 0x100fe200078e0a03 */
[----:B------:R-:W-:Y:S01]  /*e2d0*/  ISETP.GT.U32.AND P6, PT, R3, R14, PT ;  /* 0x0000000e0300720c */ /* 0x000fe20003fc4070 */
[----:B------:R-:W-:Y:S01]  /*e2e0*/  @!P2 IMAD.IADD R10, R10, 0x1, -R3 ;  /* 0x000000010a0aa824 */ /* 0x000fe200078e0a03 */
[----:B------:R-:W-:Y:S01]  /*e2f0*/  ISETP.GE.AND P1, PT, R5, RZ, PT ;  /* 0x000000ff0500720c */ /* 0x000fe20003f26270 */
[----:B------:R-:W-:Y:S01]  /*e300*/  IMAD.MOV.U32 R19, RZ, RZ, R9 ;  /* 0x000000ffff137224 */ /* 0x000fe200078e0009 */
[----:B------:R-:W-:Y:S01]  /*e310*/  ISETP.GE.AND P2, PT, R15, RZ, PT ;  /* 0x000000ff0f00720c */ /* 0x000fe20003f46270 */
[----:B------:R-:W-:Y:S01]  /*e320*/  IMAD.HI.U32 R5, R251, R16, RZ ;  /* 0x00000010fb057227 */ /* 0x000fe200078e00ff */
[----:B------:R-:W-:-:S02]  /*e330*/  IABS R15, R6 ;  /* 0x00000006000f7213 */ /* 0x000fc40000000000 */
[----:B------:R-:W-:Y:S01]  /*e340*/  @!P3 IADD3 R19, -R19, RZ, RZ ;  /* 0x000000ff1313b210 */ /* 0x000fe20007ffe1ff */
[----:B------:R-:W-:Y:S02]  /*e350*/  IMAD.MOV R12, RZ, RZ, -R12 ;  /* 0x000000ffff0c7224 */ /* 0x000fe400078e0a0c */
[----:B------:R-:W-:Y:S02]  /*e360*/  IMAD.MOV R5, RZ, RZ, -R5 ;  /* 0x000000ffff057224 */ /* 0x000fe400078e0a05 */
[----:B------:R-:W-:Y:S01]  /*e370*/  @!P6 IMAD.IADD R14, R14, 0x1, -R3 ;  /* 0x000000010e0ee824 */ /* 0x000fe200078e0a03 */
[----:B------:R-:W-:Y:S01]  /*e380*/  STL [R1+0x630], R19 ;  /* 0x0006301301007387 */ /* 0x000fe20000100800 */
[C---:B------:R-:W-:Y:S02]  /*e390*/  IMAD R17, R3.reuse, R12, R17 ;  /* 0x0000000c03117224 */ /* 0x040fe400078e0211 */
[----:B------:R-:W-:Y:S01]  /*e3a0*/  @!P4 IMAD.IADD R4, R4, 0x1, -R3 ;  /* 0x000000010404c824 */ /* 0x000fe200078e0a03 */
[----:B------:R-:W-:Y:S01]  /*e3b0*/  ISETP.GT.U32.AND P3, PT, R3, R14, PT ;  /* 0x0000000e0300720c */ /* 0x000fe20003f64070 */
[----:B------:R-:W-:Y:S01]  /*e3c0*/  IMAD.HI.U32 R12, R251, R15, RZ ;  /* 0x0000000ffb0c7227 */ /* 0x000fe200078e00ff */
[----:B------:R-:W-:-:S02]  /*e3d0*/  ISETP.GT.U32.AND P6, PT, R3, R17, PT ;  /* 0x000000110300720c */ /* 0x000fc40003fc4070 */
[----:B------:R-:W-:Y:S01]  /*e3e0*/  ISETP.GE.AND P4, PT, R13, RZ, PT ;  /* 0x000000ff0d00720c */ /* 0x000fe20003f86270 */
[C---:B------:R-:W-:Y:S01]  /*e3f0*/  IMAD R16, R3.reuse, R5, R16 ;  /* 0x0000000503107224 */ /* 0x040fe200078e0210 */
[----:B------:R-:W-:Y:S01]  /*e400*/  IADD3 R5, R2, 0x12f, RZ ;  /* 0x0000012f02057810 */ /* 0x000fe20007ffe0ff */
[----:B------:R-:W-:Y:S01]  /*e410*/  @!P5 IMAD.MOV R55, RZ, RZ, -R55 ;  /* 0x000000ffff37d224 */ /* 0x000fe200078e0a37 */
[C---:B------:R-:W-:Y:S01]  /*e420*/  ISETP.GT.U32.AND P5, PT, R3.reuse, R4, PT ;  /* 0x000000040300720c */ /* 0x040fe20003fa4070 */
[----:B------:R-:W-:Y:S01]  /*e430*/  IMAD.MOV R9, RZ, RZ, -R12 ;  /* 0x000000ffff097224 */ /* 0x000fe200078e0a0c */
[----:B------:R-:W-:Y:S01]  /*e440*/  IABS R12, R5 ;  /* 0x00000005000c7213 */ /* 0x000fe20000000000 */
[----:B------:R-:W-:Y:S01]  /*e450*/  @!P1 IMAD.MOV R10, RZ, RZ, -R10 ;  /* 0x000000ffff0a9224 */ /* 0x000fe200078e0a0a */
[C---:B------:R-:W-:Y:S01]  /*e460*/  ISETP.GT.U32.AND P1, PT, R3.reuse, R16, PT ;  /* 0x000000100300720c */ /* 0x040fe20003f24070 */
[----:B------:R-:W-:Y:S02]  /*e470*/  IMAD R15, R3, R9, R15 ;  /* 0x00000009030f7224 */ /* 0x000fe400078e020f */
[----:B------:R-:W-:Y:S01]  /*e480*/  @!P3 IMAD.IADD R14, R14, 0x1, -R3 ;  /* 0x000000010e0eb824 */ /* 0x000fe200078e0a03 */
[----:B------:R-:W-:Y:S01]  /*e490*/  @!P6 IADD3 R17, R17, -R3, RZ ;  /* 0x800000031111e210 */ /* 0x000fe20007ffe0ff */
[----:B------:R-:W-:Y:S01]  /*e4a0*/  IMAD.MOV.U32 R18, RZ, RZ, R11 ;  /* 0x000000ffff127224 */ /* 0x000fe200078e000b */
[----:B------:R-:W-:Y:S01]  /*e4b0*/  ISETP.GT.U32.AND P3, PT, R3, R15, PT ;  /* 0x0000000f0300720c */ /* 0x000fe20003f64070 */
[----:B------:R-:W-:Y:S01]  /*e4c0*/  IMAD.HI.U32 R9, R251, R12, RZ ;  /* 0x0000000cfb097227 */ /* 0x000fe200078e00ff */
[----:B------:R-:W-:-:S03]  /*e4d0*/  ISETP.GE.AND P6, PT, R6, RZ, PT ;  /* 0x000000ff0600720c */ /* 0x000fc60003fc6270 */
[--C-:B------:R-:W-:Y:S01]  /*e4e0*/  @!P5 IMAD.IADD R4, R4, 0x1, -R3.reuse ;  /* 0x000000010404d824 */ /* 0x100fe200078e0a03 */
[----:B------:R-:W-:Y:S01]  /*e4f0*/  ISETP.GE.AND P5, PT, R7, RZ, PT ;  /* 0x000000ff0700720c */ /* 0x000fe20003fa6270 */
[----:B------:R-:W-:Y:S01]  /*e500*/  @!P0 IMAD.MOV R18, RZ, RZ, -R18 ;  /* 0x000000ffff128224 */ /* 0x000fe200078e0a12 */
[----:B------:R-:W-:Y:S01]  /*e510*/  ISETP.GE.AND P0, PT, R8, RZ, PT ;  /* 0x000000ff0800720c */ /* 0x000fe20003f06270 */
[--C-:B------:R-:W-:Y:S02]  /*e520*/  @!P1 IMAD.IADD R16, R16, 0x1, -R3.reuse ;  /* 0x0000000110109824 */ /* 0x100fe400078e0a03 */
[C---:B------:R-:W-:Y:S01]  /*e530*/  VIADD R7, R2.reuse, 0x130 ;  /* 0x0000013002077836 */ /* 0x040fe20000000000 */
[----:B------:R-:W-:Y:S01]  /*e540*/  STL [R1+0x640], R18 ;  /* 0x0006401201007387 */ /* 0x000fe20000100800 */
[----:B------:R-:W-:Y:S01]  /*e550*/  IMAD.MOV.U32 R8, RZ, RZ, R4 ;  /* 0x000000ffff087224 */ /* 0x000fe200078e0004 */
[----:B------:R-:W-:Y:S01]  /*e560*/  ISETP.GT.U32.AND P1, PT, R3, R16, PT ;  /* 0x000000100300720c */ /* 0x000fe20003f24070 */
[----:B------:R-:W-:Y:S01]  /*e570*/  @!P3 IMAD.IADD R15, R15, 0x1, -R3 ;  /* 0x000000010f0fb824 */ /* 0x000fe200078e0a03 */
[----:B------:R-:W-:Y:S01]  /*e580*/  IABS R6, R7 ;  /* 0x0000000700067213 */ /* 0x000fe20000000000 */
[----:B------:R-:W-:Y:S01]  /*e590*/  @!P2 IMAD.MOV R8, RZ, RZ, -R8 ;  /* 0x000000ffff08a224 */ /* 0x000fe200078e0a08 */
[----:B------:R1:W-:Y:S01]  /*e5a0*/  STL [R1+0x644], R10 ;  /* 0x0006440a01007387 */ /* 0x0003e20000100800 */
[C---:B------:R-:W-:Y:S01]  /*e5b0*/  ISETP.GT.U32.AND P2, PT, R3.reuse, R17, PT ;  /* 0x000000110300720c */ /* 0x040fe20003f44070 */
[----:B------:R-:W-:Y:S01]  /*e5c0*/  IMAD.MOV R9, RZ, RZ, -R9 ;  /* 0x000000ffff097224 */ /* 0x000fe200078e0a09 */
[C---:B------:R-:W-:Y:S01]  /*e5d0*/  ISETP.GT.U32.AND P3, PT, R3.reuse, R15, PT ;  /* 0x0000000f0300720c */ /* 0x040fe20003f64070 */
[----:B------:R2:W-:Y:S01]  /*e5e0*/  STL [R1+0x648], R8 ;  /* 0x0006480801007387 */ /* 0x0005e20000100800 */
[----:B------:R-:W-:Y:S01]  /*e5f0*/  IADD3 R4, R2, 0x132, RZ ;  /* 0x0000013202047810 */ /* 0x000fe20007ffe0ff */
[----:B------:R-:W-:-:S02]  /*e600*/  IMAD R12, R3, R9, R12 ;  /* 0x00000009030c7224 */ /* 0x000fc400078e020c */
[----:B------:R-:W-:Y:S01]  /*e610*/  IMAD.MOV.U32 R20, RZ, RZ, R14 ;  /* 0x000000ffff147224 */ /* 0x000fe200078e000e */
[----:B------:R-:W-:Y:S01]  /*e620*/  IABS R9, R4 ;  /* 0x0000000400097213 */ /* 0x000fe20000000000 */
[--C-:B------:R-:W-:Y:S01]  /*e630*/  @!P1 IMAD.IADD R16, R16, 0x1, -R3.reuse ;  /* 0x0000000110109824 */ /* 0x100fe200078e0a03 */
[----:B------:R-:W-:Y:S01]  /*e640*/  ISETP.GE.AND P1, PT, R5, RZ, PT ;  /* 0x000000ff0500720c */ /* 0x000fe20003f26270 */
[C---:B-1----:R-:W-:Y:S02]  /*e650*/  VIADD R10, R2.reuse, 0x131 ;  /* 0x00000131020a7836 */ /* 0x042fe40000000000 */
[----:B--2---:R-:W-:Y:S02]  /*e660*/  IMAD.HI.U32 R8, R251, R6, RZ ;  /* 0x00000006fb087227 */ /* 0x004fe400078e00ff */
[----:B------:R-:W-:Y:S02]  /*e670*/  @!P3 IADD3 R15, R15, -R3, RZ ;  /* 0x800000030f0fb210 */ /* 0x000fe40007ffe0ff */
[----:B------:R-:W-:Y:S01]  /*e680*/  IMAD.MOV R8, RZ, RZ, -R8 ;  /* 0x000000ffff087224 */ /* 0x000fe200078e0a08 */
[----:B------:R-:W-:Y:S01]  /*e690*/  IABS R13, R10 ;  /* 0x0000000a000d7213 */ /* 0x000fe20000000000 */
[----:B------:R-:W-:Y:S01]  /*e6a0*/  @!P2 IMAD.IADD R17, R17, 0x1, -R3 ;  /* 0x000000011111a824 */ /* 0x000fe200078e0a03 */
[C---:B------:R-:W-:Y:S01]  /*e6b0*/  ISETP.GT.U32.AND P2, PT, R3.reuse, R12, PT ;  /* 0x0000000c0300720c */ /* 0x040fe20003f44070 */
[----:B------:R-:W-:Y:S01]  /*e6c0*/  IMAD R5, R3, R8, R6 ;  /* 0x0000000803057224 */ /* 0x000fe200078e0206 */
[----:B------:R-:W-:Y:S01]  /*e6d0*/  @!P6 IADD3 R15, -R15, RZ, RZ ;  /* 0x000000ff0f0fe210 */ /* 0x000fe20007ffe1ff */
[----:B------:R-:W-:-:S02]  /*e6e0*/  VIADD R8, R2, 0x133 ;  /* 0x0000013302087836 */ /* 0x000fc40000000000 */
[----:B------:R-:W-:Y:S01]  /*e6f0*/  IMAD.HI.U32 R18, R251, R13, RZ ;  /* 0x0000000dfb127227 */ /* 0x000fe200078e00ff */
[----:B------:R-:W-:Y:S02]  /*e700*/  ISETP.GT.U32.AND P3, PT, R3, R5, PT ;  /* 0x000000050300720c */ /* 0x000fe40003f64070 */
[----:B------:R-:W-:Y:S01]  /*e710*/  IABS R11, R8 ;  /* 0x00000008000b7213 */ /* 0x000fe20000000000 */
[----:B------:R-:W-:-:S04]  /*e720*/  IMAD.HI.U32 R6, R251, R9, RZ ;  /* 0x00000009fb067227 */ /* 0x000fc800078e00ff */
[----:B------:R-:W-:Y:S02]  /*e730*/  IMAD.MOV R18, RZ, RZ, -R18 ;  /* 0x000000ffff127224 */ /* 0x000fe400078e0a12 */
[----:B------:R-:W-:Y:S01]  /*e740*/  @!P2 IMAD.IADD R12, R12, 0x1, -R3 ;  /* 0x000000010c0ca824 */ /* 0x000fe200078e0a03 */
[----:B------:R-:W-:Y:S01]  /*e750*/  ISETP.GE.AND P2, PT, R7, RZ, PT ;  /* 0x000000ff0700720c */ /* 0x000fe20003f46270 */
[----:B------:R-:W-:Y:S02]  /*e760*/  @!P4 IMAD.MOV R20, RZ, RZ, -R20 ;  /* 0x000000ffff14c224 */ /* 0x000fe400078e0a14 */
[----:B------:R-:W-:Y:S01]  /*e770*/  @!P3 IADD3 R5, R5, -R3, RZ ;  /* 0x800000030505b210 */ /* 0x000fe20007ffe0ff */
[----:B------:R-:W-:Y:S01]  /*e780*/  IMAD.HI.U32 R14, R251, R11, RZ ;  /* 0x0000000bfb0e7227 */ /* 0x000fe200078e00ff */
[C---:B------:R-:W-:Y:S01]  /*e790*/  ISETP.GT.U32.AND P3, PT, R3.reuse, R12, PT ;  /* 0x0000000c0300720c */ /* 0x040fe20003f64070 */
[----:B------:R-:W-:Y:S01]  /*e7a0*/  STL [R1+0x498], R20 ;  /* 0x0004981401007387 */ /* 0x000fe20000100800 */
[----:B------:R-:W-:Y:S01]  /*e7b0*/  ISETP.GT.U32.AND P4, PT, R3, R5, PT ;  /* 0x000000050300720c */ /* 0x000fe20003f84070 */
[----:B------:R-:W-:-:S02]  /*e7c0*/  IMAD.MOV R6, RZ, RZ, -R6 ;  /* 0x000000ffff067224 */ /* 0x000fc400078e0a06 */
[C---:B------:R-:W-:Y:S02]  /*e7d0*/  IMAD R13, R3.reuse, R18, R13 ;  /* 0x00000012030d7224 */ /* 0x040fe400078e020d */
[----:B------:R-:W-:Y:S02]  /*e7e0*/  IMAD.MOV.U32 R19, RZ, RZ, R17 ;  /* 0x000000ffff137224 */ /* 0x000fe400078e0011 */
[----:B------:R-:W-:Y:S02]  /*e7f0*/  IMAD.MOV R14, RZ, RZ, -R14 ;  /* 0x000000ffff0e7224 */ /* 0x000fe400078e0a0e */
[C---:B------:R-:W-:Y:S02]  /*e800*/  IMAD R9, R3.reuse, R6, R9 ;  /* 0x0000000603097224 */ /* 0x040fe400078e0209 */
[----:B------:R-:W-:Y:S01]  /*e810*/  @!P0 IMAD.MOV R19, RZ, RZ, -R19 ;  /* 0x000000ffff138224 */ /* 0x000fe200078e0a13 */
[C---:B------:R-:W-:Y:S01]  /*e820*/  ISETP.GT.U32.AND P0, PT, R3.reuse, R13, PT ;  /* 0x0000000d0300720c */ /* 0x040fe20003f04070 */
[----:B------:R-:W-:Y:S01]  /*e830*/  @!P5 IMAD.MOV R16, RZ, RZ, -R16 ;  /* 0x000000ffff10d224 */ /* 0x000fe200078e0a10 */
[----:B------:R-:W-:Y:S01]  /*e840*/  ISETP.GE.AND P5, PT, R10, RZ, PT ;  /* 0x000000ff0a00720c */ /* 0x000fe20003fa6270 */
[C---:B------:R-:W-:Y:S01]  /*e850*/  IMAD R10, R3.reuse, R14, R11 ;  /* 0x0000000e030a7224 */ /* 0x040fe200078e020b */
[----:B------:R-:W-:Y:S01]  /*e860*/  ISETP.GT.U32.AND P6, PT, R3, R9, PT ;  /* 0x000000090300720c */ /* 0x000fe20003fc4070 */
[--C-:B------:R-:W-:Y:S01]  /*e870*/  @!P4 IMAD.IADD R5, R5, 0x1, -R3.reuse ;  /* 0x000000010505c824 */ /* 0x100fe200078e0a03 */
[----:B------:R-:W-:Y:S01]  /*e880*/  STL [R1+0x49c], R19 ;  /* 0x00049c1301007387 */ /* 0x000fe20000100800 */
[----:B------:R-:W-:Y:S01]  /*e890*/  VIADD R7, R2, 0x134 ;  /* 0x0000013402077836 */ /* 0x000fe20000000000 */
[----:B------:R-:W-:Y:S01]  /*e8a0*/  ISETP.GT.U32.AND P4, PT, R3, R10, PT ;  /* 0x0000000a0300720c */ /* 0x000fe20003f84070 */
[--C-:B------:R-:W-:Y:S01]  /*e8b0*/  @!P3 IMAD.IADD R12, R12, 0x1, -R3.reuse ;  /* 0x000000010c0cb824 */ /* 0x100fe200078e0a03 */
[----:B------:R-:W-:Y:S01]  /*e8c0*/  ISETP.GE.AND P3, PT, R4, RZ, PT ;  /* 0x000000ff0400720c */ /* 0x000fe20003f66270 */
[----:B------:R-:W-:Y:S01]  /*e8d0*/  VIADD R4, R2, 0x135 ;  /* 0x0000013502047836 */ /* 0x000fe20000000000 */
[----:B------:R-:W-:Y:S01]  /*e8e0*/  IABS R6, R7 ;  /* 0x0000000700067213 */ /* 0x000fe20000000000 */
[--C-:B------:R-:W-:Y:S01]  /*e8f0*/  @!P0 IMAD.IADD R13, R13, 0x1, -R3.reuse ;  /* 0x000000010d0d8824 */ /* 0x100fe200078e0a03 */
[----:B------:R-:W-:Y:S01]  /*e900*/  MOV R14, R12 ;  /* 0x0000000c000e7202 */ /* 0x000fe20000000f00 */
[----:B------:R1:W-:Y:S01]  /*e910*/  STL [R1+0x4dc], R16 ;  /* 0x0004dc1001007387 */ /* 0x0003e20000100800 */
[----:B------:R-:W-:Y:S01]  /*e920*/  IABS R12, R4 ;  /* 0x00000004000c7213 */ /* 0x000fe20000000000 */
[----:B------:R-:W-:Y:S01]  /*e930*/  @!P6 IMAD.IADD R9, R9, 0x1, -R3 ;  /* 0x000000010909e824 */ /* 0x000fe200078e0a03 */
[----:B------:R-:W-:Y:S01]  /*e940*/  ISETP.GT.U32.AND P6, PT, R3, R13, PT ;  /* 0x0000000d0300720c */ /* 0x000fe20003fc4070 */
[----:B------:R-:W-:Y:S01]  /*e950*/  IMAD.HI.U32 R11, R251, R6, RZ ;  /* 0x00000006fb0b7227 */ /* 0x000fe200078e00ff */
[----:B------:R-:W-:Y:S01]  /*e960*/  STL [R1+0x600], R15 ;  /* 0x0006000f01007387 */ /* 0x000fe20000100800 */
[----:B------:R-:W-:-:S02]  /*e970*/  ISETP.GE.AND P0, PT, R8, RZ, PT ;  /* 0x000000ff0800720c */ /* 0x000fc40003f06270 */
[----:B------:R-:W-:Y:S01]  /*e980*/  @!P1 IMAD.MOV R14, RZ, RZ, -R14 ;  /* 0x000000ffff0e9224 */ /* 0x000fe200078e0a0e */
[C---:B------:R-:W-:Y:S01]  /*e990*/  ISETP.GT.U32.AND P1, PT, R3.reuse, R9, PT ;  /* 0x000000090300720c */ /* 0x040fe20003f24070 */
[----:B------:R-:W-:Y:S02]  /*e9a0*/  @!P4 IMAD.IADD R10, R10, 0x1, -R3 ;  /* 0x000000010a0ac824 */ /* 0x000fe400078e0a03 */
[----:B------:R-:W-:Y:S01]  /*e9b0*/  IMAD.MOV R11, RZ, RZ, -R11 ;  /* 0x000000ffff0b7224 */ /* 0x000fe200078e0a0b */
[----:B------:R2:W-:Y:S01]  /*e9c0*/  STL [R1+0x604], R14 ;  /* 0x0006040e01007387 */ /* 0x0005e20000100800 */
[----:B------:R-:W-:Y:S01]  /*e9d0*/  VIADD R8, R2, 0x136 ;  /* 0x0000013602087836 */ /* 0x000fe20000000000 */
[C---:B------:R-:W-:Y:S01]  /*e9e0*/  ISETP.GT.U32.AND P4, PT, R3.reuse, R10, PT ;  /* 0x0000000a0300720c */ /* 0x040fe20003f84070 */
[----:B------:R-:W-:Y:S02]  /*e9f0*/  IMAD R6, R3, R11, R6 ;  /* 0x0000000b03067224 */ /* 0x000fe400078e0206 */
[----:B------:R-:W-:Y:S01]  /*ea00*/  @!P6 IMAD.IADD R13, R13, 0x1, -R3 ;  /* 0x000000010d0de824 */ /* 0x000fe200078e0a03 */
[----:B------:R-:W-:-:S02]  /*ea10*/  IABS R11, R8 ;  /* 0x00000008000b7213 */ /* 0x000fc40000000000 */
[----:B------:R-:W-:Y:S01]  /*ea20*/  ISETP.GT.U32.AND P6, PT, R3, R6, PT ;  /* 0x000000060300720c */ /* 0x000fe20003fc4070 */
[----:B-1----:R-:W-:Y:S02]  /*ea30*/  IMAD.MOV.U32 R16, RZ, RZ, R13 ;  /* 0x000000ffff107224 */ /* 0x002fe400078e000d */
[----:B--2---:R-:W-:Y:S02]  /*ea40*/  IMAD.MOV.U32 R14, RZ, RZ, R5 ;  /* 0x000000ffff0e7224 */ /* 0x004fe400078e0005 */
[----:B------:R-:W-:Y:S02]  /*ea50*/  IMAD.HI.U32 R5, R251, R12, RZ ;  /* 0x0000000cfb057227 */ /* 0x000fe400078e00ff */
[----:B------:R-:W-:Y:S02]  /*ea60*/  @!P4 IADD3 R10, R10, -R3, RZ ;  /* 0x800000030a0ac210 */ /* 0x000fe40007ffe0ff */
[----:B------:R-:W-:Y:S01]  /*ea70*/  IMAD.MOV R5, RZ, RZ, -R5 ;  /* 0x000000ffff057224 */ /* 0x000fe200078e0a05 */
[----:B------:R-:W-:Y:S01]  /*ea80*/  @!P2 IADD3 R14, -R14, RZ, RZ ;  /* 0x000000ff0e0ea210 */ /* 0x000fe20007ffe1ff */
[--C-:B------:R-:W-:Y:S01]  /*ea90*/  @!P1 IMAD.IADD R9, R9, 0x1, -R3.reuse ;  /* 0x0000000109099824 */ /* 0x100fe200078e0a03 */
[----:B------:R-:W-:Y:S01]  /*eaa0*/  ISETP.GE.AND P1, PT, R4, RZ, PT ;  /* 0x000000ff0400720c */ /* 0x000fe20003f26270 */
[----:B------:R-:W-:Y:S01]  /*eab0*/  IMAD R12, R3, R5, R12 ;  /* 0x00000005030c7224 */ /* 0x000fe200078e020c */
[----:B------:R-:W-:Y:S01]  /*eac0*/  ISETP.GE.AND P2, PT, R7, RZ, PT ;  /* 0x000000ff0700720c */ /* 0x000fe20003f46270 */
[----:B------:R-:W-:Y:S01]  /*ead0*/  @!P6 IMAD.IADD R6, R6, 0x1, -R3 ;  /* 0x000000010606e824 */ /* 0x000fe200078e0a03 */
[----:B------:R1:W-:Y:S01]  /*eae0*/  STL [R1+0x614], R14 ;  /* 0x0006140e01007387 */ /* 0x0003e20000100800 */
[C---:B------:R-:W-:Y:S01]  /*eaf0*/  VIADD R4, R2.reuse, 0x137 ;  /* 0x0000013702047836 */ /* 0x040fe20000000000 */
[C---:B------:R-:W-:Y:S01]  /*eb00*/  ISETP.GT.U32.AND P4, PT, R3.reuse, R12, PT ;  /* 0x0000000c0300720c */ /* 0x040fe20003f84070 */
[----:B------:R-:W-:Y:S01]  /*eb10*/  VIADD R5, R2, 0x138 ;  /* 0x0000013802057836 */ /* 0x000fe20000000000 */
[----:B------:R-:W-:Y:S01]  /*eb20*/  ISETP.GE.AND P6, PT, R8, RZ, PT ;  /* 0x000000ff0800720c */ /* 0x000fe20003fc6270 */
[----:B------:R-:W-:Y:S01]  /*eb30*/  @!P5 IMAD.MOV R16, RZ, RZ, -R16 ;  /* 0x000000ffff10d224 */ /* 0x000fe200078e0a10 */
[----:B------:R-:W-:Y:S01]  /*eb40*/  ISETP.GT.U32.AND P5, PT, R3, R6, PT ;  /* 0x000000060300720c */ /* 0x000fe20003fa4070 */
[----:B------:R-:W-:Y:S01]  /*eb50*/  IMAD.HI.U32 R15, R251, R11, RZ ;  /* 0x0000000bfb0f7227 */ /* 0x000fe200078e00ff */
[----:B------:R-:W-:-:S02]  /*eb60*/  IABS R7, R4 ;  /* 0x0000000400077213 */ /* 0x000fc40000000000 */
[----:B-1----:R-:W-:Y:S01]  /*eb70*/  IABS R14, R5 ;  /* 0x00000005000e7213 */ /* 0x002fe20000000000 */
[----:B------:R-:W-:Y:S01]  /*eb80*/  IMAD.MOV R15, RZ, RZ, -R15 ;  /* 0x000000ffff0f7224 */ /* 0x000fe200078e0a0f */
[----:B------:R-:W-:Y:S01]  /*eb90*/  MOV R13, R9 ;  /* 0x00000009000d7202 */ /* 0x000fe20000000f00 */
[C---:B------:R-:W-:Y:S01]  /*eba0*/  IMAD.HI.U32 R8, R251.reuse, R7, RZ ;  /* 0x00000007fb087227 */ /* 0x040fe200078e00ff */
[----:B------:R-:W-:Y:S03]  /*ebb0*/  STL [R1+0x608], R16 ;  /* 0x0006081001007387 */ /* 0x000fe60000100800 */
[----:B------:R-:W-:Y:S02]  /*ebc0*/  @!P4 IMAD.IADD R12, R12, 0x1, -R3 ;  /* 0x000000010c0cc824 */ /* 0x000fe400078e0a03 */
[----:B------:R-:W-:-:S03]  /*ebd0*/  IMAD.HI.U32 R9, R251, R14, RZ ;  /* 0x0000000efb097227 */ /* 0x000fc600078e00ff */
[C---:B------:R-:W-:Y:S01]  /*ebe0*/  ISETP.GT.U32.AND P4, PT, R3.reuse, R12, PT ;  /* 0x0000000c0300720c */ /* 0x040fe20003f84070 */
[----:B------:R-:W-:Y:S02]  /*ebf0*/  IMAD R11, R3, R15, R11 ;  /* 0x0000000f030b7224 */ /* 0x000fe400078e020b */
[----:B------:R-:W-:Y:S01]  /*ec00*/  @!P0 IMAD.MOV R10, RZ, RZ, -R10 ;  /* 0x000000ffff0a8224 */ /* 0x000fe200078e0a0a */
[----:B------:R-:W-:Y:S01]  /*ec10*/  ISETP.GE.AND P0, PT, R4, RZ, PT ;  /* 0x000000ff0400720c */ /* 0x000fe20003f06270 */
[----:B------:R-:W-:Y:S01]  /*ec20*/  IMAD.MOV R4, RZ, RZ, -R8 ;  /* 0x000000ffff047224 */ /* 0x000fe200078e0a08 */
[----:B------:R-:W-:Y:S01]  /*ec30*/  IADD3 R8, R2, 0x139, RZ ;  /* 0x0000013902087810 */ /* 0x000fe20007ffe0ff */
[----:B------:R-:W-:Y:S02]  /*ec40*/  IMAD.MOV R9, RZ, RZ, -R9 ;  /* 0x000000ffff097224 */ /* 0x000fe400078e0a09 */
[----:B------:R-:W-:Y:S01]  /*ec50*/  @!P5 IMAD.IADD R6, R6, 0x1, -R3 ;  /* 0x000000010606d824 */ /* 0x000fe200078e0a03 */
[----:B------:R-:W-:Y:S01]  /*ec60*/  ISETP.GE.AND P5, PT, R5, RZ, PT ;  /* 0x000000ff0500720c */ /* 0x000fe20003fa6270 */
[----:B------:R-:W-:Y:S01]  /*ec70*/  @!P3 IMAD.MOV R13, RZ, RZ, -R13 ;  /* 0x000000ffff0db224 */ /* 0x000fe200078e0a0d */
[C---:B------:R-:W-:Y:S01]  /*ec80*/  ISETP.GT.U32.AND P3, PT, R3.reuse, R11, PT ;  /* 0x0000000b0300720c */ /* 0x040fe20003f64070 */
[C---:B------:R-:W-:Y:S01]  /*ec90*/  IMAD R7, R3.reuse, R4, R7 ;  /* 0x0000000403077224 */ /* 0x040fe200078e0207 */
[----:B------:R-:W-:Y:S01]  /*eca0*/  IABS R4, R8 ;  /* 0x0000000800047213 */ /* 0x000fe20000000000 */
[----:B------:R-:W-:Y:S01]  /*ecb0*/  IMAD R14, R3, R9, R14 ;  /* 0x00000009030e7224 */ /* 0x000fe200078e020e */
[----:B------:R1:W-:Y:S01]  /*ecc0*/  STL [R1+0x5ac], R13 ;  /* 0x0005ac0d01007387 */ /* 0x0003e20000100800 */
[----:B------:R-:W-:-:S02]  /*ecd0*/  IMAD.MOV.U32 R15, RZ, RZ, R6 ;  /* 0x000000ffff0f7224 */ /* 0x000fc400078e0006 */
[----:B------:R-:W-:Y:S01]  /*ece0*/  @!P4 IMAD.IADD R12, R12, 0x1, -R3 ;  /* 0x000000010c0cc824 */ /* 0x000fe200078e0a03 */
[C---:B------:R-:W-:Y:S01]  /*ecf0*/  ISETP.GT.U32.AND P4, PT, R3.reuse, R7, PT ;  /* 0x000000070300720c */ /* 0x040fe20003f84070 */
[----:B------:R-:W-:Y:S01]  /*ed00*/  @!P2 IMAD.MOV R15, RZ, RZ, -R15 ;  /* 0x000000ffff0fa224 */ /* 0x000fe200078e0a0f */
[----:B------:R-:W-:Y:S01]  /*ed10*/  ISETP.GT.U32.AND P2, PT, R3, R14, PT ;  /* 0x0000000e0300720c */ /* 0x000fe20003f44070 */
[C---:B------:R-:W-:Y:S01]  /*ed20*/  VIADD R9, R2.reuse, 0x13a ;  /* 0x0000013a02097836 */ /* 0x040fe20000000000 */
[----:B------:R2:W-:Y:S01]  /*ed30*/  STL [R1+0x5b8], R10 ;  /* 0x0005b80a01007387 */ /* 0x0005e20000100800 */
[----:B------:R-:W-:Y:S01]  /*ed40*/  @!P3 IMAD.IADD R11, R11, 0x1, -R3 ;  /* 0x000000010b0bb824 */ /* 0x000fe200078e0a03 */
[----:B-1----:R-:W-:Y:S01]  /*ed50*/  MOV R13, R12 ;  /* 0x0000000c000d7202 */ /* 0x002fe20000000f00 */
[----:B------:R-:W-:Y:S01]  /*ed60*/  VIADD R5, R2, 0x13b ;  /* 0x0000013b02057836 */ /* 0x000fe20000000000 */
[----:B------:R-:W-:Y:S01]  /*ed70*/  STL [R1+0x5e4], R15 ;  /* 0x0005e40f01007387 */ /* 0x000fe20000100800 */
[----:B------:R-:W-:Y:S01]  /*ed80*/  IMAD.HI.U32 R12, R251, R4, RZ ;  /* 0x00000004fb0c7227 */ /* 0x000fe200078e00ff */
[----:B------:R-:W-:-:S02]  /*ed90*/  ISETP.GT.U32.AND P3, PT, R3, R11, PT ;  /* 0x0000000b0300720c */ /* 0x000fc40003f64070 */
[----:B------:R-:W-:Y:S01]  /*eda0*/  IABS R6, R5 ;  /* 0x0000000500067213 */ /* 0x000fe20000000000 */
[--C-:B------:R-:W-:Y:S01]  /*edb0*/  @!P4 IMAD.IADD R7, R7, 0x1, -R3.reuse ;  /* 0x000000010707c824 */ /* 0x100fe200078e0a03 */
[----:B--2---:R-:W-:Y:S01]  /*edc0*/  IABS R10, R9 ;  /* 0x00000009000a7213 */ /* 0x004fe20000000000 */
[----:B------:R-:W-:Y:S02]  /*edd0*/  @!P2 IMAD.IADD R14, R14, 0x1, -R3 ;  /* 0x000000010e0ea824 */ /* 0x000fe400078e0a03 */
[----:B------:R-:W-:Y:S01]  /*ede0*/  @!P1 IMAD.MOV R13, RZ, RZ, -R13 ;  /* 0x000000ffff0d9224 */ /* 0x000fe200078e0a0d */
[C---:B------:R-:W-:Y:S01]  /*edf0*/  ISETP.GT.U32.AND P4, PT, R3.reuse, R7, PT ;  /* 0x000000070300720c */ /* 0x040fe20003f84070 */
[----:B------:R-:W-:Y:S01]  /*ee00*/  IMAD.MOV R12, RZ, RZ, -R12 ;  /* 0x000000ffff0c7224 */ /* 0x000fe200078e0a0c */
[----:B------:R-:W-:Y:S02]  /*ee10*/  ISETP.GT.U32.AND P2, PT, R3, R14, PT ;  /* 0x0000000e0300720c */ /* 0x000fe40003f44070 */
[----:B------:R-:W-:Y:S01]  /*ee20*/  ISETP.GE.AND P1, PT, R8, RZ, PT ;  /* 0x000000ff0800720c */ /* 0x000fe20003f26270 */
[----:B------:R-:W-:Y:S01]  /*ee30*/  IMAD.MOV.U32 R8, RZ, RZ, R10 ;  /* 0x000000ffff087224 */ /* 0x000fe200078e000a */
[----:B------:R-:W-:Y:S01]  /*ee40*/  @!P3 IADD3 R11, R11, -R3, RZ ;  /* 0x800000030b0bb210 */ /* 0x000fe20007ffe0ff */
[----:B------:R-:W-:Y:S01]  /*ee50*/  IMAD.HI.U32 R10, R251, R6, RZ ;  /* 0x00000006fb0a7227 */ /* 0x000fe200078e00ff */
[----:B------:R-:W-:Y:S01]  /*ee60*/  ISETP.GE.AND P3, PT, R9, RZ, PT ;  /* 0x000000ff0900720c */ /* 0x000fe20003f66270 */
[----:B------:R1:W-:Y:S02]  /*ee70*/  STL [R1+0x5e0], R13 ;  /* 0x0005e00d01007387 */ /* 0x0003e40000100800 */
[----:B------:R-:W-:-:S02]  /*ee80*/  IMAD.HI.U32 R9, R251, R8, RZ ;  /* 0x00000008fb097227 */ /* 0x000fc400078e00ff */
[----:B------:R-:W-:Y:S02]  /*ee90*/  @!P4 IADD3 R7, R7, -R3, RZ ;  /* 0x800000030707c210 */ /* 0x000fe40007ffe0ff */
[C---:B------:R-:W-:Y:S02]  /*eea0*/  IMAD R4, R3.reuse, R12, R4 ;  /* 0x0000000c03047224 */ /* 0x040fe400078e0204 */
[----:B------:R-:W-:Y:S02]  /*eeb0*/  IMAD.MOV R9, RZ, RZ, -R9 ;  /* 0x000000ffff097224 */ /* 0x000fe400078e0a09 */
[----:B-1----:R-:W-:Y:S01]  /*eec0*/  IMAD.MOV.U32 R13, RZ, RZ, R11 ;  /* 0x000000ffff0d7224 */ /* 0x002fe200078e000b */
[----:B------:R-:W-:Y:S01]  /*eed0*/  ISETP.GT.U32.AND P4, PT, R3, R4, PT ;  /* 0x000000040300720c */ /* 0x000fe20003f84070 */
[----:B------:R-:W-:Y:S02]  /*eee0*/  IMAD.MOV R10, RZ, RZ, -R10 ;  /* 0x000000ffff0a7224 */ /* 0x000fe400078e0a0a */
[----:B------:R-:W-:-:S02]  /*eef0*/  @!P2 IMAD.IADD R14, R14, 0x1, -R3 ;  /* 0x000000010e0ea824 */ /* 0x000fc400078e0a03 */
[----:B------:R-:W-:Y:S01]  /*ef00*/  @!P6 IMAD.MOV R13, RZ, RZ, -R13 ;  /* 0x000000ffff0de224 */ /* 0x000fe200078e0a0d */
[----:B------:R-:W-:Y:S01]  /*ef10*/  ISETP.GE.AND P6, PT, R5, RZ, PT ;  /* 0x000000ff0500720c */ /* 0x000fe20003fc6270 */
[C---:B------:R-:W-:Y:S01]  /*ef20*/  IMAD R5, R3.reuse, R9, R8 ;  /* 0x0000000903057224 */ /* 0x040fe200078e0208 */
[C---:B------:R-:W-:Y:S01]  /*ef30*/  IADD3 R9, R2.reuse, 0x13f, RZ ;  /* 0x0000013f02097810 */ /* 0x040fe20007ffe0ff */
[C---:B------:R-:W-:Y:S01]  /*ef40*/  IMAD R6, R3.reuse, R10, R6 ;  /* 0x0000000a03067224 */ /* 0x040fe200078e0206 */
[----:B------:R1:W-:Y:S01]  /*ef50*/  STL [R1+0x5c4], R13 ;  /* 0x0005c40d01007387 */ /* 0x0003e20000100800 */
[----:B------:R-:W-:Y:S02]  /*ef60*/  IMAD.MOV.U32 R11, RZ, RZ, R7 ;  /* 0x000000ffff0b7224 */ /* 0x000fe400078e0007 */
[----:B------:R-:W-:Y:S02]  /*ef70*/  IMAD.MOV.U32 R16, RZ, RZ, R14 ;  /* 0x000000ffff107224 */ /* 0x000fe400078e000e */
[----:B------:R-:W-:Y:S01]  /*ef80*/  @!P0 IMAD.MOV R11, RZ, RZ, -R11 ;  /* 0x000000ffff0b8224 */ /* 0x000fe200078e0a0b */
[C---:B------:R-:W-:Y:S01]  /*ef90*/  ISETP.GT.U32.AND P0, PT, R3.reuse, R5, PT ;  /* 0x000000050300720c */ /* 0x040fe20003f04070 */
[----:B------:R-:W-:Y:S01]  /*efa0*/  @!P5 IMAD.MOV R16, RZ, RZ, -R16 ;  /* 0x000000ffff10d224 */ /* 0x000fe200078e0a10 */
[C---:B------:R-:W-:Y:S01]  /*efb0*/  ISETP.GT.U32.AND P5, PT, R3.reuse, R6, PT ;  /* 0x000000060300720c */ /* 0x040fe20003fa4070 */
[----:B------:R-:W-:Y:S01]  /*efc0*/  VIADD R10, R2, 0x13c ;  /* 0x0000013c020a7836 */ /* 0x000fe20000000000 */
[----:B-1----:R-:W-:Y:S01]  /*efd0*/  IABS R13, R9 ;  /* 0x00000009000d7213 */ /* 0x002fe20000000000 */
[--C-:B------:R-:W-:Y:S01]  /*efe0*/  @!P4 IMAD.IADD R4, R4, 0x1, -R3.reuse ;  /* 0x000000010404c824 */ /* 0x100fe200078e0a03 */
[----:B------:R1:W-:Y:S01]  /*eff0*/  STL [R1+0x5c8], R11 ;  /* 0x0005c80b01007387 */ /* 0x0003e20000100800 */
[----:B------:R-:W-:Y:S01]  /*f000*/  VIADD R7, R2, 0x13d ;  /* 0x0000013d02077836 */ /* 0x000fe20000000000 */
[----:B------:R-:W-:Y:S01]  /*f010*/  ISETP.GE.AND P2, PT, R10, RZ, PT ;  /* 0x000000ff0a00720c */ /* 0x000fe20003f46270 */
[----:B------:R-:W-:Y:S01]  /*f020*/  VIADD R8, R2, 0x13e ;  /* 0x0000013e02087836 */ /* 0x000fe20000000000 */
[----:B------:R-:W-:Y:S01]  /*f030*/  IABS R10, R10 ;  /* 0x0000000a000a7213 */ /* 0x000fe20000000000 */
[----:B------:R2:W-:Y:S01]  /*f040*/  STL [R1+0x5bc], R16 ;  /* 0x0005bc1001007387 */ /* 0x0005e20000100800 */
[----:B------:R-:W-:Y:S01]  /*f050*/  ISETP.GT.U32.AND P4, PT, R3, R4, PT ;  /* 0x000000040300720c */ /* 0x000fe20003f84070 */
[--C-:B------:R-:W-:Y:S01]  /*f060*/  @!P0 IMAD.IADD R5, R5, 0x1, -R3.reuse ;  /* 0x0000000105058824 */ /* 0x100fe200078e0a03 */
[----:B------:R-:W-:Y:S01]  /*f070*/  IABS R12, R8 ;  /* 0x00000008000c7213 */ /* 0x000fe20000000000 */
[----:B------:R-:W-:Y:S01]  /*f080*/  @!P5 IMAD.IADD R6, R6, 0x1, -R3 ;  /* 0x000000010606d824 */ /* 0x000fe200078e0a03 */
[----:B-1----:R-:W-:Y:S01]  /*f090*/  IABS R11, R7 ;  /* 0x00000007000b7213 */ /* 0x002fe20000000000 */
[----:B------:R-:W-:Y:S01]  /*f0a0*/  IMAD.HI.U32 R14, R251, R10, RZ ;  /* 0x0000000afb0e7227 */ /* 0x000fe200078e00ff */
[----:B------:R-:W-:-:S02]  /*f0b0*/  ISETP.GT.U32.AND P0, PT, R3, R5, PT ;  /* 0x000000050300720c */ /* 0x000fc40003f04070 */
[----:B------:R-:W-:Y:S01]  /*f0c0*/  ISETP.GT.U32.AND P5, PT, R3, R6, PT ;  /* 0x000000060300720c */ /* 0x000fe20003fa4070 */
[----:B------:R-:W-:Y:S01]  /*f0d0*/  IMAD.HI.U32 R15, R251, R11, RZ ;  /* 0x0000000bfb0f7227 */ /* 0x000fe200078e00ff */
[----:B------:R-:W-:-:S03]  /*f0e0*/  IADD3 R14, -R14, RZ, RZ ;  /* 0x000000ff0e0e7210 */ /* 0x000fc60007ffe1ff */
[----:B------:R-:W-:Y:S01]  /*f0f0*/  @!P4 IMAD.IADD R4, R4, 0x1, -R3 ;  /* 0x000000010404c824 */ /* 0x000fe200078e0a03 */
[----:B------:R-:W-:Y:S01]  /*f100*/  ISETP.GE.AND P4, PT, R7, RZ, PT ;  /* 0x000000ff0700720c */ /* 0x000fe20003f86270 */
[----:B------:R-:W-:Y:S02]  /*f110*/  IMAD R10, R3, R14, R10 ;  /* 0x0000000e030a7224 */ /* 0x000fe400078e020a */
[----:B------:R-:W-:Y:S01]  /*f120*/  IMAD.HI.U32 R7, R251, R13, RZ ;  /* 0x0000000dfb077227 */ /* 0x000fe200078e00ff */
[----:B------:R-:W-:-:S03]  /*f130*/  MOV R18, R4 ;  /* 0x0000000400127202 */ /* 0x000fc60000000f00 */
[--C-:B------:R-:W-:Y:S01]  /*f140*/  @!P0 IMAD.IADD R5, R5, 0x1, -R3.reuse ;  /* 0x0000000105058824 */ /* 0x100fe200078e0a03 */
[C---:B------:R-:W-:Y:S01]  /*f150*/  ISETP.GT.U32.AND P0, PT, R3.reuse, R10, PT ;  /* 0x0000000a0300720c */ /* 0x040fe20003f04070 */
[----:B------:R-:W-:Y:S02]  /*f160*/  @!P5 IMAD.IADD R6, R6, 0x1, -R3 ;  /* 0x000000010606d824 */ /* 0x000fe400078e0a03 */
[----:B------:R-:W-:Y:S02]  /*f170*/  IMAD.MOV R7, RZ, RZ, -R7 ;  /* 0x000000ffff077224 */ /* 0x000fe400078e0a07 */
[----:B------:R-:W-:Y:S02]  /*f180*/  IMAD.MOV.U32 R14, RZ, RZ, R6 ;  /* 0x000000ffff0e7224 */ /* 0x000fe400078e0006 */
[----:B------:R-:W-:Y:S02]  /*f190*/  IMAD R13, R3, R7, R13 ;  /* 0x00000007030d7224 */ /* 0x000fe400078e020d */
[----:B------:R-:W-:Y:S01]  /*f1a0*/  IMAD.MOV R15, RZ, RZ, -R15 ;  /* 0x000000ffff0f7224 */ /* 0x000fe200078e0a0f */
[----:B------:R-:W-:Y:S01]  /*f1b0*/  @!P6 IADD3 R14, -R14, RZ, RZ ;  /* 0x000000ff0e0ee210 */ /* 0x000fe20007ffe1ff */
[----:B--2---:R-:W-:Y:S01]  /*f1c0*/  IMAD.HI.U32 R16, R251, R12, RZ ;  /* 0x0000000cfb107227 */ /* 0x004fe200078e00ff */
[----:B------:R-:W-:-:S02]  /*f1d0*/  ISETP.GT.U32.AND P6, PT, R3, R13, PT ;  /* 0x0000000d0300720c */ /* 0x000fc40003fc4070 */
[----:B------:R-:W-:Y:S01]  /*f1e0*/  @!P0 IADD3 R10, R10, -R3, RZ ;  /* 0x800000030a0a8210 */ /* 0x000fe20007ffe0ff */
[C---:B------:R-:W-:Y:S02]  /*f1f0*/  IMAD R15, R3.reuse, R15, R11 ;  /* 0x0000000f030f7224 */ /* 0x040fe400078e020b */
[----:B------:R-:W-:Y:S01]  /*f200*/  VIADD R4, R2, 0x140 ;  /* 0x0000014002047836 */ /* 0x000fe20000000000 */
[C---:B------:R-:W-:Y:S01]  /*f210*/  ISETP.GT.U32.AND P0, PT, R3.reuse, R10, PT ;  /* 0x0000000a0300720c */ /* 0x040fe20003f04070 */
[----:B------:R-:W-:Y:S02]  /*f220*/  IMAD.MOV R16, RZ, RZ, -R16 ;  /* 0x000000ffff107224 */ /* 0x000fe400078e0a10 */
[----:B------:R-:W-:Y:S01]  /*f230*/  IMAD.MOV.U32 R17, RZ, RZ, R5 ;  /* 0x000000ffff117224 */ /* 0x000fe200078e0005 */
[----:B------:R-:W-:Y:S01]  /*f240*/  IABS R11, R4 ;  /* 0x00000004000b7213 */ /* 0x000fe20000000000 */
[----:B------:R-:W-:Y:S01]  /*f250*/  @!P1 IMAD.MOV R18, RZ, RZ, -R18 ;  /* 0x000000ffff129224 */ /* 0x000fe200078e0a12 */
[C---:B------:R-:W-:Y:S01]  /*f260*/  ISETP.GT.U32.AND P1, PT, R3.reuse, R15, PT ;  /* 0x0000000f0300720c */ /* 0x040fe20003f24070 */
[----:B------:R-:W-:Y:S01]  /*f270*/  @!P3 IMAD.MOV R17, RZ, RZ, -R17 ;  /* 0x000000ffff11b224 */ /* 0x000fe200078e0a11 */
[----:B------:R-:W-:Y:S01]  /*f280*/  ISETP.GE.AND P3, PT, R8, RZ, PT ;  /* 0x000000ff0800720c */ /* 0x000fe20003f66270 */
[----:B------:R-:W-:Y:S01]  /*f290*/  IMAD R12, R3, R16, R12 ;  /* 0x00000010030c7224 */ /* 0x000fe200078e020c */
[----:B------:R-:W-:Y:S01]  /*f2a0*/  STL [R1+0x59c], R18 ;  /* 0x00059c1201007387 */ /* 0x000fe20000100800 */
[----:B------:R-:W-:-:S02]  /*f2b0*/  VIADD R5, R2, 0x141 ;  /* 0x0000014102057836 */ /* 0x000fc40000000000 */
[----:B------:R-:W-:Y:S01]  /*f2c0*/  IMAD.HI.U32 R8, R251, R11, RZ ;  /* 0x0000000bfb087227 */ /* 0x000fe200078e00ff */
[----:B------:R-:W-:Y:S01]  /*f2d0*/  ISETP.GT.U32.AND P5, PT, R3, R12, PT ;  /* 0x0000000c0300720c */ /* 0x000fe20003fa4070 */
[----:B------:R1:W-:Y:S01]  /*f2e0*/  STL [R1+0x580], R17 ;  /* 0x0005801101007387 */ /* 0x0003e20000100800 */
[----:B------:R-:W-:Y:S01]  /*f2f0*/  IABS R6, R5 ;  /* 0x0000000500067213 */ /* 0x000fe20000000000 */
[--C-:B------:R-:W-:Y:S02]  /*f300*/  @!P6 IMAD.IADD R13, R13, 0x1, -R3.reuse ;  /* 0x000000010d0de824 */ /* 0x100fe400078e0a03 */
[----:B------:R-:W-:Y:S01]  /*f310*/  IMAD.MOV R8, RZ, RZ, -R8 ;  /* 0x000000ffff087224 */ /* 0x000fe200078e0a08 */
[----:B------:R2:W-:Y:S01]  /*f320*/  STL [R1+0x56c], R14 ;  /* 0x00056c0e01007387 */ /* 0x0005e20000100800 */
[----:B------:R-:W-:Y:S01]  /*f330*/  @!P1 IMAD.IADD R15, R15, 0x1, -R3 ;  /* 0x000000010f0f9824 */ /* 0x000fe200078e0a03 */
[C---:B------:R-:W-:Y:S01]  /*f340*/  ISETP.GT.U32.AND P6, PT, R3.reuse, R13, PT ;  /* 0x0000000d0300720c */ /* 0x040fe20003fc4070 */
[----:B------:R-:W-:-:S02]  /*f350*/  IMAD R11, R3, R8, R11 ;  /* 0x00000008030b7224 */ /* 0x000fc400078e020b */
[----:B------:R-:W-:Y:S01]  /*f360*/  IMAD.HI.U32 R8, R251, R6, RZ ;  /* 0x00000006fb087227 */ /* 0x000fe200078e00ff */
[----:B------:R-:W-:-:S03]  /*f370*/  ISETP.GT.U32.AND P1, PT, R3, R15, PT ;  /* 0x0000000f0300720c */ /* 0x000fc60003f24070 */
[--C-:B------:R-:W-:Y:S01]  /*f380*/  @!P0 IMAD.IADD R10, R10, 0x1, -R3.reuse ;  /* 0x000000010a0a8824 */ /* 0x100fe200078e0a03 */
[----:B------:R-:W-:Y:S01]  /*f390*/  ISETP.GE.AND P0, PT, R9, RZ, PT ;  /* 0x000000ff0900720c */ /* 0x000fe20003f06270 */
[----:B------:R-:W-:Y:S02]  /*f3a0*/  IMAD.MOV R8, RZ, RZ, -R8 ;  /* 0x000000ffff087224 */ /* 0x000fe400078e0a08 */
[--C-:B------:R-:W-:Y:S01]  /*f3b0*/  @!P5 IMAD.IADD R12, R12, 0x1, -R3.reuse ;  /* 0x000000010c0cd824 */ /* 0x100fe200078e0a03 */
[----:B-1----:R-:W-:Y:S01]  /*f3c0*/  MOV R17, R10 ;  /* 0x0000000a00117202 */ /* 0x002fe20000000f00 */
[----:B------:R-:W-:Y:S01]  /*f3d0*/  IMAD R10, R3, R8, R6 ;  /* 0x00000008030a7224 */ /* 0x000fe200078e0206 */
[C---:B------:R-:W-:Y:S01]  /*f3e0*/  IADD3 R8, R2.reuse, 0x146, RZ ;  /* 0x0000014602087810 */ /* 0x040fe20007ffe0ff */
[--C-:B------:R-:W-:Y:S01]  /*f3f0*/  @!P6 IMAD.IADD R13, R13, 0x1, -R3.reuse ;  /* 0x000000010d0de824 */ /* 0x100fe200078e0a03 */
[C---:B------:R-:W-:Y:S01]  /*f400*/  ISETP.GT.U32.AND P5, PT, R3.reuse, R12, PT ;  /* 0x0000000c0300720c */ /* 0x040fe20003fa4070 */
[----:B------:R-:W-:Y:S01]  /*f410*/  VIADD R7, R2, 0x142 ;  /* 0x0000014202077836 */ /* 0x000fe20000000000 */
[----:B------:R-:W-:Y:S01]  /*f420*/  ISETP.GT.U32.AND P6, PT, R3, R10, PT ;  /* 0x0000000a0300720c */ /* 0x000fe20003fc4070 */
[----:B------:R-:W-:Y:S01]  /*f430*/  @!P1 IMAD.IADD R15, R15, 0x1, -R3 ;  /* 0x000000010f0f9824 */ /* 0x000fe200078e0a03 */
[----:B------:R-:W-:Y:S01]  /*f440*/  ISETP.GT.U32.AND P1, PT, R3, R11, PT ;  /* 0x0000000b0300720c */ /* 0x000fe20003f24070 */
[----:B------:R-:W-:Y:S01]  /*f450*/  @!P2 IMAD.MOV R17, RZ, RZ, -R17 ;  /* 0x000000ffff11a224 */ /* 0x000fe200078e0a11 */
[----:B------:R-:W-:Y:S01]  /*f460*/  IABS R16, R7 ;  /* 0x0000000700107213 */ /* 0x000fe20000000000 */
[----:B--2---:R-:W-:Y:S01]  /*f470*/  IMAD.MOV.U32 R14, RZ, RZ, R15 ;  /* 0x000000ffff0e7224 */ /* 0x004fe200078e000f */
[----:B------:R-:W-:Y:S01]  /*f480*/  ISETP.GE.AND P2, PT, R4, RZ, PT ;  /* 0x000000ff0400720c */ /* 0x000fe20003f46270 */
[----:B------:R-:W-:Y:S01]  /*f490*/  VIADD R4, R2, 0x143 ;  /* 0x0000014302047836 */ /* 0x000fe20000000000 */
[----:B------:R-:W-:Y:S01]  /*f4a0*/  STL [R1+0x554], R17 ;  /* 0x0005541101007387 */ /* 0x000fe20000100800 */
[----:B------:R-:W-:-:S02]  /*f4b0*/  IMAD.HI.U32 R9, R251, R16, RZ ;  /* 0x00000010fb097227 */ /* 0x000fc400078e00ff */
[----:B------:R-:W-:Y:S02]  /*f4c0*/  @!P5 IADD3 R12, R12, -R3, RZ ;  /* 0x800000030c0cd210 */ /* 0x000fe40007ffe0ff */
[----:B------:R-:W-:Y:S01]  /*f4d0*/  @!P4 IMAD.MOV R14, RZ, RZ, -R14 ;  /* 0x000000ffff0ec224 */ /* 0x000fe200078e0a0e */
[----:B------:R-:W-:Y:S01]  /*f4e0*/  ISETP.GE.AND P5, PT, R7, RZ, PT ;  /* 0x000000ff0700720c */ /* 0x000fe20003fa6270 */
[----:B------:R-:W-:Y:S01]  /*f4f0*/  @!P6 IMAD.IADD R10, R10, 0x1, -R3 ;  /* 0x000000010a0ae824 */ /* 0x000fe200078e0a03 */
[----:B------:R-:W-:Y:S01]  /*f500*/  IABS R7, R4 ;  /* 0x0000000400077213 */ /* 0x000fe20000000000 */
[----:B------:R-:W-:Y:S01]  /*f510*/  IMAD.MOV R9, RZ, RZ, -R9 ;  /* 0x000000ffff097224 */ /* 0x000fe200078e0a09 */
[----:B------:R1:W-:Y:S01]  /*f520*/  STL [R1+0x4e8], R14 ;  /* 0x0004e80e01007387 */ /* 0x0003e20000100800 */
[----:B------:R-:W-:Y:S01]  /*f530*/  IMAD.MOV.U32 R15, RZ, RZ, R12 ;  /* 0x000000ffff0f7224 */ /* 0x000fe200078e000c */
[C---:B------:R-:W-:Y:S01]  /*f540*/  ISETP.GT.U32.AND P6, PT, R3.reuse, R10, PT ;  /* 0x0000000a0300720c */ /* 0x040fe20003fc4070 */
[----:B------:R-:W-:Y:S01]  /*f550*/  IMAD R16, R3, R9, R16 ;  /* 0x0000000903107224 */ /* 0x000fe200078e0210 */
[----:B------:R-:W-:Y:S01]  /*f560*/  ISETP.GE.AND P4, PT, R5, RZ, PT ;  /* 0x000000ff0500720c */ /* 0x000fe20003f86270 */
[----:B------:R-:W-:Y:S01]  /*f570*/  IMAD.HI.U32 R9, R251, R7, RZ ;  /* 0x00000007fb097227 */ /* 0x000fe200078e00ff */
[----:B------:R-:W-:-:S03]  /*f580*/  IABS R12, R8 ;  /* 0x00000008000c7213 */ /* 0x000fc60000000000 */
[----:B------:R-:W-:Y:S01]  /*f590*/  @!P1 IMAD.IADD R11, R11, 0x1, -R3 ;  /* 0x000000010b0b9824 */ /* 0x000fe200078e0a03 */
[----:B-1----:R-:W-:Y:S01]  /*f5a0*/  MOV R14, R13 ;  /* 0x0000000d000e7202 */ /* 0x002fe20000000f00 */
[----:B------:R-:W-:Y:S01]  /*f5b0*/  @!P3 IMAD.MOV R15, RZ, RZ, -R15 ;  /* 0x000000ffff0fb224 */ /* 0x000fe200078e0a0f */
[----:B------:R-:W-:Y:S01]  /*f5c0*/  ISETP.GE.AND P3, PT, R4, RZ, PT ;  /* 0x000000ff0400720c */ /* 0x000fe20003f66270 */
[----:B------:R-:W-:Y:S01]  /*f5d0*/  IMAD.MOV R9, RZ, RZ, -R9 ;  /* 0x000000ffff097224 */ /* 0x000fe200078e0a09 */
[C---:B------:R-:W-:Y:S01]  /*f5e0*/  ISETP.GT.U32.AND P1, PT, R3.reuse, R11, PT ;  /* 0x0000000b0300720c */ /* 0x040fe20003f24070 */
[----:B------:R-:W-:Y:S01]  /*f5f0*/  @!P0 IMAD.MOV R14, RZ, RZ, -R14 ;  /* 0x000000ffff0e8224 */ /* 0x000fe200078e0a0e */
[----:B------:R-:W-:Y:S01]  /*f600*/  STL [R1+0x534], R15 ;  /* 0x0005340f01007387 */ /* 0x000fe20000100800 */
[----:B------:R-:W-:Y:S02]  /*f610*/  VIADD R5, R2, 0x144 ;  /* 0x0000014402057836 */ /* 0x000fe40000000000 */
[----:B------:R-:W-:Y:S01]  /*f620*/  IMAD R7, R3, R9, R7 ;  /* 0x0000000903077224 */ /* 0x000fe200078e0207 */
[----:B------:R1:W-:Y:S01]  /*f630*/  STL [R1+0x538], R14 ;  /* 0x0005380e01007387 */ /* 0x0003e20000100800 */
[----:B------:R-:W-:Y:S01]  /*f640*/  @!P6 IMAD.IADD R10, R10, 0x1, -R3 ;  /* 0x000000010a0ae824 */ /* 0x000fe200078e0a03 */
[----:B------:R-:W-:Y:S01]  /*f650*/  ISETP.GE.AND P0, PT, R5, RZ, PT ;  /* 0x000000ff0500720c */ /* 0x000fe20003f06270 */
[----:B------:R-:W-:Y:S01]  /*f660*/  VIADD R4, R2, 0x145 ;  /* 0x0000014502047836 */ /* 0x000fe20000000000 */
[----:B------:R-:W-:Y:S01]  /*f670*/  ISETP.GT.U32.AND P6, PT, R3, R7, PT ;  /* 0x000000070300720c */ /* 0x000fe20003fc4070 */
[----:B------:R-:W-:-:S02]  /*f680*/  IMAD.MOV.U32 R13, RZ, RZ, R10 ;  /* 0x000000ffff0d7224 */ /* 0x000fc400078e000a */
[----:B------:R-:W-:Y:S01]  /*f690*/  @!P1 IMAD.IADD R11, R11, 0x1, -R3 ;  /* 0x000000010b0b9824 */ /* 0x000fe200078e0a03 */
[----:B------:R-:W-:Y:S01]  /*f6a0*/  IABS R6, R4 ;  /* 0x0000000400067213 */ /* 0x000fe20000000000 */
[----:B------:R-:W-:Y:S01]  /*f6b0*/  @!P4 IMAD.MOV R13, RZ, RZ, -R13 ;  /* 0x000000ffff0dc224 */ /* 0x000fe200078e0a0d */
[----:B-1----:R-:W-:Y:S01]  /*f6c0*/  IABS R14, R5 ;  /* 0x00000005000e7213 */ /* 0x002fe20000000000 */
[----:B------:R-:W-:Y:S01]  /*f6d0*/  IMAD.MOV.U32 R15, RZ, RZ, R11 ;  /* 0x000000ffff0f7224 */ /* 0x000fe200078e000b */
[----:B------:R-:W-:Y:S01]  /*f6e0*/  ISETP.GT.U32.AND P1, PT, R3, R16, PT ;  /* 0x000000100300720c */ /* 0x000fe20003f24070 */
[----:B------:R-:W-:Y:S01]  /*f6f0*/  IMAD.HI.U32 R9, R251, R6, RZ ;  /* 0x00000006fb097227 */ /* 0x000fe200078e00ff */
[----:B------:R-:W-:-:S03]  /*f700*/  ISETP.GE.AND P4, PT, R4, RZ, PT ;  /* 0x000000ff0400720c */ /* 0x000fc60003f86270 */
[----:B------:R-:W-:Y:S01]  /*f710*/  IMAD.HI.U32 R5, R251, R14, RZ ;  /* 0x0000000efb057227 */ /* 0x000fe200078e00ff */
[----:B------:R-:W-:-:S03]  /*f720*/  IADD3 R9, -R9, RZ, RZ ;  /* 0x000000ff09097210 */ /* 0x000fc60007ffe1ff */
[----:B------:R-:W-:Y:S02]  /*f730*/  IMAD.MOV R5, RZ, RZ, -R5 ;  /* 0x000000ffff057224 */ /* 0x000fe400078e0a05 */
[----:B------:R-:W-:Y:S02]  /*f740*/  @!P6 IMAD.IADD R7, R7, 0x1, -R3 ;  /* 0x000000010707e824 */ /* 0x000fe400078e0a03 */
[C---:B------:R-:W-:Y:S02]  /*f750*/  IMAD R14, R3.reuse, R5, R14 ;  /* 0x00000005030e7224 */ /* 0x040fe400078e020e */
[----:B------:R-:W-:Y:S01]  /*f760*/  @!P2 IMAD.MOV R15, RZ, RZ, -R15 ;  /* 0x000000ffff0fa224 */ /* 0x000fe200078e0a0f */
[C---:B------:R-:W-:Y:S01]  /*f770*/  ISETP.GT.U32.AND P6, PT, R3.reuse, R7, PT ;  /* 0x000000070300720c */ /* 0x040fe20003fc4070 */
[C---:B------:R-:W-:Y:S01]  /*f780*/  IMAD R4, R3.reuse, R9, R6 ;  /* 0x0000000903047224 */ /* 0x040fe200078e0206 */
[----:B------:R-:W-:Y:S01]  /*f790*/  ISETP.GT.U32.AND P2, PT, R3, R14, PT ;  /* 0x0000000e0300720c */ /* 0x000fe20003f44070 */
[----:B------:R-:W-:Y:S01]  /*f7a0*/  IMAD.HI.U32 R5, R251, R12, RZ ;  /* 0x0000000cfb057227 */ /* 0x000fe200078e00ff */
[----:B------:R1:W-:Y:S03]  /*f7b0*/  STL [R1+0x4f4], R15 ;  /* 0x0004f40f01007387 */ /* 0x0003e60000100800 */
[----:B------:R-:W-:Y:S01]  /*f7c0*/  IMAD.MOV R5, RZ, RZ, -R5 ;  /* 0x000000ffff057224 */ /* 0x000fe200078e0a05 */
[----:B------:R2:W-:Y:S01]  /*f7d0*/  STL [R1+0x4f8], R13 ;  /* 0x0004f80d01007387 */ /* 0x0005e20000100800 */
[----:B------:R-:W-:-:S02]  /*f7e0*/  @!P1 IMAD.IADD R16, R16, 0x1, -R3 ;  /* 0x0000000110109824 */ /* 0x000fc400078e0a03 */
[----:B------:R-:W-:Y:S02]  /*f7f0*/  IMAD R12, R3, R5, R12 ;  /* 0x00000005030c7224 */ /* 0x000fe400078e020c */
[----:B------:R-:W-:Y:S01]  /*f800*/  @!P6 IMAD.IADD R7, R7, 0x1, -R3 ;  /* 0x000000010707e824 */ /* 0x000fe200078e0a03 */
[C---:B-1----:R-:W-:Y:S01]  /*f810*/  IADD3 R15, R2.reuse, 0x147, RZ ;  /* 0x00000147020f7810 */ /* 0x042fe20007ffe0ff */
[----:B------:R-:W-:Y:S01]  /*f820*/  VIADD R5, R2, 0x148 ;  /* 0x0000014802057836 */ /* 0x000fe20000000000 */
[----:B------:R-:W-:Y:S01]  /*f830*/  @!P2 IADD3 R14, R14, -R3, RZ ;  /* 0x800000030e0ea210 */ /* 0x000fe20007ffe0ff */
[C---:B------:R-:W-:Y:S01]  /*f840*/  VIADD R18, R2.reuse, 0x149 ;  /* 0x0000014902127836 */ /* 0x040fe20000000000 */
[----:B------:R-:W-:Y:S01]  /*f850*/  IABS R9, R15 ;  /* 0x0000000f00097213 */ /* 0x000fe20000000000 */
[C---:B------:R-:W-:Y:S01]  /*f860*/  VIADD R6, R2.reuse, 0x14a ;  /* 0x0000014a02067836 */ /* 0x040fe20000000000 */
[C---:B------:R-:W-:Y:S01]  /*f870*/  ISETP.GT.U32.AND P2, PT, R3.reuse, R14, PT ;  /* 0x0000000e0300720c */ /* 0x040fe20003f44070 */
[----:B------:R-:W-:Y:S01]  /*f880*/  VIADD R11, R2, 0x14b ;  /* 0x0000014b020b7836 */ /* 0x000fe20000000000 */
[----:B------:R-:W-:Y:S01]  /*f890*/  ISETP.GT.U32.AND P6, PT, R3, R4, PT ;  /* 0x000000040300720c */ /* 0x000fe20003fc4070 */
[----:B--2---:R-:W-:Y:S01]  /*f8a0*/  IMAD.HI.U32 R13, R251, R9, RZ ;  /* 0x00000009fb0d7227 */ /* 0x004fe200078e00ff */
[----:B------:R-:W-:-:S02]  /*f8b0*/  ISETP.GT.U32.AND P1, PT, R3, R16, PT ;  /* 0x000000100300720c */ /* 0x000fc40003f24070 */
[----:B------:R-:W-:Y:S01]  /*f8c0*/  IABS R21, R5 ;  /* 0x0000000500157213 */ /* 0x000fe20000000000 */
[----:B------:R-:W-:Y:S01]  /*f8d0*/  IMAD.MOV R13, RZ, RZ, -R13 ;  /* 0x000000ffff0d7224 */ /* 0x000fe200078e0a0d */
[----:B------:R-:W-:Y:S02]  /*f8e0*/  IABS R19, R18 ;  /* 0x0000001200137213 */ /* 0x000fe40000000000 */
[----:B------:R-:W-:Y:S01]  /*f8f0*/  IABS R10, R11 ;  /* 0x0000000b000a7213 */ /* 0x000fe20000000000 */
[C---:B------:R-:W-:Y:S02]  /*f900*/  IMAD R9, R3.reuse, R13, R9 ;  /* 0x0000000d03097224 */ /* 0x040fe400078e0209 */
[----:B------:R-:W-:Y:S01]  /*f910*/  @!P2 IMAD.IADD R14, R14, 0x1, -R3 ;  /* 0x000000010e0ea824 */ /* 0x000fe200078e0a03 */
[----:B------:R-:W-:Y:S01]  /*f920*/  ISETP.GT.U32.AND P2, PT, R3, R12, PT ;  /* 0x0000000c0300720c */ /* 0x000fe20003f44070 */
[----:B------:R-:W-:Y:S01]  /*f930*/  IMAD.HI.U32 R20, R251, R21, RZ ;  /* 0x00000015fb147227 */ /* 0x000fe200078e00ff */
[----:B------:R-:W-:-:S02]  /*f940*/  @!P6 IADD3 R4, R4, -R3, RZ ;  /* 0x800000030404e210 */ /* 0x000fc40007ffe0ff */
[C---:B------:R-:W-:Y:S01]  /*f950*/  ISETP.GT.U32.AND P6, PT, R3.reuse, R9, PT ;  /* 0x000000090300720c */ /* 0x040fe20003fc4070 */
[----:B------:R-:W-:Y:S01]  /*f960*/  IMAD.MOV R20, RZ, RZ, -R20 ;  /* 0x000000ffff147224 */ /* 0x000fe200078e0a14 */
[----:B------:R-:W-:Y:S01]  /*f970*/  @!P0 IADD3 R14, -R14, RZ, RZ ;  /* 0x000000ff0e0e8210 */ /* 0x000fe20007ffe1ff */
[----:B------:R-:W-:Y:S01]  /*f980*/  @!P1 IMAD.IADD R16, R16, 0x1, -R3 ;  /* 0x0000000110109824 */ /* 0x000fe200078e0a03 */
[----:B------:R-:W-:Y:S01]  /*f990*/  ISETP.GE.AND P1, PT, R8, RZ, PT ;  /* 0x000000ff0800720c */ /* 0x000fe20003f26270 */
[C---:B------:R-:W-:Y:S01]  /*f9a0*/  IMAD R20, R3.reuse, R20, R21 ;  /* 0x0000001403147224 */ /* 0x040fe200078e0215 */
[----:B------:R-:W-:Y:S01]  /*f9b0*/  IABS R8, R6 ;  /* 0x0000000600087213 */ /* 0x000fe20000000000 */
[----:B------:R-:W-:Y:S02]  /*f9c0*/  IMAD.MOV.U32 R24, RZ, RZ, R16 ;  /* 0x000000ffff187224 */ /* 0x000fe400078e0010 */
[----:B------:R-:W-:Y:S01]  /*f9d0*/  @!P2 IMAD.IADD R12, R12, 0x1, -R3 ;  /* 0x000000010c0ca824 */ /* 0x000fe200078e0a03 */
[----:B------:R-:W-:Y:S01]  /*f9e0*/  ISETP.GT.U32.AND P2, PT, R3, R20, PT ;  /* 0x000000140300720c */ /* 0x000fe20003f44070 */
[----:B------:R-:W-:-:S02]  /*f9f0*/  IMAD.MOV.U32 R21, RZ, RZ, R7 ;  /* 0x000000ffff157224 */ /* 0x000fc400078e0007 */
[----:B------:R-:W-:Y:S01]  /*fa00*/  @!P6 IMAD.IADD R9, R9, 0x1, -R3 ;  /* 0x000000010909e824 */ /* 0x000fe200078e0a03 */
[----:B------:R-:W-:Y:S01]  /*fa10*/  ISETP.GT.U32.AND P6, PT, R3, R12, PT ;  /* 0x0000000c0300720c */ /* 0x000fe20003fc4070 */
[----:B------:R-:W-:-:S04]  /*fa20*/  IMAD.HI.U32 R22, R251, R19, RZ ;  /* 0x00000013fb167227 */ /* 0x000fc800078e00ff */
[----:B------:R-:W-:Y:S01]  /*fa30*/  @!P5 IMAD.MOV R24, RZ, RZ, -R24 ;  /* 0x000000ffff18d224 */ /* 0x000fe200078e0a18 */
[----:B------:R-:W-:Y:S01]  /*fa40*/  ISETP.GT.U32.AND P5, PT, R3, R4, PT ;  /* 0x000000040300720c */ /* 0x000fe20003fa4070 */
[----:B------:R-:W-:-:S03]  /*fa50*/  IMAD.HI.U32 R17, R251, R8, RZ ;  /* 0x00000008fb117227 */ /* 0x000fc600078e00ff */
[----:B------:R-:W-:Y:S01]  /*fa60*/  STL [R1+0x4a8], R24 ;  /* 0x0004a81801007387 */ /* 0x000fe20000100800 */
[----:B------:R-:W-:Y:S01]  /*fa70*/  @!P3 IMAD.MOV R21, RZ, RZ, -R21 ;  /* 0x000000ffff15b224 */ /* 0x000fe200078e0a15 */
[----:B------:R-:W-:Y:S01]  /*fa80*/  ISETP.GT.U32.AND P3, PT, R3, R9, PT ;  /* 0x000000090300720c */ /* 0x000fe20003f64070 */
[----:B------:R-:W-:-:S03]  /*fa90*/  IMAD.HI.U32 R13, R251, R10, RZ ;  /* 0x0000000afb0d7227 */ /* 0x000fc600078e00ff */
[----:B------:R1:W-:Y:S01]  /*faa0*/  STL [R1+0x4a4], R21 ;  /* 0x0004a41501007387 */ /* 0x0003e20000100800 */
[----:B------:R-:W-:Y:S02]  /*fab0*/  IMAD.MOV R22, RZ, RZ, -R22 ;  /* 0x000000ffff167224 */ /* 0x000fe400078e0a16 */
[----:B------:R-:W-:Y:S01]  /*fac0*/  IMAD.MOV R17, RZ, RZ, -R17 ;  /* 0x000000ffff117224 */ /* 0x000fe200078e0a11 */
[----:B------:R2:W-:Y:S01]  /*fad0*/  STL [R1+0x4a0], R14 ;  /* 0x0004a00e01007387 */ /* 0x0005e20000100800 */
[C---:B------:R-:W-:Y:S02]  /*fae0*/  IMAD R19, R3.reuse, R22, R19 ;  /* 0x0000001603137224 */ /* 0x040fe400078e0213 */
[----:B------:R-:W-:Y:S02]  /*faf0*/  IMAD.MOV R13, RZ, RZ, -R13 ;  /* 0x000000ffff0d7224 */ /* 0x000fe400078e0a0d */
[C---:B------:R-:W-:Y:S01]  /*fb00*/  IMAD R8, R3.reuse, R17, R8 ;  /* 0x0000001103087224 */ /* 0x040fe200078e0208 */
[----:B------:R-:W-:Y:S01]  /*fb10*/  ISETP.GT.U32.AND P0, PT, R3, R19, PT ;  /* 0x000000130300720c */ /* 0x000fe20003f04070 */
[----:B------:R-:W-:-:S02]  /*fb20*/  VIADD R17, R2, 0x14c ;  /* 0x0000014c02117836 */ /* 0x000fc40000000000 */
[C---:B------:R-:W-:Y:S01]  /*fb30*/  IMAD R10, R3.reuse, R13, R10 ;  /* 0x0000000d030a7224 */ /* 0x040fe200078e020a */
[----:B------:R-:W-:Y:S01]  /*fb40*/  IADD3 R13, R2, 0x14d, RZ ;  /* 0x0000014d020d7810 */ /* 0x000fe20007ffe0ff */
[--C-:B------:R-:W-:Y:S01]  /*fb50*/  @!P2 IMAD.IADD R20, R20, 0x1, -R3.reuse ;  /* 0x000000011414a824 */ /* 0x100fe200078e0a03 */
[----:B------:R-:W-:Y:S01]  /*fb60*/  IABS R16, R17 ;  /* 0x0000001100107213 */ /* 0x000fe20000000000 */
[--C-:B------:R-:W-:Y:S01]  /*fb70*/  @!P5 IMAD.IADD R4, R4, 0x1, -R3.reuse ;  /* 0x000000010404d824 */ /* 0x100fe200078e0a03 */
[----:B------:R-:W-:Y:S01]  /*fb80*/  ISETP.GT.U32.AND P5, PT, R3, R8, PT ;  /* 0x000000080300720c */ /* 0x000fe20003fa4070 */
[--C-:B------:R-:W-:Y:S01]  /*fb90*/  @!P3 IMAD.IADD R9, R9, 0x1, -R3.reuse ;  /* 0x000000010909b824 */ /* 0x100fe200078e0a03 */
[C---:B------:R-:W-:Y:S01]  /*fba0*/  ISETP.GT.U32.AND P2, PT, R3.reuse, R20, PT ;  /* 0x000000140300720c */ /* 0x040fe20003f44070 */
[--C-:B------:R-:W-:Y:S01]  /*fbb0*/  @!P6 IMAD.IADD R12, R12, 0x1, -R3.reuse ;  /* 0x000000010c0ce824 */ /* 0x100fe200078e0a03 */
[----:B------:R-:W-:Y:S01]  /*fbc0*/  ISETP.GT.U32.AND P3, PT, R3, R10, PT ;  /* 0x0000000a0300720c */ /* 0x000fe20003f64070 */
[----:B------:R-:W-:Y:S01]  /*fbd0*/  @!P0 IMAD.IADD R19, R19, 0x1, -R3 ;  /* 0x0000000113138824 */ /* 0x000fe200078e0a03 */
[----:B------:R-:W-:Y:S01]  /*fbe0*/  ISETP.GE.AND P6, PT, R15, RZ, PT ;  /* 0x000000ff0f00720c */ /* 0x000fe20003fc6270 */
[----:B------:R-:W-:Y:S01]  /*fbf0*/  IMAD.HI.U32 R15, R251, R16, RZ ;  /* 0x00000010fb0f7227 */ /* 0x000fe200078e00ff */
[----:B------:R-:W-:-:S02]  /*fc00*/  IABS R7, R13 ;  /* 0x0000000d00077213 */ /* 0x000fc40000000000 */
[----:B------:R-:W-:Y:S01]  /*fc10*/  ISETP.GE.AND P0, PT, R18, RZ, PT ;  /* 0x000000ff1200720c */ /* 0x000fe20003f06270 */
[----:B------:R-:W-:Y:S02]  /*fc20*/  IMAD.MOV R15, RZ, RZ, -R15 ;  /* 0x000000ffff0f7224 */ /* 0x000fe400078e0a0f */
[--C-:B------:R-:W-:Y:S01]  /*fc30*/  @!P5 IMAD.IADD R8, R8, 0x1, -R3.reuse ;  /* 0x000000010808d824 */ /* 0x100fe200078e0a03 */
[----:B------:R-:W-:Y:S01]  /*fc40*/  ISETP.GE.AND P5, PT, R6, RZ, PT ;  /* 0x000000ff0600720c */ /* 0x000fe20003fa6270 */
[----:B------:R-:W-:Y:S02]  /*fc50*/  IMAD.MOV.U32 R22, RZ, RZ, R4 ;  /* 0x000000ffff167224 */ /* 0x000fe400078e0004 */
[----:B------:R-:W-:Y:S01]  /*fc60*/  @!P2 IMAD.IADD R20, R20, 0x1, -R3 ;  /* 0x000000011414a824 */ /* 0x000fe200078e0a03 */
[----:B------:R-:W-:Y:S01]  /*fc70*/  @!P3 IADD3 R10, R10, -R3, RZ ;  /* 0x800000030a0ab210 */ /* 0x000fe20007ffe0ff */
[----:B------:R-:W-:Y:S01]  /*fc80*/  IMAD R6, R3, R15, R16 ;  /* 0x0000000f03067224 */ /* 0x000fe200078e0210 */
[----:B------:R-:W-:Y:S01]  /*fc90*/  ISETP.GE.AND P2, PT, R5, RZ, PT ;  /* 0x000000ff0500720c */ /* 0x000fe20003f46270 */
[----:B-1----:R-:W-:Y:S01]  /*fca0*/  IMAD.MOV.U32 R21, RZ, RZ, R12 ;  /* 0x000000ffff157224 */ /* 0x002fe200078e000c */
[C---:B------:R-:W-:Y:S01]  /*fcb0*/  ISETP.GT.U32.AND P3, PT, R3.reuse, R19, PT ;  /* 0x000000130300720c */ /* 0x040fe20003f64070 */
[----:B------:R-:W-:Y:S01]  /*fcc0*/  @!P4 IMAD.MOV R22, RZ, RZ, -R22 ;  /* 0x000000ffff16c224 */ /* 0x000fe200078e0a16 */
[C---:B------:R-:W-:Y:S01]  /*fcd0*/  ISETP.GT.U32.AND P4, PT, R3.reuse, R10, PT ;  /* 0x0000000a0300720c */ /* 0x040fe20003f84070 */
[----:B------:R-:W-:Y:S01]  /*fce0*/  @!P1 IMAD.MOV R21, RZ, RZ, -R21 ;  /* 0x000000ffff159224 */ /* 0x000fe200078e0a15 */
[C---:B------:R-:W-:Y:S01]  /*fcf0*/  ISETP.GT.U32.AND P1, PT, R3.reuse, R8, PT ;  /* 0x000000080300720c */ /* 0x040fe20003f24070 */
[----:B------:R-:W-:Y:S01]  /*fd00*/  @!P6 IMAD.MOV R9, RZ, RZ, -R9 ;  /* 0x000000ffff09e224 */ /* 0x000fe200078e0a09 */
[----:B------:R-:W-:Y:S01]  /*fd10*/  ISETP.GT.U32.AND P6, PT, R3, R6, PT ;  /* 0x000000060300720c */ /* 0x000fe20003fc4070 */
[----:B--2---:R-:W-:Y:S01]  /*fd20*/  IMAD.HI.U32 R14, R251, R7, RZ ;  /* 0x00000007fb0e7227 */ /* 0x004fe200078e00ff */
[----:B------:R-:W-:Y:S03]  /*fd30*/  STL [R1+0x458], R22 ;  /* 0x0004581601007387 */ /* 0x000fe60000100800 */
[----:B------:R-:W-:Y:S01]  /*fd40*/  VIADD R4, R2, 0x14e ;  /* 0x0000014e02047836 */ /* 0x000fe20000000000 */
[----:B------:R-:W-:Y:S01]  /*fd50*/  STL [R1+0x43c], R21 ;  /* 0x00043c1501007387 */ /* 0x000fe20000100800 */
[----:B------:R-:W-:Y:S01]  /*fd60*/  IMAD.MOV.U32 R12, RZ, RZ, R20 ;  /* 0x000000ffff0c7224 */ /* 0x000fe200078e0014 */
[----:B------:R-:W-:Y:S01]  /*fd70*/  IADD3 R14, -R14, RZ, RZ ;  /* 0x000000ff0e0e7210 */ /* 0x000fe20007ffe1ff */
[--C-:B------:R-:W-:Y:S01]  /*fd80*/  @!P3 IMAD.IADD R19, R19, 0x1, -R3.reuse ;  /* 0x000000011313b824 */ /* 0x100fe200078e0a03 */
[----:B------:R1:W-:Y:S01]  /*fd90*/  STL [R1+0x438], R9 ;  /* 0x0004380901007387 */ /* 0x0003e20000100800 */
[----:B------:R-:W-:Y:S01]  /*fda0*/  @!P1 IMAD.IADD R8, R8, 0x1, -R3 ;  /* 0x0000000108089824 */ /* 0x000fe200078e0a03 */
[----:B------:R-:W-:Y:S01]  /*fdb0*/  @!P2 IADD3 R12, -R12, RZ, RZ ;  /* 0x000000ff0c0ca210 */ /* 0x000fe20007ffe1ff */
[----:B------:R-:W-:Y:S01]  /*fdc0*/  IMAD R5, R3, R14, R7 ;  /* 0x0000000e03057224 */ /* 0x000fe200078e0207 */
[----:B------:R-:W-:Y:S01]  /*fdd0*/  ISETP.GE.AND P2, PT, R11, RZ, PT ;  /* 0x000000ff0b00720c */ /* 0x000fe20003f46270 */
[----:B------:R-:W-:Y:S01]  /*fde0*/  @!P6 IMAD.IADD R6, R6, 0x1, -R3 ;  /* 0x000000010606e824 */ /* 0x000fe200078e0a03 */
[----:B------:R-:W-:Y:S01]  /*fdf0*/  ISETP.GE.AND P1, PT, R17, RZ, PT ;  /* 0x000000ff1100720c */ /* 0x000fe20003f26270 */
[----:B------:R-:W-:Y:S01]  /*fe00*/  IMAD.MOV.U32 R14, RZ, RZ, R19 ;  /* 0x000000ffff0e7224 */ /* 0x000fe200078e0013 */
[C---:B------:R-:W-:Y:S01]  /*fe10*/  ISETP.GT.U32.AND P3, PT, R3.reuse, R5, PT ;  /* 0x000000050300720c */ /* 0x040fe20003f64070 */
[----:B------:R-:W-:Y:S01]  /*fe20*/  @!P4 IMAD.IADD R10, R10, 0x1, -R3 ;  /* 0x000000010a0ac824 */ /* 0x000fe200078e0a03 */
[----:B-1----:R-:W-:Y:S01]  /*fe30*/  IABS R9, R4 ;  /* 0x0000000400097213 */ /* 0x002fe20000000000 */
[----:B------:R-:W-:Y:S01]  /*fe40*/  @!P0 IMAD.MOV R14, RZ, RZ, -R14 ;  /* 0x000000ffff0e8224 */ /* 0x000fe200078e0a0e */
[----:B------:R1:W-:Y:S01]  /*fe50*/  STL [R1+0x424], R12 ;  /* 0x0004240c01007387 */ /* 0x0003e20000100800 */
[----:B------:R-:W-:Y:S01]  /*fe60*/  ISETP.GT.U32.AND P0, PT, R3, R6, PT ;  /* 0x000000060300720c */ /* 0x000fe20003f04070 */
[----:B------:R-:W-:Y:S01]  /*fe70*/  VIADD R7, R2, 0x14f ;  /* 0x0000014f02077836 */ /* 0x000fe20000000000 */
[----:B------:R-:W-:Y:S01]  /*fe80*/  ISETP.GE.AND P4, PT, R13, RZ, PT ;  /* 0x000000ff0d00720c */ /* 0x000fe20003f86270 */
[----:B------:R-:W-:Y:S01]  /*fe90*/  IMAD.HI.U32 R11, R251, R9, RZ ;  /* 0x00000009fb0b7227 */ /* 0x000fe200078e00ff */
[----:B------:R2:W-:Y:S01]  /*fea0*/  STL [R1+0x32c], R14 ;  /* 0x00032c0e01007387 */ /* 0x0005e20000100800 */
[----:B------:R-:W-:-:S02]  /*feb0*/  ISETP.GE.AND P6, PT, R4, RZ, PT ;  /* 0x000000ff0400720c */ /* 0x000fc40003fc6270 */
[----:B------:R-:W-:Y:S01]  /*fec0*/  IABS R16, R7 ;  /* 0x0000000700107213 */ /* 0x000fe20000000000 */
[----:B------:R-:W-:Y:S01]  /*fed0*/  @!P3 IMAD.IADD R5, R5, 0x1, -R3 ;  /* 0x000000010505b824 */ /* 0x000fe200078e0a03 */
[----:B------:R-:W-:Y:S01]  /*fee0*/  IADD3 R11, -R11, RZ, RZ ;  /* 0x000000ff0b0b7210 */ /* 0x000fe20007ffe1ff */
[----:B-1----:R-:W-:Y:S01]  /*fef0*/  IMAD.MOV.U32 R12, RZ, RZ, R8 ;  /* 0x000000ffff0c7224 */ /* 0x002fe200078e0008 */
[----:B------:R-:W-:Y:S01]  /*ff00*/  MOV R8, R10 ;  /* 0x0000000a00087202 */ /* 0x000fe20000000f00 */
[----:B------:R-:W-:Y:S01]  /*ff10*/  IMAD.HI.U32 R4, R251, R16, RZ ;  /* 0x00000010fb047227 */ /* 0x000fe200078e00ff */
[----:B------:R-:W-:-:S03]  /*ff20*/  ISETP.GT.U32.AND P3, PT, R3, R5, PT ;  /* 0x000000050300720c */ /* 0x000fc60003f64070 */
[C---:B------:R-:W-:Y:S02]  /*ff30*/  IMAD R13, R3.reuse, R11, R9 ;  /* 0x0000000b030d7224 */ /* 0x040fe400078e0209 */
[----:B------:R-:W-:Y:S02]  /*ff40*/  @!P2 IMAD.MOV R8, RZ, RZ, -R8 ;  /* 0x000000ffff08a224 */ /* 0x000fe400078e0a08 */
[----:B------:R-:W-:Y:S01]  /*ff50*/  @!P5 IMAD.MOV R12, RZ, RZ, -R12 ;  /* 0x000000ffff0cd224 */ /* 0x000fe200078e0a0c */
[----:B------:R-:W-:Y:S01]  /*ff60*/  ISETP.GT.U32.AND P2, PT, R3, R13, PT ;  /* 0x0000000d0300720c */ /* 0x000fe20003f44070 */
[--C-:B------:R-:W-:Y:S01]  /*ff70*/  @!P0 IMAD.IADD R6, R6, 0x1, -R3.reuse ;  /* 0x0000000106068824 */ /* 0x100fe200078e0a03 */
[----:B------:R-:W-:Y:S01]  /*ff80*/  ISETP.GE.AND P5, PT, R7, RZ, PT ;  /* 0x000000ff0700720c */ /* 0x000fe20003fa6270 */
[C---:B--2---:R-:W-:Y:S01]  /*ff90*/  VIADD R14, R2.reuse, 0x150 ;  /* 0x00000150020e7836 */ /* 0x044fe20000000000 */
[----:B------:R-:W-:Y:S01]  /*ffa0*/  STL [R1+0x1b4], R12 ;  /* 0x0001b40c01007387 */ /* 0x000fe20000100800 */
[----:B------:R-:W-:Y:S01]  /*ffb0*/  IMAD.MOV R4, RZ, RZ, -R4 ;  /* 0x000000ffff047224 */ /* 0x000fe200078e0a04 */
[----:B------:R-:W-:Y:S01]  /*ffc0*/  @!P3 IADD3 R5, R5, -R3, RZ ;  /* 0x800000030505b210 */ /* 0x000fe20007ffe0ff */
[----:B------:R-:W-:Y:S01]  /*ffd0*/  VIADD R7, R2, 0x151 ;  /* 0x0000015102077836 */ /* 0x000fe20000000000 */
[----:B------:R1:W-:Y:S01]  /*ffe0*/  STL [R1+0x278], R8 ;  /* 0x0002780801007387 */ /* 0x0003e20000100800 */
[----:B------:R-:W-:Y:S01]  /*fff0*/  ISETP.GE.AND P0, PT, R14, RZ, PT ;  /* 0x000000ff0e00720c */ /* 0x000fe20003f06270 */
[----:B------:R-:W-:Y:S01]  /*10000*/  IMAD R16, R3, R4, R16 ;  /* 0x0000000403107224 */ /* 0x000fe200078e0210 */
[----:B------:R-:W-:Y:S01]  /*10010*/  IABS R14, R14 ;  /* 0x0000000e000e7213 */ /* 0x000fe20000000000 */
[----:B------:R-:W-:Y:S01]  /*10020*/  VIADD R4, R2, 0x152 ;  /* 0x0000015202047836 */ /* 0x000fe20000000000 */
[----:B------:R-:W-:Y:S01]  /*10030*/  IABS R10, R7 ;  /* 0x00000007000a7213 */ /* 0x000fe20000000000 */
[----:B------:R-:W-:Y:S01]  /*10040*/  @!P2 IMAD.IADD R13, R13, 0x1, -R3 ;  /* 0x000000010d0da824 */ /* 0x000fe200078e0a03 */
[----:B------:R-:W-:Y:S01]  /*10050*/  ISETP.GT.U32.AND P3, PT, R3, R16, PT ;  /* 0x000000100300720c */ /* 0x000fe20003f64070 */
[----:B------:R-:W-:Y:S01]  /*10060*/  @!P4 IMAD.MOV R5, RZ, RZ, -R5 ;  /* 0x000000ffff05c224 */ /* 0x000fe200078e0a05 */
[----:B------:R-:W-:Y:S01]  /*10070*/  IABS R9, R4 ;  /* 0x0000000400097213 */ /* 0x000fe20000000000 */
[----:B-1----:R-:W-:Y:S01]  /*10080*/  IMAD.MOV.U32 R8, RZ, RZ, R6 ;  /* 0x000000ffff087224 */ /* 0x002fe200078e0006 */
[----:B------:R-:W-:Y:S01]  /*10090*/  ISETP.GE.AND P2, PT, R7, RZ, PT ;  /* 0x000000ff0700720c */ /* 0x000fe20003f46270 */
[----:B------:R-:W-:Y:S01]  /*100a0*/  IMAD.HI.U32 R7, R251, R10, RZ ;  /* 0x0000000afb077227 */ /* 0x000fe200078e00ff */
[----:B------:R-:W-:-:S03]  /*100b0*/  ISETP.GE.AND P4, PT, R4, RZ, PT ;  /* 0x000000ff0400720c */ /* 0x000fc60003f86270 */
[----:B------:R-:W-:Y:S01]  /*100c0*/  @!P1 IMAD.MOV R8, RZ, RZ, -R8 ;  /* 0x000000ffff089224 */ /* 0x000fe200078e0a08 */
[----:B------:R-:W-:Y:S01]  /*100d0*/  ISETP.GT.U32.AND P1, PT, R3, R13, PT ;  /* 0x0000000d0300720c */ /* 0x000fe20003f24070 */
[----:B------:R-:W-:Y:S01]  /*100e0*/  IMAD.HI.U32 R6, R251, R9, RZ ;  /* 0x00000009fb067227 */ /* 0x000fe200078e00ff */
[----:B------:R-:W-:Y:S02]  /*100f0*/  IADD3 R7, -R7, RZ, RZ ;  /* 0x000000ff07077210 */ /* 0x000fe40007ffe1ff */
[----:B------:R1:W-:Y:S01]  /*10100*/  STL [R1+0x340], R8 ;  /* 0x0003400801007387 */ /* 0x0003e20000100800 */
[----:B------:R-:W-:Y:S02]  /*10110*/  @!P3 IMAD.IADD R16, R16, 0x1, -R3 ;  /* 0x000000011010b824 */ /* 0x000fe400078e0a03 */
[----:B------:R-:W-:Y:S01]  /*10120*/  IMAD.MOV R6, RZ, RZ, -R6 ;  /* 0x000000ffff067224 */ /* 0x000fe200078e0a06 */
[----:B------:R2:W-:Y:S01]  /*10130*/  STL [R1+0x41c], R5 ;  /* 0x00041c0501007387 */ /* 0x0005e20000100800 */
[----:B------:R-:W-:Y:S01]  /*10140*/  VIADD R4, R2, 0x153 ;  /* 0x0000015302047836 */ /* 0x000fe20000000000 */
[C---:B------:R-:W-:Y:S01]  /*10150*/  ISETP.GT.U32.AND P3, PT, R3.reuse, R16, PT ;  /* 0x000000100300720c */ /* 0x040fe20003f64070 */
[----:B------:R-:W-:-:S02]  /*10160*/  IMAD R9, R3, R6, R9 ;  /* 0x0000000603097224 */ /* 0x000fc400078e0209 */
[----:B------:R-:W-:Y:S01]  /*10170*/  @!P1 IMAD.IADD R13, R13, 0x1, -R3 ;  /* 0x000000010d0d9824 */ /* 0x000fe200078e0a03 */
[----:B------:R-:W-:Y:S01]  /*10180*/  IABS R6, R4 ;  /* 0x0000000400067213 */ /* 0x000fe20000000000 */
[----:B-1----:R-:W-:-:S04]  /*10190*/  IMAD.HI.U32 R8, R251, R14, RZ ;  /* 0x0000000efb087227 */ /* 0x002fc800078e00ff */
[----:B------:R-:W-:Y:S02]  /*101a0*/  IMAD.MOV R8, RZ, RZ, -R8 ;  /* 0x000000ffff087224 */ /* 0x000fe400078e0a08 */
[C---:B------:R-:W-:Y:S02]  /*101b0*/  IMAD R10, R3.reuse, R7, R10 ;  /* 0x00000007030a7224 */ /* 0x040fe400078e020a */
[----:B------:R-:W-:Y:S01]  /*101c0*/  IMAD R14, R3, R8, R14 ;  /* 0x00000008030e7224 */ /* 0x000fe200078e020e */
[----:B------:R-:W-:Y:S01]  /*101d0*/  IADD3 R8, R2, 0x155, RZ ;  /* 0x0000015502087810 */ /* 0x000fe20007ffe0ff */
[----:B------:R-:W-:Y:S02]  /*101e0*/  IMAD.MOV.U32 R17, RZ, RZ, R13 ;  /* 0x000000ffff117224 */ /* 0x000fe400078e000d */
[----:B------:R-:W-:Y:S01]  /*101f0*/  IMAD.HI.U32 R13, R251, R6, RZ ;  /* 0x00000006fb0d7227 */ /* 0x000fe200078e00ff */
[C---:B------:R-:W-:Y:S02]  /*10200*/  ISETP.GT.U32.AND P1, PT, R3.reuse, R14, PT ;  /* 0x0000000e0300720c */ /* 0x040fe40003f24070 */
[----:B------:R-:W-:Y:S01]  /*10210*/  IABS R12, R8 ;  /* 0x00000008000c7213 */ /* 0x000fe20000000000 */
[----:B------:R-:W-:Y:S01]  /*10220*/  @!P3 IMAD.IADD R16, R16, 0x1, -R3 ;  /* 0x000000011010b824 */ /* 0x000fe200078e0a03 */
[C---:B------:R-:W-:Y:S01]  /*10230*/  ISETP.GT.U32.AND P3, PT, R3.reuse, R10, PT ;  /* 0x0000000a0300720c */ /* 0x040fe20003f64070 */
[----:B------:R-:W-:Y:S01]  /*10240*/  @!P6 IMAD.MOV R17, RZ, RZ, -R17 ;  /* 0x000000ffff11e224 */ /* 0x000fe200078e0a11 */
[----:B------:R-:W-:Y:S01]  /*10250*/  ISETP.GT.U32.AND P6, PT, R3, R9, PT ;  /* 0x000000090300720c */ /* 0x000fe20003fc4070 */
[----:B------:R-:W-:-:S02]  /*10260*/  IMAD.MOV R13, RZ, RZ, -R13 ;  /* 0x000000ffff0d7224 */ /* 0x000fc400078e0a0d */
[----:B------:R-:W-:Y:S01]  /*10270*/  @!P5 IMAD.MOV R16, RZ, RZ, -R16 ;  /* 0x000000ffff10d224 */ /* 0x000fe200078e0a10 */
[----:B------:R-:W-:Y:S01]  /*10280*/  ISETP.GE.AND P5, PT, R4, RZ, PT ;  /* 0x000000ff0400720c */ /* 0x000fe20003fa6270 */
[----:B------:R-:W-:Y:S01]  /*10290*/  IMAD R4, R3, R13, R6 ;  /* 0x0000000d03047224 */ /* 0x000fe200078e0206 */
[----:B------:R-:W-:Y:S01]  /*102a0*/  STL [R1+0x418], R17 ;  /* 0x0004181101007387 */ /* 0x000fe20000100800 */
[----:B------:R-:W-:Y:S02]  /*102b0*/  @!P1 IMAD.IADD R14, R14, 0x1, -R3 ;  /* 0x000000010e0e9824 */ /* 0x000fe400078e0a03 */
[----:B------:R-:W-:Y:S01]  /*102c0*/  VIADD R11, R2, 0x154 ;  /* 0x00000154020b7836 */ /* 0x000fe20000000000 */
[----:B------:R1:W-:Y:S01]  /*102d0*/  STL [R1+0x414], R16 ;  /* 0x0004141001007387 */ /* 0x0003e20000100800 */
[----:B------:R-:W-:Y:S01]  /*102e0*/  @!P3 IADD3 R10, R10, -R3, RZ ;  /* 0x800000030a0ab210 */ /* 0x000fe20007ffe0ff */
[----:B------:R-:W-:Y:S01]  /*102f0*/  IMAD.HI.U32 R6, R251, R12, RZ ;  /* 0x0000000cfb067227 */ /* 0x000fe200078e00ff */
[----:B------:R-:W-:-:S02]  /*10300*/  ISETP.GT.U32.AND P1, PT, R3, R14, PT ;  /* 0x0000000e0300720c */ /* 0x000fc40003f24070 */
[----:B------:R-:W-:Y:S01]  /*10310*/  ISETP.GT.U32.AND P3, PT, R3, R10, PT ;  /* 0x0000000a0300720c */ /* 0x000fe20003f64070 */
[----:B------:R-:W-:Y:S01]  /*10320*/  @!P6 IMAD.IADD R9, R9, 0x1, -R3 ;  /* 0x000000010909e824 */ /* 0x000fe200078e0a03 */
[----:B------:R-:W-:Y:S01]  /*10330*/  IABS R15, R11 ;  /* 0x0000000b000f7213 */ /* 0x000fe20000000000 */
[----:B--2---:R-:W-:Y:S01]  /*10340*/  VIADD R5, R2, 0x156 ;  /* 0x0000015602057836 */ /* 0x004fe20000000000 */
[----:B------:R-:W-:Y:S02]  /*10350*/  IADD3 R6, -R6, RZ, RZ ;  /* 0x000000ff06067210 */ /* 0x000fe40007ffe1ff */
[----:B------:R-:W-:Y:S01]  /*10360*/  ISETP.GT.U32.AND P6, PT, R3, R9, PT ;  /* 0x000000090300720c */ /* 0x000fe20003fc4070 */
[----:B-1----:R-:W-:Y:S01]  /*10370*/  IMAD.HI.U32 R16, R251, R15, RZ ;  /* 0x0000000ffb107227 */ /* 0x002fe200078e00ff */
[----:B------:R-:W-:-:S03]  /*10380*/  IABS R7, R5 ;  /* 0x0000000500077213 */ /* 0x000fc60000000000 */
[----:B------:R-:W-:Y:S01]  /*10390*/  @!P1 IMAD.IADD R14, R14, 0x1, -R3 ;  /* 0x000000010e0e9824 */ /* 0x000fe200078e0a03 */
[C---:B------:R-:W-:Y:S01]  /*103a0*/  ISETP.GT.U32.AND P1, PT, R3.reuse, R4, PT ;  /* 0x000000040300720c */ /* 0x040fe20003f24070 */
[----:B------:R-:W-:Y:S02]  /*103b0*/  IMAD.MOV R16, RZ, RZ, -R16 ;  /* 0x000000ffff107224 */ /* 0x000fe400078e0a10 */
[----:B------:R-:W-:Y:S02]  /*103c0*/  IMAD.MOV.U32 R17, RZ, RZ, R14 ;  /* 0x000000ffff117224 */ /* 0x000fe400078e000e */
[----:B------:R-:W-:Y:S02]  /*103d0*/  IMAD R12, R3, R6, R12 ;  /* 0x00000006030c7224 */ /* 0x000fe400078e020c */
[----:B------:R-:W-:Y:S01]  /*103e0*/  IMAD.HI.U32 R13, R251, R7, RZ ;  /* 0x00000007fb0d7227 */ /* 0x000fe200078e00ff */
[----:B------:R-:W-:-:S03]  /*103f0*/  @!P0 IADD3 R17, -R17, RZ, RZ ;  /* 0x000000ff11118210 */ /* 0x000fc60007ffe1ff */
[--C-:B------:R-:W-:Y:S01]  /*10400*/  @!P3 IMAD.IADD R10, R10, 0x1, -R3.reuse ;  /* 0x000000010a0ab824 */ /* 0x100fe200078e0a03 */
[----:B------:R-:W-:Y:S01]  /*10410*/  ISETP.GE.AND P3, PT, R11, RZ, PT ;  /* 0x000000ff0b00720c */ /* 0x000fe20003f66270 */
[--C-:B------:R-:W-:Y:S01]  /*10420*/  @!P1 IMAD.IADD R4, R4, 0x1, -R3.reuse ;  /* 0x0000000104049824 */ /* 0x100fe200078e0a03 */
[----:B------:R-:W-:Y:S01]  /*10430*/  STL [R1+0x3c8], R17 ;  /* 0x0003c81101007387 */ /* 0x000fe20000100800 */
[----:B------:R-:W-:Y:S01]  /*10440*/  @!P6 IMAD.IADD R9, R9, 0x1, -R3 ;  /* 0x000000010909e824 */ /* 0x000fe200078e0a03 */
[C---:B------:R-:W-:Y:S01]  /*10450*/  ISETP.GT.U32.AND P6, PT, R3.reuse, R12, PT ;  /* 0x0000000c0300720c */ /* 0x040fe20003fc4070 */
[C---:B------:R-:W-:Y:S01]  /*10460*/  IMAD R11, R3.reuse, R16, R15 ;  /* 0x00000010030b7224 */ /* 0x040fe200078e020f */
[C---:B------:R-:W-:Y:S01]  /*10470*/  ISETP.GT.U32.AND P0, PT, R3.reuse, R4, PT ;  /* 0x000000040300720c */ /* 0x040fe20003f04070 */
[----:B------:R-:W-:Y:S02]  /*10480*/  IMAD.MOV R13, RZ, RZ, -R13 ;  /* 0x000000ffff0d7224 */ /* 0x000fe400078e0a0d */
[----:B------:R-:W-:Y:S01]  /*10490*/  IMAD.MOV.U32 R15, RZ, RZ, R10 ;  /* 0x000000ffff0f7224 */ /* 0x000fe200078e000a */
[----:B------:R-:W-:Y:S01]  /*104a0*/  ISETP.GT.U32.AND P1, PT, R3, R11, PT ;  /* 0x0000000b0300720c */ /* 0x000fe20003f24070 */
[----:B------:R-:W-:-:S02]  /*104b0*/  IMAD.MOV.U32 R14, RZ, RZ, R9 ;  /* 0x000000ffff0e7224 */ /* 0x000fc400078e0009 */
[----:B------:R-:W-:Y:S02]  /*104c0*/  VIADD R6, R2, 0x157 ;  /* 0x0000015702067836 */ /* 0x000fe40000000000 */
[C---:B------:R-:W-:Y:S02]  /*104d0*/  IMAD R7, R3.reuse, R13, R7 ;  /* 0x0000000d03077224 */ /* 0x040fe400078e0207 */
[----:B------:R-:W-:Y:S01]  /*104e0*/  @!P2 IMAD.MOV R15, RZ, RZ, -R15 ;  /* 0x000000ffff0fa224 */ /* 0x000fe200078e0a0f */
[----:B------:R-:W-:Y:S01]  /*104f0*/  IABS R13, R6 ;  /* 0x00000006000d7213 */ /* 0x000fe20000000000 */
[----:B------:R-:W-:Y:S01]  /*10500*/  @!P4 IMAD.MOV R14, RZ, RZ, -R14 ;  /* 0x000000ffff0ec224 */ /* 0x000fe200078e0a0e */
[----:B------:R-:W-:Y:S01]  /*10510*/  ISETP.GE.AND P2, PT, R8, RZ, PT ;  /* 0x000000ff0800720c */ /* 0x000fe20003f46270 */
[----:B------:R-:W-:Y:S01]  /*10520*/  @!P0 IMAD.IADD R4, R4, 0x1, -R3 ;  /* 0x0000000104048824 */ /* 0x000fe200078e0a03 */
[----:B------:R-:W-:Y:S01]  /*10530*/  IADD3 R8, R2, 0x158, RZ ;  /* 0x0000015802087810 */ /* 0x000fe20007ffe0ff */
[----:B------:R-:W-:Y:S01]  /*10540*/  STL [R1+0x3e0], R15 ;  /* 0x0003e00f01007387 */ /* 0x000fe20000100800 */
[----:B------:R-:W-:Y:S01]  /*10550*/  ISETP.GT.U32.AND P4, PT, R3, R7, PT ;  /* 0x000000070300720c */ /* 0x000fe20003f84070 */
[----:B------:R-:W-:Y:S01]  /*10560*/  IMAD.MOV.U32 R10, RZ, RZ, R13 ;  /* 0x000000ffff0a7224 */ /* 0x000fe200078e000d */
[----:B------:R-:W-:Y:S01]  /*10570*/  IABS R13, R8 ;  /* 0x00000008000d7213 */ /* 0x000fe20000000000 */
[----:B------:R1:W-:Y:S01]  /*10580*/  STL [R1+0x3ec], R14 ;  /* 0x0003ec0e01007387 */ /* 0x0003e20000100800 */
[--C-:B------:R-:W-:Y:S01]  /*10590*/  @!P6 IMAD.IADD R12, R12, 0x1, -R3.reuse ;  /* 0x000000010c0ce824 */ /* 0x100fe200078e0a03 */
[----:B------:R-:W-:Y:S01]  /*105a0*/  ISETP.GE.AND P0, PT, R5, RZ, PT ;  /* 0x000000ff0500720c */ /* 0x000fe20003f06270 */
[----:B------:R-:W-:Y:S01]  /*105b0*/  @!P1 IMAD.IADD R11, R11, 0x1, -R3 ;  /* 0x000000010b0b9824 */ /* 0x000fe200078e0a03 */
[----:B------:R-:W-:Y:S01]  /*105c0*/  ISETP.GE.AND P1, PT, R6, RZ, PT ;  /* 0x000000ff0600720c */ /* 0x000fe20003f26270 */
[----:B------:R-:W-:-:S03]  /*105d0*/  IMAD.HI.U32 R5, R251, R13, RZ ;  /* 0x0000000dfb057227 */ /* 0x000fc600078e00ff */
[----:B------:R-:W-:Y:S01]  /*105e0*/  ISETP.GT.U32.AND P6, PT, R3, R11, PT ;  /* 0x0000000b0300720c */ /* 0x000fe20003fc4070 */
[----:B------:R-:W-:Y:S01]  /*105f0*/  IMAD.HI.U32 R9, R251, R10, RZ ;  /* 0x0000000afb097227 */ /* 0x000fe200078e00ff */
[----:B-1----:R-:W-:-:S03]  /*10600*/  MOV R14, R4 ;  /* 0x00000004000e7202 */ /* 0x002fc60000000f00 */
[----:B------:R-:W-:Y:S02]  /*10610*/  @!P4 IMAD.IADD R7, R7, 0x1, -R3 ;  /* 0x000000010707c824 */ /* 0x000fe400078e0a03 */
[----:B------:R-:W-:Y:S01]  /*10620*/  @!P5 IMAD.MOV R14, RZ, RZ, -R14 ;  /* 0x000000ffff0ed224 */ /* 0x000fe200078e0a0e */
[C---:B------:R-:W-:Y:S01]  /*10630*/  ISETP.GT.U32.AND P5, PT, R3.reuse, R12, PT ;  /* 0x0000000c0300720c */ /* 0x040fe20003fa4070 */
[----:B------:R-:W-:Y:S01]  /*10640*/  IMAD.MOV R5, RZ, RZ, -R5 ;  /* 0x000000ffff057224 */ /* 0x000fe200078e0a05 */
[C---:B------:R-:W-:Y:S01]  /*10650*/  ISETP.GT.U32.AND P4, PT, R3.reuse, R7, PT ;  /* 0x000000070300720c */ /* 0x040fe20003f84070 */
[----:B------:R-:W-:Y:S01]  /*10660*/  IMAD.MOV R9, RZ, RZ, -R9 ;  /* 0x000000ffff097224 */ /* 0x000fe200078e0a09 */
[----:B------:R1:W-:Y:S01]  /*10670*/  STL [R1+0x3f0], R14 ;  /* 0x0003f00e01007387 */ /* 0x0003e20000100800 */
[C---:B------:R-:W-:Y:S02]  /*10680*/  IMAD R13, R3.reuse, R5, R13 ;  /* 0x00000005030d7224 */ /* 0x040fe400078e020d */
[----:B------:R-:W-:Y:S01]  /*10690*/  IMAD R10, R3, R9, R10 ;  /* 0x00000009030a7224 */ /* 0x000fe200078e020a */
[C---:B------:R-:W-:Y:S01]  /*106a0*/  IADD3 R9, R2.reuse, 0x15b, RZ ;  /* 0x0000015b02097810 */ /* 0x040fe20007ffe0ff */
[----:B------:R-:W-:-:S02]  /*106b0*/  VIADD R6, R2, 0x159 ;  /* 0x0000015902067836 */ /* 0x000fc40000000000 */
[--C-:B------:R-:W-:Y:S01]  /*106c0*/  @!P6 IMAD.IADD R11, R11, 0x1, -R3.reuse ;  /* 0x000000010b0be824 */ /* 0x100fe200078e0a03 */
[C---:B------:R-:W-:Y:S01]  /*106d0*/  ISETP.GT.U32.AND P6, PT, R3.reuse, R10, PT ;  /* 0x0000000a0300720c */ /* 0x040fe20003fc4070 */
[--C-:B------:R-:W-:Y:S01]  /*106e0*/  @!P5 IMAD.IADD R12, R12, 0x1, -R3.reuse ;  /* 0x000000010c0cd824 */ /* 0x100fe200078e0a03 */
[----:B------:R-:W-:Y:S01]  /*106f0*/  ISETP.GT.U32.AND P5, PT, R3, R13, PT ;  /* 0x0000000d0300720c */ /* 0x000fe20003fa4070 */
[----:B------:R-:W-:Y:S01]  /*10700*/  VIADD R4, R2, 0x15a ;  /* 0x0000015a02047836 */ /* 0x000fe20000000000 */
[----:B------:R-:W-:Y:S01]  /*10710*/  IABS R15, R9 ;  /* 0x00000009000f7213 */ /* 0x000fe20000000000 */
[----:B------:R-:W-:Y:S01]  /*10720*/  @!P4 IMAD.IADD R7, R7, 0x1, -R3 ;  /* 0x000000010707c824 */ /* 0x000fe200078e0a03 */
[----:B-1----:R-:W-:Y:S02]  /*10730*/  IABS R14, R6 ;  /* 0x00000006000e7213 */ /* 0x002fe40000000000 */
[----:B------:R-:W-:Y:S01]  /*10740*/  IABS R5, R4 ;  /* 0x0000000400057213 */ /* 0x000fe20000000000 */
[----:B------:R-:W-:Y:S01]  /*10750*/  @!P0 IMAD.MOV R7, RZ, RZ, -R7 ;  /* 0x000000ffff078224 */ /* 0x000fe200078e0a07 */
[----:B------:R-:W-:Y:S01]  /*10760*/  ISETP.GE.AND P4, PT, R8, RZ, PT ;  /* 0x000000ff0800720c */ /* 0x000fe20003f86270 */
[----:B------:R-:W-:Y:S01]  /*10770*/  IMAD.MOV.U32 R8, RZ, RZ, R15 ;  /* 0x000000ffff087224 */ /* 0x000fe200078e000f */
[----:B------:R-:W-:Y:S01]  /*10780*/  MOV R17, R11 ;  /* 0x0000000b00117202 */ /* 0x000fe20000000f00 */
[----:B------:R-:W-:Y:S01]  /*10790*/  IMAD.HI.U32 R15, R251, R14, RZ ;  /* 0x0000000efb0f7227 */ /* 0x000fe200078e00ff */
[----:B------:R-:W-:-:S03]  /*107a0*/  @!P2 IADD3 R12, -R12, RZ, RZ ;  /* 0x000000ff0c0ca210 */ /* 0x000fc60007ffe1ff */
[----:B------:R-:W-:Y:S02]  /*107b0*/  @!P5 IMAD.IADD R13, R13, 0x1, -R3 ;  /* 0x000000010d0dd824 */ /* 0x000fe400078e0a03 */
[----:B------:R-:W-:-:S04]  /*107c0*/  IMAD.HI.U32 R16, R251, R5, RZ ;  /* 0x00000005fb107227 */ /* 0x000fc800078e00ff */
[----:B------:R-:W-:Y:S02]  /*107d0*/  IMAD.MOV R15, RZ, RZ, -R15 ;  /* 0x000000ffff0f7224 */ /* 0x000fe400078e0a0f */
[----:B------:R-:W-:Y:S01]  /*107e0*/  @!P6 IMAD.IADD R10, R10, 0x1, -R3 ;  /* 0x000000010a0ae824 */ /* 0x000fe200078e0a03 */
[----:B------:R-:W-:Y:S01]  /*107f0*/  ISETP.GE.AND P6, PT, R6, RZ, PT ;  /* 0x000000ff0600720c */ /* 0x000fe20003fc6270 */
[----:B------:R-:W-:Y:S01]  /*10800*/  @!P3 IMAD.MOV R17, RZ, RZ, -R17 ;  /* 0x000000ffff11b224 */ /* 0x000fe200078e0a11 */
[----:B------:R-:W-:Y:S01]  /*10810*/  ISETP.GT.U32.AND P3, PT, R3, R13, PT ;  /* 0x0000000d0300720c */ /* 0x000fe20003f64070 */
[----:B------:R-:W-:Y:S01]  /*10820*/  IMAD.HI.U32 R6, R251, R8, RZ ;  /* 0x00000008fb067227 */ /* 0x000fe200078e00ff */
[----:B------:R-:W-:Y:S02]  /*10830*/  ISETP.GT.U32.AND P5, PT, R3, R10, PT ;  /* 0x0000000a0300720c */ /* 0x000fe40003fa4070 */
[----:B------:R-:W-:Y:S01]  /*10840*/  STL [R1+0x3d0], R17 ;  /* 0x0003d01101007387 */ /* 0x000fe20000100800 */
[----:B------:R-:W-:-:S02]  /*10850*/  IMAD.MOV R11, RZ, RZ, -R16 ;  /* 0x000000ffff0b7224 */ /* 0x000fc400078e0a10 */
[C---:B------:R-:W-:Y:S01]  /*10860*/  IMAD R14, R3.reuse, R15, R14 ;  /* 0x0000000f030e7224 */ /* 0x040fe200078e020e */
[----:B------:R1:W-:Y:S01]  /*10870*/  STL [R1+0x37c], R12 ;  /* 0x00037c0c01007387 */ /* 0x0003e20000100800 */
[----:B------:R-:W-:Y:S02]  /*10880*/  IMAD.MOV R6, RZ, RZ, -R6 ;  /* 0x000000ffff067224 */ /* 0x000fe400078e0a06 */
[C---:B------:R-:W-:Y:S01]  /*10890*/  IMAD R5, R3.reuse, R11, R5 ;  /* 0x0000000b03057224 */ /* 0x040fe200078e0205 */
[C---:B------:R-:W-:Y:S01]  /*108a0*/  ISETP.GT.U32.AND P2, PT, R3.reuse, R14, PT ;  /* 0x0000000e0300720c */ /* 0x040fe20003f44070 */
[----:B------:R-:W-:Y:S01]  /*108b0*/  IMAD R8, R3, R6, R8 ;  /* 0x0000000603087224 */ /* 0x000fe200078e0208 */
[----:B------:R2:W-:Y:S01]  /*108c0*/  STL [R1+0x38c], R7 ;  /* 0x00038c0701007387 */ /* 0x0005e20000100800 */
[--C-:B------:R-:W-:Y:S01]  /*108d0*/  @!P3 IMAD.IADD R13, R13, 0x1, -R3.reuse ;  /* 0x000000010d0db824 */ /* 0x100fe200078e0a03 */
[C---:B------:R-:W-:Y:S01]  /*108e0*/  ISETP.GT.U32.AND P0, PT, R3.reuse, R5, PT ;  /* 0x000000050300720c */ /* 0x040fe20003f04070 */
[----:B------:R-:W-:Y:S01]  /*108f0*/  VIADD R15, R2, 0x15c ;  /* 0x0000015c020f7836 */ /* 0x000fe20000000000 */
[----:B------:R-:W-:Y:S01]  /*10900*/  ISETP.GT.U32.AND P3, PT, R3, R8, PT ;  /* 0x000000080300720c */ /* 0x000fe20003f64070 */
[----:B------:R-:W-:Y:S01]  /*10910*/  @!P5 IMAD.IADD R10, R10, 0x1, -R3 ;  /* 0x000000010a0ad824 */ /* 0x000fe200078e0a03 */
[----:B------:R-:W-:Y:S01]  /*10920*/  ISETP.GE.AND P5, PT, R4, RZ, PT ;  /* 0x000000ff0400720c */ /* 0x000fe20003fa6270 */
[----:B------:R-:W-:Y:S01]  /*10930*/  VIADD R4, R2, 0x15d ;  /* 0x0000015d02047836 */ /* 0x000fe20000000000 */
[----:B------:R-:W-:Y:S01]  /*10940*/  IABS R6, R15 ;  /* 0x0000000f00067213 */ /* 0x000fe20000000000 */
[----:B-1----:R-:W-:Y:S01]  /*10950*/  IMAD.MOV.U32 R12, RZ, RZ, R10 ;  /* 0x000000ffff0c7224 */ /* 0x002fe200078e000a */
[----:B------:R-:W-:-:S02]  /*10960*/  @!P4 IADD3 R13, -R13, RZ, RZ ;  /* 0x000000ff0d0dc210 */ /* 0x000fc40007ffe1ff */
[----:B------:R-:W-:Y:S01]  /*10970*/  @!P2 IADD3 R14, R14, -R3, RZ ;  /* 0x800000030e0ea210 */ /* 0x000fe20007ffe0ff */
[----:B------:R-:W-:Y:S01]  /*10980*/  IMAD.HI.U32 R11, R251, R6, RZ ;  /* 0x00000006fb0b7227 */ /* 0x000fe200078e00ff */
[----:B--2---:R-:W-:Y:S02]  /*10990*/  IABS R7, R4 ;  /* 0x0000000400077213 */ /* 0x004fe40000000000 */
[----:B------:R-:W-:Y:S01]  /*109a0*/  ISETP.GE.AND P2, PT, R9, RZ, PT ;  /* 0x000000ff0900720c */ /* 0x000fe20003f46270 */
[--C-:B------:R-:W-:Y:S01]  /*109b0*/  @!P0 IMAD.IADD R5, R5, 0x1, -R3.reuse ;  /* 0x0000000105058824 */ /* 0x100fe200078e0a03 */
[C---:B------:R-:W-:Y:S01]  /*109c0*/  ISETP.GT.U32.AND P0, PT, R3.reuse, R14, PT ;  /* 0x0000000e0300720c */ /* 0x040fe20003f04070 */
[----:B------:R-:W-:Y:S01]  /*109d0*/  @!P3 IMAD.IADD R8, R8, 0x1, -R3 ;  /* 0x000000010808b824 */ /* 0x000fe200078e0a03 */
[----:B------:R-:W-:Y:S01]  /*109e0*/  @!P1 IADD3 R12, -R12, RZ, RZ ;  /* 0x000000ff0c0c9210 */ /* 0x000fe20007ffe1ff */
[----:B------:R-:W-:Y:S01]  /*109f0*/  IMAD.MOV R11, RZ, RZ, -R11 ;  /* 0x000000ffff0b7224 */ /* 0x000fe200078e0a0b */
[----:B------:R-:W-:Y:S01]  /*10a00*/  ISETP.GT.U32.AND P3, PT, R3, R5, PT ;  /* 0x000000050300720c */ /* 0x000fe20003f64070 */
[----:B------:R-:W-:Y:S01]  /*10a10*/  IMAD.HI.U32 R10, R251, R7, RZ ;  /* 0x00000007fb0a7227 */ /* 0x000fe200078e00ff */
[C---:B------:R-:W-:Y:S01]  /*10a20*/  ISETP.GT.U32.AND P1, PT, R3.reuse, R8, PT ;  /* 0x000000080300720c */ /* 0x040fe20003f24070 */
[----:B------:R1:W-:Y:S02]  /*10a30*/  STL [R1+0x39c], R12 ;  /* 0x00039c0c01007387 */ /* 0x0003e40000100800 */
[----:B------:R-:W-:-:S02]  /*10a40*/  IMAD R6, R3, R11, R6 ;  /* 0x0000000b03067224 */ /* 0x000fc400078e0206 */
[----:B------:R-:W-:Y:S01]  /*10a50*/  IMAD.MOV R10, RZ, RZ, -R10 ;  /* 0x000000ffff0a7224 */ /* 0x000fe200078e0a0a */
[----:B------:R2:W-:Y:S01]  /*10a60*/  STL [R1+0x35c], R13 ;  /* 0x00035c0d01007387 */ /* 0x0005e20000100800 */
[----:B------:R-:W-:Y:S01]  /*10a70*/  @!P0 IMAD.IADD R14, R14, 0x1, -R3 ;  /* 0x000000010e0e8824 */ /* 0x000fe200078e0a03 */
[C---:B------:R-:W-:Y:S01]  /*10a80*/  ISETP.GT.U32.AND P0, PT, R3.reuse, R6, PT ;  /* 0x000000060300720c */ /* 0x040fe20003f04070 */
[----:B------:R-:W-:Y:S02]  /*10a90*/  IMAD R7, R3, R10, R7 ;  /* 0x0000000a03077224 */ /* 0x000fe400078e0207 */
[--C-:B------:R-:W-:Y:S02]  /*10aa0*/  @!P3 IMAD.IADD R5, R5, 0x1, -R3.reuse ;  /* 0x000000010505b824 */ /* 0x100fe400078e0a03 */
[C---:B------:R-:W-:Y:S01]  /*10ab0*/  VIADD R9, R2.reuse, 0x15e ;  /* 0x0000015e02097836 */ /* 0x040fe20000000000 */
[----:B------:R-:W-:Y:S01]  /*10ac0*/  ISETP.GT.U32.AND P3, PT, R3, R7, PT ;  /* 0x000000070300720c */ /* 0x000fe20003f64070 */
[----:B------:R-:W-:Y:S01]  /*10ad0*/  VIADD R11, R2, 0x15f ;  /* 0x0000015f020b7836 */ /* 0x000fe20000000000 */
[----:B------:R-:W-:Y:S01]  /*10ae0*/  @!P1 IADD3 R8, R8, -R3, RZ ;  /* 0x8000000308089210 */ /* 0x000fe20007ffe0ff */
[----:B------:R-:W-:Y:S01]  /*10af0*/  IMAD.MOV.U32 R19, RZ, RZ, R14 ;  /* 0x000000ffff137224 */ /* 0x000fe200078e000e */
[----:B------:R-:W-:Y:S01]  /*10b00*/  IABS R17, R9 ;  /* 0x0000000900117213 */ /* 0x000fe20000000000 */
[----:B-1----:R-:W-:Y:S01]  /*10b10*/  VIADD R12, R2, 0x160 ;  /* 0x00000160020c7836 */ /* 0x002fe20000000000 */
[----:B------:R-:W-:Y:S01]  /*10b20*/  IABS R10, R11 ;  /* 0x0000000b000a7213 */ /* 0x000fe20000000000 */
[----:B------:R-:W-:Y:S01]  /*10b30*/  @!P0 IMAD.IADD R6, R6, 0x1, -R3 ;  /* 0x0000000106068824 */ /* 0x000fe200078e0a03 */
[----:B------:R-:W-:Y:S01]  /*10b40*/  ISETP.GE.AND P0, PT, R4, RZ, PT ;  /* 0x000000ff0400720c */ /* 0x000fe20003f06270 */
[----:B------:R-:W-:Y:S01]  /*10b50*/  IMAD.HI.U32 R18, R251, R17, RZ ;  /* 0x00000011fb127227 */ /* 0x000fe200078e00ff */
[----:B------:R-:W-:-:S02]  /*10b60*/  ISETP.GE.AND P1, PT, R15, RZ, PT ;  /* 0x000000ff0f00720c */ /* 0x000fc40003f26270 */
[----:B------:R-:W-:Y:S01]  /*10b70*/  IABS R15, R12 ;  /* 0x0000000c000f7213 */ /* 0x000fe20000000000 */
[----:B------:R-:W-:Y:S01]  /*10b80*/  @!P3 IMAD.IADD R7, R7, 0x1, -R3 ;  /* 0x000000010707b824 */ /* 0x000fe200078e0a03 */
[----:B------:R-:W-:Y:S01]  /*10b90*/  ISETP.GT.U32.AND P3, PT, R3, R6, PT ;  /* 0x000000060300720c */ /* 0x000fe20003f64070 */
[----:B------:R-:W-:Y:S02]  /*10ba0*/  IMAD.MOV R18, RZ, RZ, -R18 ;  /* 0x000000ffff127224 */ /* 0x000fe400078e0a12 */
[----:B------:R-:W-:-:S04]  /*10bb0*/  IMAD.HI.U32 R16, R251, R10, RZ ;  /* 0x0000000afb107227 */ /* 0x000fc800078e00ff */
[C---:B------:R-:W-:Y:S02]  /*10bc0*/  IMAD R4, R3.reuse, R18, R17 ;  /* 0x0000001203047224 */ /* 0x040fe400078e0211 */
[----:B------:R-:W-:Y:S02]  /*10bd0*/  IMAD.MOV R16, RZ, RZ, -R16 ;  /* 0x000000ffff107224 */ /* 0x000fe400078e0a10 */
[----:B------:R-:W-:Y:S01]  /*10be0*/  @!P6 IMAD.MOV R19, RZ, RZ, -R19 ;  /* 0x000000ffff13e224 */ /* 0x000fe200078e0a13 */
[C---:B------:R-:W-:Y:S01]  /*10bf0*/  ISETP.GT.U32.AND P4, PT, R3.reuse, R4, PT ;  /* 0x000000040300720c */ /* 0x040fe20003f84070 */
[C---:B------:R-:W-:Y:S01]  /*10c00*/  IMAD R10, R3.reuse, R16, R10 ;  /* 0x00000010030a7224 */ /* 0x040fe200078e020a */
[----:B------:R-:W-:Y:S01]  /*10c10*/  @!P3 IADD3 R6, R6, -R3, RZ ;  /* 0x800000030606b210 */ /* 0x000fe20007ffe0ff */
[----:B------:R-:W-:Y:S01]  /*10c20*/  @!P5 IMAD.MOV R5, RZ, RZ, -R5 ;  /* 0x000000ffff05d224 */ /* 0x000fe200078e0a05 */
[C---:B------:R-:W-:Y:S01]  /*10c30*/  ISETP.GT.U32.AND P6, PT, R3.reuse, R7, PT ;  /* 0x000000070300720c */ /* 0x040fe20003fc4070 */
[----:B------:R-:W-:Y:S01]  /*10c40*/  @!P2 IMAD.MOV R8, RZ, RZ, -R8 ;  /* 0x000000ffff08a224 */ /* 0x000fe200078e0a08 */
[----:B------:R-:W-:Y:S01]  /*10c50*/  ISETP.GT.U32.AND P3, PT, R3, R10, PT ;  /* 0x0000000a0300720c */ /* 0x000fe20003f64070 */
[----:B------:R-:W-:Y:S01]  /*10c60*/  STL [R1+0x354], R19 ;  /* 0x0003541301007387 */ /* 0x000fe20000100800 */
[----:B------:R-:W-:-:S02]  /*10c70*/  MOV R14, R6 ;  /* 0x00000006000e7202 */ /* 0x000fc40000000f00 */
[----:B------:R-:W-:Y:S01]  /*10c80*/  ISETP.GE.AND P5, PT, R9, RZ, PT ;  /* 0x000000ff0900720c */ /* 0x000fe20003fa6270 */
[----:B------:R1:W-:Y:S01]  /*10c90*/  STL [R1+0x350], R5 ;  /* 0x0003500501007387 */ /* 0x0003e20000100800 */
[----:B------:R-:W-:Y:S01]  /*10ca0*/  VIADD R9, R2, 0x162 ;  /* 0x0000016202097836 */ /* 0x000fe20000000000 */
[----:B------:R-:W-:Y:S01]  /*10cb0*/  ISETP.GE.AND P2, PT, R11, RZ, PT ;  /* 0x000000ff0b00720c */ /* 0x000fe20003f46270 */
[--C-:B------:R-:W-:Y:S01]  /*10cc0*/  @!P4 IMAD.IADD R4, R4, 0x1, -R3.reuse ;  /* 0x000000010404c824 */ /* 0x100fe200078e0a03 */
[----:B------:R3:W-:Y:S01]  /*10cd0*/  STL [R1+0x34c], R8 ;  /* 0x00034c0801007387 */ /* 0x0007e20000100800 */
[----:B------:R-:W-:Y:S01]  /*10ce0*/  @!P1 IMAD.MOV R14, RZ, RZ, -R14 ;  /* 0x000000ffff0e9224 */ /* 0x000fe200078e0a0e */
[----:B--2---:R-:W-:Y:S01]  /*10cf0*/  IABS R13, R9 ;  /* 0x00000009000d7213 */ /* 0x004fe20000000000 */
[--C-:B------:R-:W-:Y:S01]  /*10d00*/  @!P6 IMAD.IADD R7, R7, 0x1, -R3.reuse ;  /* 0x000000010707e824 */ /* 0x100fe200078e0a03 */
[----:B------:R-:W-:Y:S01]  /*10d10*/  ISETP.GE.AND P6, PT, R12, RZ, PT ;  /* 0x000000ff0c00720c */ /* 0x000fe20003fc6270 */
[----:B------:R-:W-:Y:S01]  /*10d20*/  @!P3 IMAD.IADD R10, R10, 0x1, -R3 ;  /* 0x000000010a0ab824 */ /* 0x000fe200078e0a03 */
[----:B------:R-:W-:Y:S01]  /*10d30*/  ISETP.GT.U32.AND P3, PT, R3, R4, PT ;  /* 0x000000040300720c */ /* 0x000fe20003f64070 */
[----:B-1----:R-:W-:Y:S01]  /*10d40*/  IMAD.HI.U32 R5, R251, R15, RZ ;  /* 0x0000000ffb057227 */ /* 0x002fe200078e00ff */
[----:B------:R-:W-:Y:S02]  /*10d50*/  STL [R1+0x33c], R14 ;  /* 0x00033c0e01007387 */ /* 0x000fe40000100800 */
[----:B------:R-:W-:Y:S01]  /*10d60*/  ISETP.GT.U32.AND P1, PT, R3, R10, PT ;  /* 0x0000000a0300720c */ /* 0x000fe20003f24070 */
[----:B---3--:R-:W-:-:S02]  /*10d70*/  VIADD R8, R2, 0x161 ;  /* 0x0000016102087836 */ /* 0x008fc40000000000 */
[----:B------:R-:W-:Y:S02]  /*10d80*/  IMAD.MOV R5, RZ, RZ, -R5 ;  /* 0x000000ffff057224 */ /* 0x000fe400078e0a05 */
[----:B------:R-:W-:Y:S01]  /*10d90*/  @!P0 IMAD.MOV R7, RZ, RZ, -R7 ;  /* 0x000000ffff078224 */ /* 0x000fe200078e0a07 */
[----:B------:R-:W-:Y:S01]  /*10da0*/  IABS R17, R8 ;  /* 0x0000000800117213 */ /* 0x000fe20000000000 */
[----:B------:R-:W-:Y:S01]  /*10db0*/  IMAD R18, R3, R5, R15 ;  /* 0x0000000503127224 */ /* 0x000fe200078e020f */
[----:B------:R-:W-:Y:S01]  /*10dc0*/  ISETP.GE.AND P4, PT, R8, RZ, PT ;  /* 0x000000ff0800720c */ /* 0x000fe20003f86270 */
[----:B------:R-:W-:Y:S01]  /*10dd0*/  VIADD R8, R2, 0x163 ;  /* 0x0000016302087836 */ /* 0x000fe20000000000 */
[----:B------:R1:W-:Y:S01]  /*10de0*/  STL [R1+0x338], R7 ;  /* 0x0003380701007387 */ /* 0x0003e20000100800 */
[----:B------:R-:W-:Y:S01]  /*10df0*/  IMAD.HI.U32 R6, R251, R17, RZ ;  /* 0x00000011fb067227 */ /* 0x000fe200078e00ff */
[----:B------:R-:W-:Y:S02]  /*10e00*/  ISETP.GT.U32.AND P0, PT, R3, R18, PT ;  /* 0x000000120300720c */ /* 0x000fe40003f04070 */
[----:B------:R-:W-:Y:S01]  /*10e10*/  IABS R16, R8 ;  /* 0x0000000800107213 */ /* 0x000fe20000000000 */
[----:B------:R-:W-:Y:S01]  /*10e20*/  IMAD.MOV R6, RZ, RZ, -R6 ;  /* 0x000000ffff067224 */ /* 0x000fe200078e0a06 */
[----:B------:R-:W-:Y:S01]  /*10e30*/  @!P1 IADD3 R10, R10, -R3, RZ ;  /* 0x800000030a0a9210 */ /* 0x000fe20007ffe0ff */
[----:B------:R-:W-:Y:S01]  /*10e40*/  @!P3 IMAD.IADD R4, R4, 0x1, -R3 ;  /* 0x000000010404b824 */ /* 0x000fe200078e0a03 */
[----:B------:R-:W-:Y:S01]  /*10e50*/  ISETP.GE.AND P1, PT, R9, RZ, PT ;  /* 0x000000ff0900720c */ /* 0x000fe20003f26270 */
[----:B------:R-:W-:-:S02]  /*10e60*/  IMAD R17, R3, R6, R17 ;  /* 0x0000000603117224 */ /* 0x000fc400078e0211 */
[----:B------:R-:W-:Y:S02]  /*10e70*/  IMAD.MOV.U32 R11, RZ, RZ, R4 ;  /* 0x000000ffff0b7224 */ /* 0x000fe400078e0004 */
[----:B-1----:R-:W-:Y:S01]  /*10e80*/  IMAD.HI.U32 R7, R251, R16, RZ ;  /* 0x00000010fb077227 */ /* 0x002fe200078e00ff */
[----:B------:R-:W-:-:S03]  /*10e90*/  ISETP.GT.U32.AND P3, PT, R3, R17, PT ;  /* 0x000000110300720c */ /* 0x000fc60003f64070 */
[----:B------:R-:W-:Y:S01]  /*10ea0*/  @!P0 IMAD.IADD R18, R18, 0x1, -R3 ;  /* 0x0000000112128824 */ /* 0x000fe200078e0a03 */
[----:B------:R-:W-:Y:S01]  /*10eb0*/  ISETP.GE.AND P0, PT, R8, RZ, PT ;  /* 0x000000ff0800720c */ /* 0x000fe20003f06270 */
[----:B------:R-:W-:Y:S02]  /*10ec0*/  @!P5 IMAD.MOV R11, RZ, RZ, -R11 ;  /* 0x000000ffff0bd224 */ /* 0x000fe400078e0a0b */
[----:B------:R-:W-:Y:S01]  /*10ed0*/  VIADD R5, R2, 0x164 ;  /* 0x0000016402057836 */ /* 0x000fe20000000000 */
[----:B------:R-:W-:Y:S01]  /*10ee0*/  ISETP.GT.U32.AND P5, PT, R3, R18, PT ;  /* 0x000000120300720c */ /* 0x000fe20003fa4070 */
[----:B------:R-:W-:Y:S01]  /*10ef0*/  IMAD.HI.U32 R6, R251, R13, RZ ;  /* 0x0000000dfb067227 */ /* 0x000fe200078e00ff */
[----:B------:R-:W-:Y:S02]  /*10f00*/  STL [R1+0x330], R11 ;  /* 0x0003300b01007387 */ /* 0x000fe40000100800 */
[----:B------:R-:W-:Y:S01]  /*10f10*/  IABS R15, R5 ;  /* 0x00000005000f7213 */ /* 0x000fe20000000000 */
[----:B------:R-:W-:Y:S01]  /*10f20*/  IMAD.MOV R7, RZ, RZ, -R7 ;  /* 0x000000ffff077224 */ /* 0x000fe200078e0a07 */
[----:B------:R-:W-:Y:S01]  /*10f30*/  @!P3 IADD3 R17, R17, -R3, RZ ;  /* 0x800000031111b210 */ /* 0x000fe20007ffe0ff */
[----:B------:R-:W-:-:S02]  /*10f40*/  IMAD.MOV R9, RZ, RZ, -R6 ;  /* 0x000000ffff097224 */ /* 0x000fc400078e0a06 */
[C---:B------:R-:W-:Y:S01]  /*10f50*/  IMAD R16, R3.reuse, R7, R16 ;  /* 0x0000000703107224 */ /* 0x040fe200078e0210 */
[C---:B------:R-:W-:Y:S01]  /*10f60*/  ISETP.GT.U32.AND P3, PT, R3.reuse, R17, PT ;  /* 0x000000110300720c */ /* 0x040fe20003f64070 */
[----:B------:R-:W-:Y:S02]  /*10f70*/  IMAD.MOV.U32 R7, RZ, RZ, R10 ;  /* 0x000000ffff077224 */ /* 0x000fe400078e000a */
[----:B------:R-:W-:Y:S02]  /*10f80*/  IMAD R13, R3, R9, R13 ;  /* 0x00000009030d7224 */ /* 0x000fe400078e020d */
[----:B------:R-:W-:Y:S01]  /*10f90*/  IMAD.HI.U32 R6, R251, R15, RZ ;  /* 0x0000000ffb067227 */ /* 0x000fe200078e00ff */
[----:B------:R-:W-:Y:S02]  /*10fa0*/  @!P2 IADD3 R7, -R7, RZ, RZ ;  /* 0x000000ff0707a210 */ /* 0x000fe40007ffe1ff */
[C---:B------:R-:W-:Y:S01]  /*10fb0*/  ISETP.GT.U32.AND P2, PT, R3.reuse, R13, PT ;  /* 0x0000000d0300720c */ /* 0x040fe20003f44070 */
[----:B------:R-:W-:Y:S01]  /*10fc0*/  @!P5 IMAD.IADD R18, R18, 0x1, -R3 ;  /* 0x000000011212d824 */ /* 0x000fe200078e0a03 */
[----:B------:R-:W-:Y:S01]  /*10fd0*/  ISETP.GT.U32.AND P5, PT, R3, R16, PT ;  /* 0x000000100300720c */ /* 0x000fe20003fa4070 */
[----:B------:R-:W-:Y:S01]  /*10fe0*/  IMAD.MOV R6, RZ, RZ, -R6 ;  /* 0x000000ffff067224 */ /* 0x000fe200078e0a06 */
[----:B------:R1:W-:Y:S01]  /*10ff0*/  STL [R1+0x334], R7 ;  /* 0x0003340701007387 */ /* 0x0003e20000100800 */
[----:B------:R-:W-:-:S02]  /*11000*/  VIADD R4, R2, 0x166 ;  /* 0x0000016602047836 */ /* 0x000fc40000000000 */
[----:B------:R-:W-:Y:S02]  /*11010*/  IMAD R15, R3, R6, R15 ;  /* 0x00000006030f7224 */ /* 0x000fe400078e020f */
[--C-:B------:R-:W-:Y:S02]  /*11020*/  @!P3 IMAD.IADD R17, R17, 0x1, -R3.reuse ;  /* 0x000000011111b824 */ /* 0x100fe400078e0a03 */
[----:B------:R-:W-:Y:S01]  /*11030*/  VIADD R9, R2, 0x165 ;  /* 0x0000016502097836 */ /* 0x000fe20000000000 */
[----:B------:R-:W-:Y:S01]  /*11040*/  ISETP.GT.U32.AND P3, PT, R3, R15, PT ;  /* 0x0000000f0300720c */ /* 0x000fe20003f64070 */
[----:B------:R-:W-:Y:S01]  /*11050*/  IMAD.MOV.U32 R20, RZ, RZ, R18 ;  /* 0x000000ffff147224 */ /* 0x000fe200078e0012 */
[----:B-1----:R-:W-:Y:S01]  /*11060*/  IABS R7, R4 ;  /* 0x0000000400077213 */ /* 0x002fe20000000000 */
[----:B------:R-:W-:Y:S01]  /*11070*/  @!P2 IMAD.IADD R13, R13, 0x1, -R3 ;  /* 0x000000010d0da824 */ /* 0x000fe200078e0a03 */
[----:B------:R-:W-:Y:S01]  /*11080*/  @!P5 IADD3 R16, R16, -R3, RZ ;  /* 0x800000031010d210 */ /* 0x000fe20007ffe0ff */
[----:B------:R-:W-:Y:S01]  /*11090*/  @!P6 IMAD.MOV R20, RZ, RZ, -R20 ;  /* 0x000000ffff14e224 */ /* 0x000fe200078e0a14 */
[----:B------:R-:W-:Y:S01]  /*110a0*/  IABS R11, R9 ;  /* 0x00000009000b7213 */ /* 0x000fe20000000000 */
[----:B------:R-:W-:Y:S01]  /*110b0*/  VIADD R12, R2, 0x168 ;  /* 0x00000168020c7836 */ /* 0x000fe20000000000 */
[----:B------:R-:W-:Y:S01]  /*110c0*/  ISETP.GE.AND P2, PT, R5, RZ, PT ;  /* 0x000000ff0500720c */ /* 0x000fe20003f46270 */
[----:B------:R-:W-:Y:S01]  /*110d0*/  IMAD.HI.U32 R5, R251, R7, RZ ;  /* 0x00000007fb057227 */ /* 0x000fe200078e00ff */
[C---:B------:R-:W-:Y:S01]  /*110e0*/  ISETP.GT.U32.AND P6, PT, R3.reuse, R16, PT ;  /* 0x000000100300720c */ /* 0x040fe20003fc4070 */
[----:B------:R-:W-:Y:S01]  /*110f0*/  STL [R1+0x2f0], R20 ;  /* 0x0002f01401007387 */ /* 0x000fe20000100800 */
[----:B------:R-:W-:Y:S01]  /*11100*/  ISETP.GT.U32.AND P5, PT, R3, R13, PT ;  /* 0x0000000d0300720c */ /* 0x000fe20003fa4070 */
[----:B------:R-:W-:Y:S01]  /*11110*/  IMAD.HI.U32 R14, R251, R11, RZ ;  /* 0x0000000bfb0e7227 */ /* 0x000fe200078e00ff */
[----:B------:R-:W-:-:S03]  /*11120*/  IABS R6, R12 ;  /* 0x0000000c00067213 */ /* 0x000fc60000000000 */
[----:B------:R-:W-:Y:S02]  /*11130*/  IMAD.MOV R5, RZ, RZ, -R5 ;  /* 0x000000ffff057224 */ /* 0x000fe400078e0a05 */
[----:B------:R-:W-:Y:S02]  /*11140*/  @!P3 IMAD.IADD R15, R15, 0x1, -R3 ;  /* 0x000000010f0fb824 */ /* 0x000fe400078e0a03 */
[----:B------:R-:W-:Y:S02]  /*11150*/  IMAD.MOV R14, RZ, RZ, -R14 ;  /* 0x000000ffff0e7224 */ /* 0x000fe400078e0a0e */
[----:B------:R-:W-:Y:S01]  /*11160*/  VIADD R10, R2, 0x167 ;  /* 0x00000167020a7836 */ /* 0x000fe20000000000 */
[C---:B------:R-:W-:Y:S01]  /*11170*/  ISETP.GT.U32.AND P3, PT, R3.reuse, R15, PT ;  /* 0x0000000f0300720c */ /* 0x040fe20003f64070 */
[----:B------:R-:W-:Y:S02]  /*11180*/  IMAD.MOV.U32 R19, RZ, RZ, R17 ;  /* 0x000000ffff137224 */ /* 0x000fe400078e0011 */
[C---:B------:R-:W-:Y:S01]  /*11190*/  IMAD R7, R3.reuse, R5, R7 ;  /* 0x0000000503077224 */ /* 0x040fe200078e0207 */
[----:B------:R-:W-:Y:S01]  /*111a0*/  IABS R8, R10 ;  /* 0x0000000a00087213 */ /* 0x000fe20000000000 */
[----:B------:R-:W-:Y:S01]  /*111b0*/  IMAD R11, R3, R14, R11 ;  /* 0x0000000e030b7224 */ /* 0x000fe200078e020b */
[----:B------:R-:W-:Y:S01]  /*111c0*/  @!P4 IADD3 R19, -R19, RZ, RZ ;  /* 0x000000ff1313c210 */ /* 0x000fe20007ffe1ff */
[--C-:B------:R-:W-:Y:S01]  /*111d0*/  @!P6 IMAD.IADD R16, R16, 0x1, -R3.reuse ;  /* 0x000000011010e824 */ /* 0x100fe200078e0a03 */
[----:B------:R-:W-:Y:S01]  /*111e0*/  ISETP.GE.AND P4, PT, R9, RZ, PT ;  /* 0x000000ff0900720c */ /* 0x000fe20003f86270 */
[----:B------:R-:W-:Y:S01]  /*111f0*/  IMAD.HI.U32 R9, R251, R6, RZ ;  /* 0x00000006fb097227 */ /* 0x000fe200078e00ff */
[----:B------:R-:W-:Y:S01]  /*11200*/  ISETP.GT.U32.AND P6, PT, R3, R7, PT ;  /* 0x000000070300720c */ /* 0x000fe20003fc4070 */
[----:B------:R-:W-:Y:S02]  /*11210*/  STL [R1+0x300], R19 ;  /* 0x0003001301007387 */ /* 0x000fe40000100800 */
[----:B------:R-:W-:Y:S01]  /*11220*/  @!P5 IMAD.IADD R13, R13, 0x1, -R3 ;  /* 0x000000010d0dd824 */ /* 0x000fe200078e0a03 */
[----:B------:R-:W-:Y:S01]  /*11230*/  ISETP.GT.U32.AND P5, PT, R3, R11, PT ;  /* 0x0000000b0300720c */ /* 0x000fe20003fa4070 */
[----:B------:R-:W-:Y:S01]  /*11240*/  IMAD.HI.U32 R14, R251, R8, RZ ;  /* 0x00000008fb0e7227 */ /* 0x000fe200078e00ff */
[----:B------:R-:W-:-:S02]  /*11250*/  @!P3 IADD3 R15, R15, -R3, RZ ;  /* 0x800000030f0fb210 */ /* 0x000fc40007ffe0ff */
[----:B------:R-:W-:Y:S01]  /*11260*/  ISETP.GE.AND P3, PT, R4, RZ, PT ;  /* 0x000000ff0400720c */ /* 0x000fe20003f66270 */
[----:B------:R-:W-:Y:S02]  /*11270*/  IMAD.MOV R9, RZ, RZ, -R9 ;  /* 0x000000ffff097224 */ /* 0x000fe400078e0a09 */
[----:B------:R-:W-:Y:S02]  /*11280*/  VIADD R5, R2, 0x169 ;  /* 0x0000016902057836 */ /* 0x000fe40000000000 */
[----:B------:R-:W-:Y:S02]  /*11290*/  IMAD.MOV R14, RZ, RZ, -R14 ;  /* 0x000000ffff0e7224 */ /* 0x000fe400078e0a0e */
[C---:B------:R-:W-:Y:S01]  /*112a0*/  IMAD R6, R3.reuse, R9, R6 ;  /* 0x0000000903067224 */ /* 0x040fe200078e0206 */
[----:B------:R-:W-:Y:S01]  /*112b0*/  IABS R4, R5 ;  /* 0x0000000500047213 */ /* 0x000fe20000000000 */
[----:B------:R-:W-:Y:S02]  /*112c0*/  IMAD R8, R3, R14, R8 ;  /* 0x0000000e03087224 */ /* 0x000fe400078e0208 */
[----:B------:R-:W-:-:S02]  /*112d0*/  @!P6 IMAD.IADD R7, R7, 0x1, -R3 ;  /* 0x000000010707e824 */ /* 0x000fc400078e0a03 */
[----:B------:R-:W-:Y:S01]  /*112e0*/  @!P0 IMAD.MOV R16, RZ, RZ, -R16 ;  /* 0x000000ffff108224 */ /* 0x000fe200078e0a10 */
[----:B------:R-:W-:Y:S01]  /*112f0*/  ISETP.GT.U32.AND P0, PT, R3, R6, PT ;  /* 0x000000060300720c */ /* 0x000fe20003f04070 */
[----:B------:R-:W-:Y:S01]  /*11300*/  @!P5 IMAD.IADD R11, R11, 0x1, -R3 ;  /* 0x000000010b0bd824 */ /* 0x000fe200078e0a03 */
[C---:B------:R-:W-:Y:S01]  /*11310*/  ISETP.GT.U32.AND P5, PT, R3.reuse, R8, PT ;  /* 0x000000080300720c */ /* 0x040fe20003fa4070 */
[----:B------:R-:W-:Y:S01]  /*11320*/  IMAD.MOV.U32 R17, RZ, RZ, R13 ;  /* 0x000000ffff117224 */ /* 0x000fe200078e000d */
[----:B------:R-:W-:Y:S01]  /*11330*/  ISETP.GT.U32.AND P6, PT, R3, R7, PT ;  /* 0x000000070300720c */ /* 0x000fe20003fc4070 */
[----:B------:R-:W-:-:S04]  /*11340*/  IMAD.HI.U32 R13, R251, R4, RZ ;  /* 0x00000004fb0d7227 */ /* 0x000fc800078e00ff */
[----:B------:R-:W-:Y:S01]  /*11350*/  @!P1 IMAD.MOV R17, RZ, RZ, -R17 ;  /* 0x000000ffff119224 */ /* 0x000fe200078e0a11 */
[----:B------:R-:W-:Y:S01]  /*11360*/  ISETP.GT.U32.AND P1, PT, R3, R11, PT ;  /* 0x0000000b0300720c */ /* 0x000fe20003f24070 */
[----:B------:R-:W-:Y:S01]  /*11370*/  VIADD R9, R2, 0x16a ;  /* 0x0000016a02097836 */ /* 0x000fe20000000000 */
[----:B------:R-:W-:Y:S01]  /*11380*/  IADD3 R13, -R13, RZ, RZ ;  /* 0x000000ff0d0d7210 */ /* 0x000fe20007ffe1ff */
[--C-:B------:R-:W-:Y:S01]  /*11390*/  @!P0 IMAD.IADD R6, R6, 0x1, -R3.reuse ;  /* 0x0000000106068824 */ /* 0x100fe200078e0a03 */
[----:B------:R-:W-:Y:S01]  /*113a0*/  STL [R1+0x328], R17 ;  /* 0x0003281101007387 */ /* 0x000fe20000100800 */
[----:B------:R-:W-:Y:S01]  /*113b0*/  @!P5 IMAD.IADD R8, R8, 0x1, -R3 ;  /* 0x000000010808d824 */ /* 0x000fe200078e0a03 */
[----:B------:R-:W-:Y:S01]  /*113c0*/  IABS R14, R9 ;  /* 0x00000009000e7213 */ /* 0x000fe20000000000 */
[----:B------:R-:W-:Y:S01]  /*113d0*/  IMAD R4, R3, R13, R4 ;  /* 0x0000000d03047224 */ /* 0x000fe200078e0204 */
[----:B------:R-:W-:Y:S01]  /*113e0*/  @!P6 IADD3 R7, R7, -R3, RZ ;  /* 0x800000030707e210 */ /* 0x000fe20007ffe0ff */
[----:B------:R-:W-:Y:S01]  /*113f0*/  @!P2 IMAD.MOV R15, RZ, RZ, -R15 ;  /* 0x000000ffff0fa224 */ /* 0x000fe200078e0a0f */
[C---:B------:R-:W-:Y:S01]  /*11400*/  ISETP.GT.U32.AND P0, PT, R3.reuse, R6, PT ;  /* 0x000000060300720c */ /* 0x040fe20003f04070 */
[----:B------:R-:W-:Y:S01]  /*11410*/  STL [R1+0x308], R16 ;  /* 0x0003081001007387 */ /* 0x000fe20000100800 */
[----:B------:R-:W-:Y:S01]  /*11420*/  ISETP.GT.U32.AND P6, PT, R3, R4, PT ;  /* 0x000000040300720c */ /* 0x000fe20003fc4070 */
[----:B------:R-:W-:Y:S01]  /*11430*/  @!P1 IMAD.IADD R11, R11, 0x1, -R3 ;  /* 0x000000010b0b9824 */ /* 0x000fe200078e0a03 */
[----:B------:R-:W-:Y:S01]  /*11440*/  ISETP.GE.AND P2, PT, R10, RZ, PT ;  /* 0x000000ff0a00720c */ /* 0x000fe20003f46270 */
[----:B------:R-:W-:Y:S01]  /*11450*/  IMAD.MOV.U32 R10, RZ, RZ, R14 ;  /* 0x000000ffff0a7224 */ /* 0x000fe200078e000e */
[----:B------:R-:W-:Y:S01]  /*11460*/  ISETP.GT.U32.AND P5, PT, R3, R8, PT ;  /* 0x000000080300720c */ /* 0x000fe20003fa4070 */
[----:B------:R1:W-:Y:S01]  /*11470*/  STL [R1+0x30c], R15 ;  /* 0x00030c0f01007387 */ /* 0x0003e20000100800 */
[----:B------:R-:W-:Y:S01]  /*11480*/  ISETP.GE.AND P1, PT, R12, RZ, PT ;  /* 0x000000ff0c00720c */ /* 0x000fe20003f26270 */
[----:B------:R-:W-:Y:S01]  /*11490*/  IMAD.HI.U32 R12, R251, R10, RZ ;  /* 0x0000000afb0c7227 */ /* 0x000fe200078e00ff */
[----:B------:R-:W-:-:S03]  /*114a0*/  IADD3 R14, R2, 0x16b, RZ ;  /* 0x0000016b020e7810 */ /* 0x000fc60007ffe0ff */
[----:B------:R-:W-:Y:S02]  /*114b0*/  IMAD.MOV R12, RZ, RZ, -R12 ;  /* 0x000000ffff0c7224 */ /* 0x000fe400078e0a0c */
[----:B------:R-:W-:Y:S01]  /*114c0*/  @!P6 IMAD.IADD R4, R4, 0x1, -R3 ;  /* 0x000000010404e824 */ /* 0x000fe200078e0a03 */
[----:B------:R-:W-:Y:S01]  /*114d0*/  ISETP.GE.AND P6, PT, R14, RZ, PT ;  /* 0x000000ff0e00720c */ /* 0x000fe20003fc6270 */
[----:B-1----:R-:W-:Y:S01]  /*114e0*/  IMAD.MOV.U32 R15, RZ, RZ, R11 ;  /* 0x000000ffff0f7224 */ /* 0x002fe200078e000b */
[----:B------:R-:W-:Y:S01]  /*114f0*/  IABS R14, R14 ;  /* 0x0000000e000e7213 */ /* 0x000fe20000000000 */
[----:B------:R-:W-:Y:S02]  /*11500*/  IMAD.MOV.U32 R11, RZ, RZ, R7 ;  /* 0x000000ffff0b7224 */ /* 0x000fe400078e0007 */
[----:B------:R-:W-:Y:S01]  /*11510*/  @!P4 IMAD.MOV R15, RZ, RZ, -R15 ;  /* 0x000000ffff0fc224 */ /* 0x000fe200078e0a0f */
[----:B------:R-:W-:Y:S01]  /*11520*/  ISETP.GE.AND P4, PT, R5, RZ, PT ;  /* 0x000000ff0500720c */ /* 0x000fe20003f86270 */
[--C-:B------:R-:W-:Y:S01]  /*11530*/  @!P0 IMAD.IADD R6, R6, 0x1, -R3.reuse ;  /* 0x0000000106068824 */ /* 0x100fe200078e0a03 */
[----:B------:R-:W-:Y:S01]  /*11540*/  @!P3 IADD3 R11, -R11, RZ, RZ ;  /* 0x000000ff0b0bb210 */ /* 0x000fe20007ffe1ff */
[C---:B------:R-:W-:Y:S01]  /*11550*/  IMAD R5, R3.reuse, R12, R10 ;  /* 0x0000000c03057224 */ /* 0x040fe200078e020a */
[----:B------:R-:W-:Y:S01]  /*11560*/  STL [R1+0x310], R15 ;  /* 0x0003100f01007387 */ /* 0x000fe20000100800 */
[----:B------:R-:W-:Y:S01]  /*11570*/  @!P5 IMAD.IADD R8, R8, 0x1, -R3 ;  /* 0x000000010808d824 */ /* 0x000fe200078e0a03 */
[C---:B------:R-:W-:Y:S01]  /*11580*/  ISETP.GT.U32.AND P3, PT, R3.reuse, R4, PT ;  /* 0x000000040300720c */ /* 0x040fe20003f64070 */
[C---:B------:R-:W-:Y:S01]  /*11590*/  VIADD R7, R2.reuse, 0x16d ;  /* 0x0000016d02077836 */ /* 0x040fe20000000000 */
[----:B------:R1:W-:Y:S01]  /*115a0*/  STL [R1+0x314], R11 ;  /* 0x0003140b01007387 */ /* 0x0003e20000100800 */
[----:B------:R-:W-:Y:S01]  /*115b0*/  ISETP.GT.U32.AND P0, PT, R3, R5, PT ;  /* 0x000000050300720c */ /* 0x000fe20003f04070 */
[----:B------:R-:W-:Y:S01]  /*115c0*/  @!P2 IMAD.MOV R8, RZ, RZ, -R8 ;  /* 0x000000ffff08a224 */ /* 0x000fe200078e0a08 */
[----:B------:R-:W-:Y:S01]  /*115d0*/  ISETP.GE.AND P5, PT, R9, RZ, PT ;  /* 0x000000ff0900720c */ /* 0x000fe20003fa6270 */
[----:B------:R-:W-:-:S02]  /*115e0*/  VIADD R10, R2, 0x16c ;  /* 0x0000016c020a7836 */ /* 0x000fc40000000000 */
[C---:B------:R-:W-:Y:S01]  /*115f0*/  VIADD R9, R2.reuse, 0x16e ;  /* 0x0000016e02097836 */ /* 0x040fe20000000000 */
[----:B------:R2:W-:Y:S01]  /*11600*/  STL [R1+0x320], R8 ;  /* 0x0003200801007387 */ /* 0x0005e20000100800 */
[----:B------:R-:W-:Y:S01]  /*11610*/  VIADD R13, R2, 0x170 ;  /* 0x00000170020d7836 */ /* 0x000fe20000000000 */
[----:B------:R-:W-:Y:S01]  /*11620*/  ISETP.GE.AND P2, PT, R10, RZ, PT ;  /* 0x000000ff0a00720c */ /* 0x000fe20003f46270 */
[----:B-1----:R-:W-:Y:S01]  /*11630*/  IMAD.MOV.U32 R11, RZ, RZ, R6 ;  /* 0x000000ffff0b7224 */ /* 0x002fe200078e0006 */
[----:B------:R-:W-:Y:S01]  /*11640*/  IABS R10, R10 ;  /* 0x0000000a000a7213 */ /* 0x000fe20000000000 */
[----:B------:R-:W-:Y:S01]  /*11650*/  @!P3 IMAD.IADD R4, R4, 0x1, -R3 ;  /* 0x000000010404b824 */ /* 0x000fe200078e0a03 */
[----:B------:R-:W-:Y:S01]  /*11660*/  ISETP.GE.AND P3, PT, R9, RZ, PT ;  /* 0x000000ff0900720c */ /* 0x000fe20003f66270 */
[----:B------:R-:W-:Y:S01]  /*11670*/  @!P1 IMAD.MOV R11, RZ, RZ, -R11 ;  /* 0x000000ffff0b9224 */ /* 0x000fe200078e0a0b */
[----:B------:R-:W-:Y:S01]  /*11680*/  @!P0 IADD3 R5, R5, -R3, RZ ;  /* 0x8000000305058210 */ /* 0x000fe20007ffe0ff */
[----:B------:R-:W-:Y:S01]  /*11690*/  IMAD.MOV.U32 R12, RZ, RZ, R4 ;  /* 0x000000ffff0c7224 */ /* 0x000fe200078e0004 */
[----:B------:R-:W-:Y:S01]  /*116a0*/  ISETP.GE.AND P1, PT, R7, RZ, PT ;  /* 0x000000ff0700720c */ /* 0x000fe20003f26270 */
[----:B--2---:R-:W-:Y:S01]  /*116b0*/  IMAD.HI.U32 R8, R251, R10, RZ ;  /* 0x0000000afb087227 */ /* 0x004fe200078e00ff */
[----:B------:R1:W-:Y:S01]  /*116c0*/  STL [R1+0x324], R11 ;  /* 0x0003240b01007387 */ /* 0x0003e20000100800 */
[----:B------:R-:W-:-:S02]  /*116d0*/  ISETP.GT.U32.AND P0, PT, R3, R5, PT ;  /* 0x000000050300720c */ /* 0x000fc40003f04070 */
[----:B------:R-:W-:Y:S01]  /*116e0*/  @!P4 IMAD.MOV R12, RZ, RZ, -R12 ;  /* 0x000000ffff0cc224 */ /* 0x000fe200078e0a0c */
[----:B------:R-:W-:Y:S01]  /*116f0*/  IABS R7, R7 ;  /* 0x0000000700077213 */ /* 0x000fe20000000000 */
[----:B------:R-:W-:Y:S01]  /*11700*/  IMAD.MOV R8, RZ, RZ, -R8 ;  /* 0x000000ffff087224 */ /* 0x000fe200078e0a08 */
[----:B------:R-:W-:Y:S01]  /*11710*/  IABS R9, R9 ;  /* 0x0000000900097213 */ /* 0x000fe20000000000 */
[----:B------:R-:W-:Y:S01]  /*11720*/  VIADD R18, R2, 0x16f ;  /* 0x0000016f02127836 */ /* 0x000fe20000000000 */
[----:B------:R-:W-:Y:S01]  /*11730*/  IABS R16, R13 ;  /* 0x0000000d00107213 */ /* 0x000fe20000000000 */
[C---:B------:R-:W-:Y:S01]  /*11740*/  IMAD.HI.U32 R6, R251.reuse, R7, RZ ;  /* 0x00000007fb067227 */ /* 0x040fe200078e00ff */
[----:B------:R2:W-:Y:S03]  /*11750*/  STL [R1+0x318], R12 ;  /* 0x0003180c01007387 */ /* 0x0005e60000100800 */
[----:B-1----:R-:W-:-:S04]  /*11760*/  IMAD.HI.U32 R11, R251, R14, RZ ;  /* 0x0000000efb0b7227 */ /* 0x002fc800078e00ff */
[----:B------:R-:W-:Y:S02]  /*11770*/  IMAD.MOV R11, RZ, RZ, -R11 ;  /* 0x000000ffff0b7224 */ /* 0x000fe400078e0a0b */
[----:B------:R-:W-:Y:S02]  /*11780*/  IMAD.MOV R6, RZ, RZ, -R6 ;  /* 0x000000ffff067224 */ /* 0x000fe400078e0a06 */
[----:B------:R-:W-:Y:S02]  /*11790*/  IMAD R14, R3, R11, R14 ;  /* 0x0000000b030e7224 */ /* 0x000fe400078e020e */
[----:B------:R-:W-:Y:S02]  /*117a0*/  @!P0 IMAD.IADD R5, R5, 0x1, -R3 ;  /* 0x0000000105058824 */ /* 0x000fe400078e0a03 */
[C---:B------:R-:W-:Y:S01]  /*117b0*/  IMAD R7, R3.reuse, R6, R7 ;  /* 0x0000000603077224 */ /* 0x040fe200078e0207 */
[----:B------:R-:W-:Y:S01]  /*117c0*/  ISETP.GT.U32.AND P4, PT, R3, R14, PT ;  /* 0x0000000e0300720c */ /* 0x000fe20003f84070 */
[----:B------:R-:W-:Y:S01]  /*117d0*/  IMAD.MOV.U32 R11, RZ, RZ, R5 ;  /* 0x000000ffff0b7224 */ /* 0x000fe200078e0005 */
[----:B------:R-:W-:Y:S01]  /*117e0*/  IABS R5, R18 ;  /* 0x0000001200057213 */ /* 0x000fe20000000000 */
[----:B------:R-:W-:-:S04]  /*117f0*/  IMAD.HI.U32 R4, R251, R9, RZ ;  /* 0x00000009fb047227 */ /* 0x000fc800078e00ff */
[C---:B------:R-:W-:Y:S01]  /*11800*/  IMAD R10, R3.reuse, R8, R10 ;  /* 0x00000008030a7224 */ /* 0x040fe200078e020a */
[----:B------:R-:W-:Y:S01]  /*11810*/  IADD3 R4, -R4, RZ, RZ ;  /* 0x000000ff04047210 */ /* 0x000fe20007ffe1ff */
[----:B------:R-:W-:Y:S01]  /*11820*/  @!P5 IMAD.MOV R11, RZ, RZ, -R11 ;  /* 0x000000ffff0bd224 */ /* 0x000fe200078e0a0b */
[C---:B------:R-:W-:Y:S01]  /*11830*/  ISETP.GT.U32.AND P5, PT, R3.reuse, R7, PT ;  /* 0x000000070300720c */ /* 0x040fe20003fa4070 */
[----:B------:R-:W-:Y:S01]  /*11840*/  VIADD R8, R2, 0x171 ;  /* 0x0000017102087836 */ /* 0x000fe20000000000 */
[C---:B------:R-:W-:Y:S01]  /*11850*/  ISETP.GT.U32.AND P0, PT, R3.reuse, R10, PT ;  /* 0x0000000a0300720c */ /* 0x040fe20003f04070 */
[----:B------:R-:W-:Y:S01]  /*11860*/  IMAD R9, R3, R4, R9 ;  /* 0x0000000403097224 */ /* 0x000fe200078e0209 */
[----:B------:R-:W-:Y:S01]  /*11870*/  @!P4 IADD3 R14, R14, -R3, RZ ;  /* 0x800000030e0ec210 */ /* 0x000fe20007ffe0ff */
[----:B------:R-:W-:Y:S01]  /*11880*/  IMAD.HI.U32 R4, R251, R16, RZ ;  /* 0x00000010fb047227 */ /* 0x000fe200078e00ff */
[----:B------:R1:W-:Y:S01]  /*11890*/  STL [R1+0x31c], R11 ;  /* 0x00031c0b01007387 */ /* 0x0003e20000100800 */
[----:B--2---:R-:W-:-:S02]  /*118a0*/  IABS R12, R8 ;  /* 0x00000008000c7213 */ /* 0x004fc40000000000 */
[----:B------:R-:W-:Y:S01]  /*118b0*/  ISETP.GT.U32.AND P4, PT, R3, R14, PT ;  /* 0x0000000e0300720c */ /* 0x000fe20003f84070 */
[----:B------:R-:W-:Y:S01]  /*118c0*/  VIADD R6, R2, 0x172 ;  /* 0x0000017202067836 */ /* 0x000fe20000000000 */
[----:B------:R-:W-:Y:S01]  /*118d0*/  IADD3 R4, -R4, RZ, RZ ;  /* 0x000000ff04047210 */ /* 0x000fe20007ffe1ff */
[----:B------:R-:W-:-:S03]  /*118e0*/  IMAD.HI.U32 R17, R251, R12, RZ ;  /* 0x0000000cfb117227 */ /* 0x000fc600078e00ff */
[----:B------:R-:W-:Y:S01]  /*118f0*/  IABS R15, R6 ;  /* 0x00000006000f7213 */ /* 0x000fe20000000000 */
[--C-:B------:R-:W-:Y:S02]  /*11900*/  @!P5 IMAD.IADD R7, R7, 0x1, -R3.reuse ;  /* 0x000000010707d824 */ /* 0x100fe400078e0a03 */
[--C-:B------:R-:W-:Y:S02]  /*11910*/  @!P0 IMAD.IADD R10, R10, 0x1, -R3.reuse ;  /* 0x000000010a0a8824 */ /* 0x100fe400078e0a03 */
[----:B-1----:R-:W-:Y:S01]  /*11920*/  IMAD.HI.U32 R11, R251, R5, RZ ;  /* 0x00000005fb0b7227 */ /* 0x002fe200078e00ff */
[C---:B------:R-:W-:Y:S02]  /*11930*/  ISETP.GT.U32.AND P5, PT, R3.reuse, R7, PT ;  /* 0x000000070300720c */ /* 0x040fe40003fa4070 */
[C---:B------:R-:W-:Y:S01]  /*11940*/  ISETP.GT.U32.AND P0, PT, R3.reuse, R10, PT ;  /* 0x0000000a0300720c */ /* 0x040fe20003f04070 */
[----:B------:R-:W-:Y:S01]  /*11950*/  @!P4 IMAD.IADD R14, R14, 0x1, -R3 ;  /* 0x000000010e0ec824 */ /* 0x000fe200078e0a03 */
[----:B------:R-:W-:Y:S01]  /*11960*/  ISETP.GT.U32.AND P4, PT, R3, R9, PT ;  /* 0x000000090300720c */ /* 0x000fe20003f84070 */
[----:B------:R-:W-:-:S02]  /*11970*/  IMAD.MOV R11, RZ, RZ, -R11 ;  /* 0x000000ffff0b7224 */ /* 0x000fc400078e0a0b */
[C---:B------:R-:W-:Y:S02]  /*11980*/  IMAD R16, R3.reuse, R4, R16 ;  /* 0x0000000403107224 */ /* 0x040fe400078e0210 */
[----:B------:R-:W-:Y:S02]  /*11990*/  IMAD R5, R3, R11, R5 ;  /* 0x0000000b03057224 */ /* 0x000fe400078e0205 */
[----:B------:R-:W-:Y:S02]  /*119a0*/  IMAD.MOV.U32 R19, RZ, RZ, R14 ;  /* 0x000000ffff137224 */ /* 0x000fe400078e000e */
[--C-:B------:R-:W-:Y:S01]  /*119b0*/  @!P5 IMAD.IADD R7, R7, 0x1, -R3.reuse ;  /* 0x000000010707d824 */ /* 0x100fe200078e0a03 */
[C---:B------:R-:W-:Y:S01]  /*119c0*/  ISETP.GT.U32.AND P5, PT, R3.reuse, R16, PT ;  /* 0x000000100300720c */ /* 0x040fe20003fa4070 */
[----:B------:R-:W-:Y:S01]  /*119d0*/  @!P0 IMAD.IADD R10, R10, 0x1, -R3 ;  /* 0x000000010a0a8824 */ /* 0x000fe200078e0a03 */
[----:B------:R-:W-:Y:S01]  /*119e0*/  ISETP.GT.U32.AND P0, PT, R3, R5, PT ;  /* 0x000000050300720c */ /* 0x000fe20003f04070 */
[----:B------:R-:W-:Y:S01]  /*119f0*/  IMAD.HI.U32 R11, R251, R15, RZ ;  /* 0x0000000ffb0b7227 */ /* 0x000fe200078e00ff */
[----:B------:R-:W-:-:S03]  /*11a00*/  @!P4 IADD3 R9, R9, -R3, RZ ;  /* 0x800000030909c210 */ /* 0x000fc60007ffe0ff */
[----:B------:R-:W-:Y:S01]  /*11a10*/  @!P6 IMAD.MOV R19, RZ, RZ, -R19 ;  /* 0x000000ffff13e224 */ /* 0x000fe200078e0a13 */
[C---:B------:R-:W-:Y:S01]  /*11a20*/  ISETP.GT.U32.AND P4, PT, R3.reuse, R9, PT ;  /* 0x000000090300720c */ /* 0x040fe20003f84070 */
[----:B------:R-:W-:Y:S01]  /*11a30*/  IMAD.MOV R17, RZ, RZ, -R17 ;  /* 0x000000ffff117224 */ /* 0x000fe200078e0a11 */
[----:B------:R-:W-:Y:S01]  /*11a40*/  ISETP.GE.AND P6, PT, R18, RZ, PT ;  /* 0x000000ff1200720c */ /* 0x000fe20003fc6270 */
[----:B------:R-:W-:Y:S01]  /*11a50*/  VIADD R4, R2, 0x173 ;  /* 0x0000017302047836 */ /* 0x000fe20000000000 */
[----:B------:R1:W-:Y:S01]  /*11a60*/  STL [R1+0x304], R19 ;  /* 0x0003041301007387 */ /* 0x0003e20000100800 */
[----:B------:R-:W-:Y:S01]  /*11a70*/  IMAD.MOV R11, RZ, RZ, -R11 ;  /* 0x000000ffff0b7224 */ /* 0x000fe200078e0a0b */
[----:B------:R-:W-:Y:S01]  /*11a80*/  @!P5 IADD3 R16, R16, -R3, RZ ;  /* 0x800000031010d210 */ /* 0x000fe20007ffe0ff */
[C---:B------:R-:W-:Y:S01]  /*11a90*/  IMAD R12, R3.reuse, R17, R12 ;  /* 0x00000011030c7224 */ /* 0x040fe200078e020c */
[----:B------:R-:W-:Y:S01]  /*11aa0*/  IABS R14, R4 ;  /* 0x00000004000e7213 */ /* 0x000fe20000000000 */
[----:B------:R-:W-:-:S02]  /*11ab0*/  IMAD R15, R3, R11, R15 ;  /* 0x0000000b030f7224 */ /* 0x000fc400078e020f */
[--C-:B------:R-:W-:Y:S01]  /*11ac0*/  @!P0 IMAD.IADD R5, R5, 0x1, -R3.reuse ;  /* 0x0000000105058824 */ /* 0x100fe200078e0a03 */
[----:B------:R-:W-:Y:S01]  /*11ad0*/  ISETP.GE.AND P0, PT, R13, RZ, PT ;  /* 0x000000ff0d00720c */ /* 0x000fe20003f06270 */
[----:B------:R-:W-:Y:S01]  /*11ae0*/  @!P4 IMAD.IADD R9, R9, 0x1, -R3 ;  /* 0x000000010909c824 */ /* 0x000fe200078e0a03 */
[C---:B------:R-:W-:Y:S01]  /*11af0*/  ISETP.GT.U32.AND P4, PT, R3.reuse, R12, PT ;  /* 0x0000000c0300720c */ /* 0x040fe20003f84070 */
[----:B-1----:R-:W-:Y:S01]  /*11b00*/  IMAD.MOV.U32 R19, RZ, RZ, R10 ;  /* 0x000000ffff137224 */ /* 0x002fe200078e000a */
[C---:B------:R-:W-:Y:S01]  /*11b10*/  ISETP.GT.U32.AND P5, PT, R3.reuse, R5, PT ;  /* 0x000000050300720c */ /* 0x040fe20003fa4070 */
[----:B------:R-:W-:Y:S02]  /*11b20*/  IMAD.MOV.U32 R11, RZ, RZ, R9 ;  /* 0x000000ffff0b7224 */ /* 0x000fe400078e0009 */
[----:B------:R-:W-:Y:S01]  /*11b30*/  @!P2 IMAD.MOV R19, RZ, RZ, -R19 ;  /* 0x000000ffff13a224 */ /* 0x000fe200078e0a13 */
[----:B------:R-:W-:Y:S01]  /*11b40*/  ISETP.GT.U32.AND P2, PT, R3, R16, PT ;  /* 0x000000100300720c */ /* 0x000fe20003f44070 */
[----:B------:R-:W-:-:S03]  /*11b50*/  IMAD.HI.U32 R10, R251, R14, RZ ;  /* 0x0000000efb0a7227 */ /* 0x000fc600078e00ff */
[----:B------:R-:W-:Y:S01]  /*11b60*/  STL [R1+0x2fc], R19 ;  /* 0x0002fc1301007387 */ /* 0x000fe20000100800 */
[----:B------:R-:W-:Y:S01]  /*11b70*/  @!P3 IMAD.MOV R11, RZ, RZ, -R11 ;  /* 0x000000ffff0bb224 */ /* 0x000fe200078e0a0b */
[C---:B------:R-:W-:Y:S01]  /*11b80*/  ISETP.GT.U32.AND P3, PT, R3.reuse, R15, PT ;  /* 0x0000000f0300720c */ /* 0x040fe20003f64070 */
[----:B------:R-:W-:Y:S01]  /*11b90*/  @!P1 IMAD.MOV R7, RZ, RZ, -R7 ;  /* 0x000000ffff079224 */ /* 0x000fe200078e0a07 */
[----:B------:R-:W-:Y:S01]  /*11ba0*/  ISETP.GE.AND P1, PT, R8, RZ, PT ;  /* 0x000000ff0800720c */ /* 0x000fe20003f26270 */
[----:B------:R-:W-:Y:S02]  /*11bb0*/  IMAD.MOV R10, RZ, RZ, -R10 ;  /* 0x000000ffff0a7224 */ /* 0x000fe400078e0a0a */
[--C-:B------:R-:W-:Y:S01]  /*11bc0*/  @!P4 IMAD.IADD R12, R12, 0x1, -R3.reuse ;  /* 0x000000010c0cc824 */ /* 0x100fe200078e0a03 */
[----:B------:R1:W-:Y:S01]  /*11bd0*/  STL [R1+0x2f8], R7 ;  /* 0x0002f80701007387 */ /* 0x0003e20000100800 */
[----:B------:R-:W-:Y:S01]  /*11be0*/  IMAD R14, R3, R10, R14 ;  /* 0x0000000a030e7224 */ /* 0x000fe200078e020e */
[----:B------:R-:W-:Y:S01]  /*11bf0*/  ISETP.GE.AND P4, PT, R4, RZ, PT ;  /* 0x000000ff0400720c */ /* 0x000fe20003f86270 */
[--C-:B------:R-:W-:Y:S01]  /*11c00*/  @!P2 IMAD.IADD R16, R16, 0x1, -R3.reuse ;  /* 0x000000011010a824 */ /* 0x100fe200078e0a03 */
[----:B------:R2:W-:Y:S01]  /*11c10*/  STL [R1+0x2f4], R11 ;  /* 0x0002f40b01007387 */ /* 0x0005e20000100800 */
[--C-:B------:R-:W-:Y:S01]  /*11c20*/  @!P5 IMAD.IADD R5, R5, 0x1, -R3.reuse ;  /* 0x000000010505d824 */ /* 0x100fe200078e0a03 */
[----:B------:R-:W-:Y:S01]  /*11c30*/  ISETP.GT.U32.AND P2, PT, R3, R14, PT ;  /* 0x0000000e0300720c */ /* 0x000fe20003f44070 */
[----:B------:R-:W-:Y:S01]  /*11c40*/  @!P3 IMAD.IADD R15, R15, 0x1, -R3 ;  /* 0x000000010f0fb824 */ /* 0x000fe200078e0a03 */
[----:B------:R-:W-:Y:S01]  /*11c50*/  ISETP.GT.U32.AND P3, PT, R3, R12, PT ;  /* 0x0000000c0300720c */ /* 0x000fe20003f64070 */
[C---:B------:R-:W-:Y:S01]  /*11c60*/  VIADD R8, R2.reuse, 0x175 ;  /* 0x0000017502087836 */ /* 0x040fe20000000000 */
[----:B-1----:R-:W-:Y:S01]  /*11c70*/  IADD3 R7, R2, 0x174, RZ ;  /* 0x0000017402077810 */ /* 0x002fe20007ffe0ff */
[----:B------:R-:W-:Y:S01]  /*11c80*/  IMAD.MOV.U32 R9, RZ, RZ, R5 ;  /* 0x000000ffff097224 */ /* 0x000fe200078e0005 */
[----:B------:R-:W-:Y:S01]  /*11c90*/  ISETP.GE.AND P5, PT, R6, RZ, PT ;  /* 0x000000ff0600720c */ /* 0x000fe20003fa6270 */
[----:B------:R-:W-:Y:S01]  /*11ca0*/  @!P0 IMAD.MOV R16, RZ, RZ, -R16 ;  /* 0x000000ffff108224 */ /* 0x000fe200078e0a10 */
[----:B------:R-:W-:-:S02]  /*11cb0*/  IABS R10, R7 ;  /* 0x00000007000a7213 */ /* 0x000fc40000000000 */
[----:B------:R-:W-:Y:S02]  /*11cc0*/  IABS R6, R8 ;  /* 0x0000000800067213 */ /* 0x000fe40000000000 */
[----:B------:R-:W-:Y:S01]  /*11cd0*/  @!P6 IADD3 R9, -R9, RZ, RZ ;  /* 0x000000ff0909e210 */ /* 0x000fe20007ffe1ff */
[----:B--2---:R-:W-:Y:S01]  /*11ce0*/  IMAD.HI.U32 R11, R251, R10, RZ ;  /* 0x0000000afb0b7227 */ /* 0x004fe200078e00ff */
[----:B------:R-:W-:Y:S02]  /*11cf0*/  IADD3 R4, R2, 0x176, RZ ;  /* 0x0000017602047810 */ /* 0x000fe40007ffe0ff */
[C---:B------:R-:W-:Y:S01]  /*11d00*/  ISETP.GT.U32.AND P6, PT, R3.reuse, R15, PT ;  /* 0x0000000f0300720c */ /* 0x040fe20003fc4070 */
[----:B------:R-:W-:Y:S01]  /*11d10*/  IMAD.MOV R11, RZ, RZ, -R11 ;  /* 0x000000ffff0b7224 */ /* 0x000fe200078e0a0b */
[----:B------:R1:W-:Y:S01]  /*11d20*/  STL [R1+0x2cc], R9 ;  /* 0x0002cc0901007387 */ /* 0x0003e20000100800 */
[--C-:B------:R-:W-:Y:S01]  /*11d30*/  @!P2 IMAD.IADD R14, R14, 0x1, -R3.reuse ;  /* 0x000000010e0ea824 */ /* 0x100fe200078e0a03 */
[----:B------:R-:W-:Y:S01]  /*11d40*/  IABS R13, R4 ;  /* 0x00000004000d7213 */ /* 0x000fe20000000000 */
[C---:B------:R-:W-:Y:S01]  /*11d50*/  IMAD R10, R3.reuse, R11, R10 ;  /* 0x0000000b030a7224 */ /* 0x040fe200078e020a */
[----:B------:R2:W-:Y:S01]  /*11d60*/  STL [R1+0x2d0], R16 ;  /* 0x0002d01001007387 */ /* 0x0005e20000100800 */
[----:B------:R-:W-:Y:S01]  /*11d70*/  IMAD.MOV.U32 R5, RZ, RZ, R6 ;  /* 0x000000ffff057224 */ /* 0x000fe200078e0006 */
[C---:B------:R-:W-:Y:S01]  /*11d80*/  ISETP.GT.U32.AND P2, PT, R3.reuse, R14, PT ;  /* 0x0000000e0300720c */ /* 0x040fe20003f44070 */
[----:B------:R-:W-:Y:S01]  /*11d90*/  @!P3 IMAD.IADD R12, R12, 0x1, -R3 ;  /* 0x000000010c0cb824 */ /* 0x000fe200078e0a03 */
[----:B------:R-:W-:Y:S01]  /*11da0*/  ISETP.GT.U32.AND P3, PT, R3, R10, PT ;  /* 0x0000000a0300720c */ /* 0x000fe20003f64070 */
[----:B------:R-:W-:-:S03]  /*11db0*/  IMAD.HI.U32 R11, R251, R13, RZ ;  /* 0x0000000dfb0b7227 */ /* 0x000fc600078e00ff */
[----:B------:R-:W-:Y:S01]  /*11dc0*/  MOV R17, R12 ;  /* 0x0000000c00117202 */ /* 0x000fe20000000f00 */
[----:B-1----:R-:W-:-:S04]  /*11dd0*/  IMAD.HI.U32 R9, R251, R5, RZ ;  /* 0x00000005fb097227 */ /* 0x002fc800078e00ff */
[----:B------:R-:W-:Y:S02]  /*11de0*/  IMAD.MOV R9, RZ, RZ, -R9 ;  /* 0x000000ffff097224 */ /* 0x000fe400078e0a09 */
[----:B------:R-:W-:Y:S02]  /*11df0*/  @!P2 IMAD.IADD R14, R14, 0x1, -R3 ;  /* 0x000000010e0ea824 */ /* 0x000fe400078e0a03 */
[C---:B------:R-:W-:Y:S01]  /*11e00*/  IMAD R5, R3.reuse, R9, R5 ;  /* 0x0000000903057224 */ /* 0x040fe200078e0205 */
[----:B------:R-:W-:Y:S01]  /*11e10*/  IADD3 R9, R2, 0x178, RZ ;  /* 0x0000017802097810 */ /* 0x000fe20007ffe0ff */
[----:B------:R-:W-:Y:S01]  /*11e20*/  @!P3 IMAD.IADD R10, R10, 0x1, -R3 ;  /* 0x000000010a0ab824 */ /* 0x000fe200078e0a03 */
[----:B------:R-:W-:Y:S01]  /*11e30*/  ISETP.GE.AND P3, PT, R8, RZ, PT ;  /* 0x000000ff0800720c */ /* 0x000fe20003f66270 */
[----:B------:R-:W-:Y:S01]  /*11e40*/  VIADD R6, R2, 0x177 ;  /* 0x0000017702067836 */ /* 0x000fe20000000000 */
[C---:B------:R-:W-:Y:S01]  /*11e50*/  ISETP.GT.U32.AND P2, PT, R3.reuse, R5, PT ;  /* 0x000000050300720c */ /* 0x040fe20003f44070 */
[----:B------:R-:W-:Y:S01]  /*11e60*/  IMAD.MOV R11, RZ, RZ, -R11 ;  /* 0x000000ffff0b7224 */ /* 0x000fe200078e0a0b */
[----:B------:R-:W-:Y:S01]  /*11e70*/  ISETP.GT.U32.AND P0, PT, R3, R10, PT ;  /* 0x0000000a0300720c */ /* 0x000fe20003f04070 */
[----:B------:R-:W-:Y:S01]  /*11e80*/  @!P6 IMAD.IADD R15, R15, 0x1, -R3 ;  /* 0x000000010f0fe824 */ /* 0x000fe200078e0a03 */
[----:B------:R-:W-:Y:S01]  /*11e90*/  IABS R18, R6 ;  /* 0x0000000600127213 */ /* 0x000fe20000000000 */
[----:B------:R-:W-:Y:S01]  /*11ea0*/  IMAD R13, R3, R11, R13 ;  /* 0x0000000b030d7224 */ /* 0x000fe200078e020d */
[----:B------:R-:W-:Y:S01]  /*11eb0*/  IABS R11, R9 ;  /* 0x00000009000b7213 */ /* 0x000fe20000000000 */
[----:B--2---:R-:W-:Y:S01]  /*11ec0*/  IMAD.MOV.U32 R16, RZ, RZ, R14 ;  /* 0x000000ffff107224 */ /* 0x004fe200078e000e */
[----:B------:R-:W-:Y:S01]  /*11ed0*/  ISETP.GE.AND P6, PT, R7, RZ, PT ;  /* 0x000000ff0700720c */ /* 0x000fe20003fc6270 */
[----:B------:R-:W-:-:S04]  /*11ee0*/  IMAD.HI.U32 R7, R251, R18, RZ ;  /* 0x00000012fb077227 */ /* 0x000fc800078e00ff */
[----:B------:R-:W-:Y:S01]  /*11ef0*/  @!P2 IMAD.IADD R5, R5, 0x1, -R3 ;  /* 0x000000010505a824 */ /* 0x000fe200078e0a03 */
[----:B------:R-:W-:Y:S01]  /*11f00*/  ISETP.GT.U32.AND P2, PT, R3, R13, PT ;  /* 0x0000000d0300720c */ /* 0x000fe20003f44070 */
[----:B------:R-:W-:Y:S01]  /*11f10*/  IMAD.HI.U32 R12, R251, R11, RZ ;  /* 0x0000000bfb0c7227 */ /* 0x000fe200078e00ff */
[----:B------:R-:W-:Y:S02]  /*11f20*/  @!P0 IADD3 R10, R10, -R3, RZ ;  /* 0x800000030a0a8210 */ /* 0x000fe40007ffe0ff */
[----:B------:R-:W-:Y:S01]  /*11f30*/  ISETP.GE.AND P0, PT, R6, RZ, PT ;  /* 0x000000ff0600720c */ /* 0x000fe20003f06270 */
[----:B------:R-:W-:Y:S01]  /*11f40*/  @!P1 IMAD.MOV R17, RZ, RZ, -R17 ;  /* 0x000000ffff119224 */ /* 0x000fe200078e0a11 */
[----:B------:R-:W-:Y:S01]  /*11f50*/  ISETP.GT.U32.AND P1, PT, R3, R5, PT ;  /* 0x000000050300720c */ /* 0x000fe20003f24070 */
[----:B------:R-:W-:Y:S02]  /*11f60*/  @!P5 IMAD.MOV R15, RZ, RZ, -R15 ;  /* 0x000000ffff0fd224 */ /* 0x000fe400078e0a0f */
[----:B------:R-:W-:Y:S01]  /*11f70*/  @!P4 IMAD.MOV R16, RZ, RZ, -R16 ;  /* 0x000000ffff10c224 */ /* 0x000fe200078e0a10 */
[----:B------:R-:W-:Y:S01]  /*11f80*/  STL [R1+0x2ec], R17 ;  /* 0x0002ec1101007387 */ /* 0x000fe20000100800 */
[----:B------:R-:W-:Y:S01]  /*11f90*/  IMAD.MOV R7, RZ, RZ, -R7 ;  /* 0x000000ffff077224 */ /* 0x000fe200078e0a07 */
[----:B------:R-:W-:Y:S01]  /*11fa0*/  ISETP.GE.AND P4, PT, R4, RZ, PT ;  /* 0x000000ff0400720c */ /* 0x000fe20003f86270 */
[----:B------:R-:W-:Y:S01]  /*11fb0*/  VIADD R8, R2, 0x179 ;  /* 0x0000017902087836 */ /* 0x000fe20000000000 */
[----:B------:R-:W-:Y:S01]  /*11fc0*/  STL [R1+0x2d8], R15 ;  /* 0x0002d80f01007387 */ /* 0x000fe20000100800 */
[----:B------:R-:W-:-:S02]  /*11fd0*/  IMAD.MOV R12, RZ, RZ, -R12 ;  /* 0x000000ffff0c7224 */ /* 0x000fc400078e0a0c */
[C---:B------:R-:W-:Y:S01]  /*11fe0*/  IMAD R18, R3.reuse, R7, R18 ;  /* 0x0000000703127224 */ /* 0x040fe200078e0212 */
[----:B------:R1:W-:Y:S01]  /*11ff0*/  STL [R1+0x2e8], R16 ;  /* 0x0002e81001007387 */ /* 0x0003e20000100800 */
[----:B------:R-:W-:Y:S01]  /*12000*/  IMAD R6, R3, R12, R11 ;  /* 0x0000000c03067224 */ /* 0x000fe200078e020b */
[----:B------:R-:W-:Y:S01]  /*12010*/  IABS R7, R8 ;  /* 0x0000000800077213 */ /* 0x000fe20000000000 */
[--C-:B------:R-:W-:Y:S01]  /*12020*/  @!P2 IMAD.IADD R13, R13, 0x1, -R3.reuse ;  /* 0x000000010d0da824 */ /* 0x100fe200078e0a03 */
[----:B------:R-:W-:Y:S01]  /*12030*/  ISETP.GT.U32.AND P5, PT, R3, R18, PT ;  /* 0x000000120300720c */ /* 0x000fe20003fa4070 */
[----:B------:R-:W-:Y:S01]  /*12040*/  @!P1 IMAD.IADD R5, R5, 0x1, -R3 ;  /* 0x0000000105059824 */ /* 0x000fe200078e0a03 */
[----:B------:R-:W-:Y:S01]  /*12050*/  ISETP.GE.AND P1, PT, R9, RZ, PT ;  /* 0x000000ff0900720c */ /* 0x000fe20003f26270 */
[----:B------:R-:W-:Y:S01]  /*12060*/  IMAD.HI.U32 R14, R251, R7, RZ ;  /* 0x00000007fb0e7227 */ /* 0x000fe200078e00ff */
[----:B------:R-:W-:-:S03]  /*12070*/  ISETP.GT.U32.AND P2, PT, R3, R13, PT ;  /* 0x0000000d0300720c */ /* 0x000fc60003f44070 */
[----:B-1----:R-:W-:Y:S02]  /*12080*/  IMAD.MOV.U32 R16, RZ, RZ, R10 ;  /* 0x000000ffff107224 */ /* 0x002fe400078e000a */
[----:B------:R-:W-:Y:S02]  /*12090*/  IMAD.MOV R14, RZ, RZ, -R14 ;  /* 0x000000ffff0e7224 */ /* 0x000fe400078e0a0e */
[----:B------:R-:W-:Y:S01]  /*120a0*/  @!P6 IMAD.MOV R16, RZ, RZ, -R16 ;  /* 0x000000ffff10e224 */ /* 0x000fe200078e0a10 */
[C---:B------:R-:W-:Y:S01]  /*120b0*/  ISETP.GT.U32.AND P6, PT, R3.reuse, R6, PT ;  /* 0x000000060300720c */ /* 0x040fe20003fc4070 */
[C---:B------:R-:W-:Y:S01]  /*120c0*/  IMAD R7, R3.reuse, R14, R7 ;  /* 0x0000000e03077224 */ /* 0x040fe200078e0207 */
[----:B------:R-:W-:Y:S01]  /*120d0*/  @!P5 IADD3 R18, R18, -R3, RZ ;  /* 0x800000031212d210 */ /* 0x000fe20007ffe0ff */
[C---:B------:R-:W-:Y:S01]  /*120e0*/  VIADD R4, R2.reuse, 0x17a ;  /* 0x0000017a02047836 */ /* 0x040fe20000000000 */
[----:B------:R1:W-:Y:S01]  /*120f0*/  STL [R1+0x2dc], R16 ;  /* 0x0002dc1001007387 */ /* 0x0003e20000100800 */
[----:B------:R-:W-:Y:S01]  /*12100*/  IMAD.MOV.U32 R15, RZ, RZ, R5 ;  /* 0x000000ffff0f7224 */ /* 0x000fe200078e0005 */
[C---:B------:R-:W-:Y:S01]  /*12110*/  ISETP.GT.U32.AND P5, PT, R3.reuse, R18, PT ;  /* 0x000000120300720c */ /* 0x040fe20003fa4070 */
[----:B------:R-:W-:Y:S01]  /*12120*/  VIADD R9, R2, 0x17b ;  /* 0x0000017b02097836 */ /* 0x000fe20000000000 */
[----:B------:R-:W-:Y:S01]  /*12130*/  IABS R10, R4 ;  /* 0x00000004000a7213 */ /* 0x000fe20000000000 */
[----:B------:R-:W-:Y:S01]  /*12140*/  @!P3 IMAD.MOV R15, RZ, RZ, -R15 ;  /* 0x000000ffff0fb224 */ /* 0x000fe200078e0a0f */
[----:B------:R-:W-:-:S02]  /*12150*/  ISETP.GT.U32.AND P3, PT, R3, R7, PT ;  /* 0x000000070300720c */ /* 0x000fc40003f64070 */
[----:B------:R-:W-:Y:S01]  /*12160*/  @!P2 IADD3 R13, R13, -R3, RZ ;  /* 0x800000030d0da210 */ /* 0x000fe20007ffe0ff */
[----:B------:R-:W-:Y:S01]  /*12170*/  @!P6 IMAD.IADD R6, R6, 0x1, -R3 ;  /* 0x000000010606e824 */ /* 0x000fe200078e0a03 */
[----:B------:R-:W-:Y:S01]  /*12180*/  IABS R5, R9 ;  /* 0x0000000900057213 */ /* 0x000fe20000000000 */
[----:B------:R-:W-:Y:S01]  /*12190*/  IMAD.HI.U32 R11, R251, R10, RZ ;  /* 0x0000000afb0b7227 */ /* 0x000fe200078e00ff */
[----:B------:R-:W-:Y:S01]  /*121a0*/  ISETP.GE.AND P2, PT, R8, RZ, PT ;  /* 0x000000ff0800720c */ /* 0x000fe20003f46270 */
[----:B------:R-:W-:Y:S01]  /*121b0*/  STL [R1+0x2e4], R15 ;  /* 0x0002e40f01007387 */ /* 0x000fe20000100800 */
[----:B------:R-:W-:Y:S01]  /*121c0*/  ISETP.GT.U32.AND P6, PT, R3, R6, PT ;  /* 0x000000060300720c */ /* 0x000fe20003fc4070 */
[----:B------:R-:W-:Y:S02]  /*121d0*/  IMAD.MOV R11, RZ, RZ, -R11 ;  /* 0x000000ffff0b7224 */ /* 0x000fe400078e0a0b */
[----:B------:R-:W-:Y:S02]  /*121e0*/  IMAD.MOV.U32 R14, RZ, RZ, R13 ;  /* 0x000000ffff0e7224 */ /* 0x000fe400078e000d */
[----:B------:R-:W-:Y:S01]  /*121f0*/  @!P3 IADD3 R7, R7, -R3, RZ ;  /* 0x800000030707b210 */ /* 0x000fe20007ffe0ff */
[----:B------:R-:W-:Y:S01]  /*12200*/  IMAD R10, R3, R11, R10 ;  /* 0x0000000b030a7224 */ /* 0x000fe200078e020a */
[----:B------:R-:W-:Y:S01]  /*12210*/  ISETP.GE.AND P3, PT, R9, RZ, PT ;  /* 0x000000ff0900720c */ /* 0x000fe20003f66270 */
[----:B------:R-:W-:Y:S01]  /*12220*/  @!P5 IMAD.IADD R18, R18, 0x1, -R3 ;  /* 0x000000011212d824 */ /* 0x000fe200078e0a03 */
[----:B------:R-:W-:Y:S01]  /*12230*/  ISETP.GE.AND P5, PT, R4, RZ, PT ;  /* 0x000000ff0400720c */ /* 0x000fe20003fa6270 */
[----:B------:R-:W-:Y:S01]  /*12240*/  @!P4 IMAD.MOV R14, RZ, RZ, -R14 ;  /* 0x000000ffff0ec224 */ /* 0x000fe200078e0a0e */
[----:B------:R-:W-:Y:S01]  /*12250*/  ISETP.GT.U32.AND P4, PT, R3, R7, PT ;  /* 0x000000070300720c */ /* 0x000fe20003f84070 */
[----:B------:R-:W-:Y:S01]  /*12260*/  IMAD.HI.U32 R4, R251, R5, RZ ;  /* 0x00000005fb047227 */ /* 0x000fe200078e00ff */
[----:B------:R-:W-:-:S02]  /*12270*/  @!P6 IADD3 R6, R6, -R3, RZ ;  /* 0x800000030606e210 */ /* 0x000fc40007ffe0ff */
[C---:B------:R-:W-:Y:S01]  /*12280*/  ISETP.GT.U32.AND P6, PT, R3.reuse, R10, PT ;  /* 0x0000000a0300720c */ /* 0x040fe20003fc4070 */
[C---:B------:R-:W-:Y:S01]  /*12290*/  VIADD R8, R2.reuse, 0x17c ;  /* 0x0000017c02087836 */ /* 0x040fe20000000000 */
[----:B------:R2:W-:Y:S01]  /*122a0*/  STL [R1+0x2e0], R14 ;  /* 0x0002e00e01007387 */ /* 0x0005e20000100800 */
[----:B------:R-:W-:Y:S02]  /*122b0*/  IMAD.MOV R4, RZ, RZ, -R4 ;  /* 0x000000ffff047224 */ /* 0x000fe400078e0a04 */
[----:B------:R-:W-:Y:S01]  /*122c0*/  VIADD R13, R2, 0x17d ;  /* 0x0000017d020d7836 */ /* 0x000fe20000000000 */
[----:B------:R-:W-:Y:S01]  /*122d0*/  IABS R12, R8 ;  /* 0x00000008000c7213 */ /* 0x000fe20000000000 */
[----:B------:R-:W-:Y:S02]  /*122e0*/  IMAD R5, R3, R4, R5 ;  /* 0x0000000403057224 */ /* 0x000fe400078e0205 */
[----:B------:R-:W-:Y:S01]  /*122f0*/  @!P4 IMAD.IADD R7, R7, 0x1, -R3 ;  /* 0x000000010707c824 */ /* 0x000fe200078e0a03 */
[----:B-1----:R-:W-:Y:S01]  /*12300*/  IABS R16, R13 ;  /* 0x0000000d00107213 */ /* 0x002fe20000000000 */
[----:B------:R-:W-:Y:S01]  /*12310*/  IMAD.HI.U32 R9, R251, R12, RZ ;  /* 0x0000000cfb097227 */ /* 0x000fe200078e00ff */
[----:B------:R-:W-:-:S03]  /*12320*/  ISETP.GT.U32.AND P4, PT, R3, R5, PT ;  /* 0x000000050300720c */ /* 0x000fc60003f84070 */
[----:B------:R-:W-:Y:S02]  /*12330*/  @!P6 IMAD.IADD R10, R10, 0x1, -R3 ;  /* 0x000000010a0ae824 */ /* 0x000fe400078e0a03 */
[C---:B--2---:R-:W-:Y:S02]  /*12340*/  VIADD R14, R2.reuse, 0x17e ;  /* 0x0000017e020e7836 */ /* 0x044fe40000000000 */
[----:B------:R-:W-:Y:S02]  /*12350*/  IMAD.MOV R9, RZ, RZ, -R9 ;  /* 0x000000ffff097224 */ /* 0x000fe400078e0a09 */
[----:B------:R-:W-:Y:S01]  /*12360*/  @!P0 IMAD.MOV R18, RZ, RZ, -R18 ;  /* 0x000000ffff128224 */ /* 0x000fe200078e0a12 */
[----:B------:R-:W-:Y:S01]  /*12370*/  ISETP.GT.U32.AND P0, PT, R3, R10, PT ;  /* 0x0000000a0300720c */ /* 0x000fe20003f04070 */
[----:B------:R-:W-:Y:S01]  /*12380*/  VIADD R4, R2, 0x17f ;  /* 0x0000017f02047836 */ /* 0x000fe20000000000 */
[----:B------:R-:W-:Y:S01]  /*12390*/  IABS R15, R14 ;  /* 0x0000000e000f7213 */ /* 0x000fe20000000000 */
[----:B------:R-:W-:Y:S01]  /*123a0*/  IMAD.HI.U32 R19, R251, R16, RZ ;  /* 0x00000010fb137227 */ /* 0x000fe200078e00ff */
[----:B------:R1:W-:Y:S03]  /*123b0*/  STL [R1+0x2d4], R18 ;  /* 0x0002d41201007387 */ /* 0x0003e60000100800 */
[----:B------:R-:W-:Y:S01]  /*123c0*/  IMAD R12, R3, R9, R12 ;  /* 0x00000009030c7224 */ /* 0x000fe200078e020c */
[----:B------:R-:W-:Y:S01]  /*123d0*/  IABS R9, R4 ;  /* 0x0000000400097213 */ /* 0x000fe20000000000 */
[----:B------:R-:W-:-:S03]  /*123e0*/  IMAD.HI.U32 R17, R251, R15, RZ ;  /* 0x0000000ffb117227 */ /* 0x000fc600078e00ff */
[----:B------:R-:W-:Y:S01]  /*123f0*/  ISETP.GT.U32.AND P6, PT, R3, R12, PT ;  /* 0x0000000c0300720c */ /* 0x000fe20003fc4070 */
[----:B------:R-:W-:Y:S01]  /*12400*/  IMAD.MOV R19, RZ, RZ, -R19 ;  /* 0x000000ffff137224 */ /* 0x000fe200078e0a13 */
[----:B------:R-:W-:Y:S01]  /*12410*/  IADD3 R17, -R17, RZ, RZ ;  /* 0x000000ff11117210 */ /* 0x000fe20007ffe1ff */
[----:B------:R-:W-:Y:S02]  /*12420*/  VIADD R11, R2, 0x180 ;  /* 0x00000180020b7836 */ /* 0x000fe40000000000 */
[----:B------:R-:W-:Y:S01]  /*12430*/  @!P4 IMAD.IADD R5, R5, 0x1, -R3 ;  /* 0x000000010505c824 */ /* 0x000fe200078e0a03 */
[----:B------:R-:W-:Y:S01]  /*12440*/  ISETP.GE.AND P4, PT, R8, RZ, PT ;  /* 0x000000ff0800720c */ /* 0x000fe20003f86270 */
[----:B------:R-:W-:Y:S01]  /*12450*/  IMAD R8, R3, R19, R16 ;  /* 0x0000001303087224 */ /* 0x000fe200078e0210 */
[----:B------:R-:W-:Y:S01]  /*12460*/  IABS R16, R11 ;  /* 0x0000000b00107213 */ /* 0x000fe20000000000 */
[----:B-1----:R-:W-:Y:S02]  /*12470*/  IMAD.MOV.U32 R18, RZ, RZ, R9 ;  /* 0x000000ffff127224 */ /* 0x002fe400078e0009 */
[----:B------:R-:W-:-:S02]  /*12480*/  IMAD.MOV.U32 R20, RZ, RZ, R6 ;  /* 0x000000ffff147224 */ /* 0x000fc400078e0006 */
[----:B------:R-:W-:Y:S01]  /*12490*/  @!P0 IMAD.IADD R10, R10, 0x1, -R3 ;  /* 0x000000010a0a8824 */ /* 0x000fe200078e0a03 */
[C---:B------:R-:W-:Y:S01]  /*124a0*/  ISETP.GT.U32.AND P0, PT, R3.reuse, R8, PT ;  /* 0x000000080300720c */ /* 0x040fe20003f04070 */
[----:B------:R-:W-:Y:S01]  /*124b0*/  IMAD R9, R3, R17, R15 ;  /* 0x0000001103097224 */ /* 0x000fe200078e020f */
[----:B------:R-:W-:Y:S01]  /*124c0*/  @!P1 IADD3 R20, -R20, RZ, RZ ;  /* 0x000000ff14149210 */ /* 0x000fe20007ffe1ff */
[----:B------:R-:W-:Y:S01]  /*124d0*/  IMAD.HI.U32 R6, R251, R18, RZ ;  /* 0x00000012fb067227 */ /* 0x000fe200078e00ff */
[----:B------:R-:W-:-:S03]  /*124e0*/  ISETP.GT.U32.AND P1, PT, R3, R5, PT ;  /* 0x000000050300720c */ /* 0x000fc60003f24070 */
[----:B------:R-:W-:Y:S01]  /*124f0*/  IMAD.MOV.U32 R17, RZ, RZ, R7 ;  /* 0x000000ffff117224 */ /* 0x000fe200078e0007 */
[----:B------:R-:W-:Y:S01]  /*12500*/  STL [R1+0x2c8], R20 ;  /* 0x0002c81401007387 */ /* 0x000fe20000100800 */
[----:B------:R-:W-:Y:S02]  /*12510*/  IMAD.MOV.U32 R15, RZ, RZ, R10 ;  /* 0x000000ffff0f7224 */ /* 0x000fe400078e000a */
[----:B------:R-:W-:-:S04]  /*12520*/  IMAD.HI.U32 R7, R251, R16, RZ ;  /* 0x00000010fb077227 */ /* 0x000fc800078e00ff */
[----:B------:R-:W-:Y:S01]  /*12530*/  IMAD.MOV R6, RZ, RZ, -R6 ;  /* 0x000000ffff067224 */ /* 0x000fe200078e0a06 */
[----:B------:R-:W-:Y:S01]  /*12540*/  IADD3 R10, -R7, RZ, RZ ;  /* 0x000000ff070a7210 */ /* 0x000fe20007ffe1ff */
[----:B------:R-:W-:Y:S02]  /*12550*/  @!P6 IMAD.IADD R12, R12, 0x1, -R3 ;  /* 0x000000010c0ce824 */ /* 0x000fe400078e0a03 */
[----:B------:R-:W-:Y:S01]  /*12560*/  @!P5 IMAD.MOV R15, RZ, RZ, -R15 ;  /* 0x000000ffff0fd224 */ /* 0x000fe200078e0a0f */
[C---:B------:R-:W-:Y:S01]  /*12570*/  ISETP.GT.U32.AND P5, PT, R3.reuse, R9, PT ;  /* 0x000000090300720c */ /* 0x040fe20003fa4070 */
[C---:B------:R-:W-:Y:S01]  /*12580*/  IMAD R7, R3.reuse, R6, R18 ;  /* 0x0000000603077224 */ /* 0x040fe200078e0212 */
[C---:B------:R-:W-:Y:S01]  /*12590*/  ISETP.GT.U32.AND P6, PT, R3.reuse, R12, PT ;  /* 0x0000000c0300720c */ /* 0x040fe20003fc4070 */
[----:B------:R-:W-:Y:S02]  /*125a0*/  @!P0 IMAD.IADD R8, R8, 0x1, -R3 ;  /* 0x0000000108088824 */ /* 0x000fe400078e0a03 */
[----:B------:R-:W-:Y:S01]  /*125b0*/  @!P2 IMAD.MOV R17, RZ, RZ, -R17 ;  /* 0x000000ffff11a224 */ /* 0x000fe200078e0a11 */
[----:B------:R-:W-:Y:S01]  /*125c0*/  ISETP.GT.U32.AND P0, PT, R3, R7, PT ;  /* 0x000000070300720c */ /* 0x000fe20003f04070 */
[----:B------:R-:W-:Y:S01]  /*125d0*/  @!P1 IMAD.IADD R5, R5, 0x1, -R3 ;  /* 0x0000000105059824 */ /* 0x000fe200078e0a03 */
[----:B------:R-:W-:Y:S01]  /*125e0*/  ISETP.GE.AND P2, PT, R13, RZ, PT ;  /* 0x000000ff0d00720c */ /* 0x000fe20003f46270 */
[----:B------:R-:W-:Y:S01]  /*125f0*/  VIADD R6, R2, 0x184 ;  /* 0x0000018402067836 */ /* 0x000fe20000000000 */
[----:B------:R-:W-:Y:S01]  /*12600*/  STL [R1+0x2c4], R17 ;  /* 0x0002c41101007387 */ /* 0x000fe20000100800 */
[----:B------:R-:W-:Y:S01]  /*12610*/  IMAD.MOV.U32 R13, RZ, RZ, R5 ;  /* 0x000000ffff0d7224 */ /* 0x000fe200078e0005 */
[----:B------:R-:W-:Y:S01]  /*12620*/  ISETP.GE.AND P1, PT, R14, RZ, PT ;  /* 0x000000ff0e00720c */ /* 0x000fe20003f26270 */
[--C-:B------:R-:W-:Y:S01]  /*12630*/  @!P5 IMAD.IADD R9, R9, 0x1, -R3.reuse ;  /* 0x000000010909d824 */ /* 0x100fe200078e0a03 */
[----:B------:R1:W-:Y:S01]  /*12640*/  STL [R1+0x2c0], R15 ;  /* 0x0002c00f01007387 */ /* 0x0003e20000100800 */
[----:B------:R-:W-:Y:S01]  /*12650*/  @!P6 IMAD.IADD R12, R12, 0x1, -R3 ;  /* 0x000000010c0ce824 */ /* 0x000fe200078e0a03 */
[----:B------:R-:W-:Y:S01]  /*12660*/  ISETP.GE.AND P6, PT, R4, RZ, PT ;  /* 0x000000ff0400720c */ /* 0x000fe20003fc6270 */
[----:B------:R-:W-:Y:S01]  /*12670*/  @!P3 IMAD.MOV R13, RZ, RZ, -R13 ;  /* 0x000000ffff0db224 */ /* 0x000fe200078e0a0d */
[C---:B------:R-:W-:Y:S01]  /*12680*/  ISETP.GT.U32.AND P3, PT, R3.reuse, R9, PT ;  /* 0x000000090300720c */ /* 0x040fe20003f64070 */
[C---:B------:R-:W-:Y:S01]  /*12690*/  IMAD R4, R3.reuse, R10, R16 ;  /* 0x0000000a03047224 */ /* 0x040fe200078e0210 */
[----:B------:R-:W-:Y:S01]  /*126a0*/  ISETP.GT.U32.AND P5, PT, R3, R8, PT ;  /* 0x000000080300720c */ /* 0x000fe20003fa4070 */
[C---:B------:R-:W-:Y:S01]  /*126b0*/  VIADD R5, R2.reuse, 0x183 ;  /* 0x0000018302057836 */ /* 0x040fe20000000000 */
[----:B------:R-:W-:Y:S01]  /*126c0*/  @!P0 IADD3 R7, R7, -R3, RZ ;  /* 0x8000000307078210 */ /* 0x000fe20007ffe0ff */
[----:B------:R2:W-:Y:S01]  /*126d0*/  STL [R1+0x2bc], R13 ;  /* 0x0002bc0d01007387 */ /* 0x0005e20000100800 */
[C---:B-1----:R-:W-:Y:S01]  /*126e0*/  VIADD R15, R2.reuse, 0x181 ;  /* 0x00000181020f7836 */ /* 0x042fe20000000000 */
[----:B------:R-:W-:Y:S01]  /*126f0*/  IADD3 R10, R2, 0x182, RZ ;  /* 0x00000182020a7810 */ /* 0x000fe20007ffe0ff */
[----:B------:R-:W-:Y:S01]  /*12700*/  IMAD.MOV.U32 R21, RZ, RZ, R12 ;  /* 0x000000ffff157224 */ /* 0x000fe200078e000c */
[----:B------:R-:W-:-:S02]  /*12710*/  ISETP.GT.U32.AND P0, PT, R3, R7, PT ;  /* 0x000000070300720c */ /* 0x000fc40003f04070 */
[----:B------:R-:W-:Y:S01]  /*12720*/  IABS R16, R15 ;  /* 0x0000000f00107213 */ /* 0x000fe20000000000 */
[----:B------:R-:W-:Y:S01]  /*12730*/  @!P4 IMAD.MOV R21, RZ, RZ, -R21 ;  /* 0x000000ffff15c224 */ /* 0x000fe200078e0a15 */
[----:B------:R-:W-:Y:S01]  /*12740*/  IABS R14, R5 ;  /* 0x00000005000e7213 */ /* 0x000fe20000000000 */
[--C-:B------:R-:W-:Y:S01]  /*12750*/  @!P3 IMAD.IADD R9, R9, 0x1, -R3.reuse ;  /* 0x000000010909b824 */ /* 0x100fe200078e0a03 */
[----:B------:R-:W-:Y:S01]  /*12760*/  ISETP.GE.AND P3, PT, R11, RZ, PT ;  /* 0x000000ff0b00720c */ /* 0x000fe20003f66270 */
[----:B------:R-:W-:Y:S01]  /*12770*/  IMAD.HI.U32 R18, R251, R16, RZ ;  /* 0x00000010fb127227 */ /* 0x000fe200078e00ff */
[----:B------:R-:W-:Y:S01]  /*12780*/  IABS R17, R10 ;  /* 0x0000000a00117213 */ /* 0x000fe20000000000 */
[----:B------:R-:W-:Y:S01]  /*12790*/  STL [R1+0x2b8], R21 ;  /* 0x0002b81501007387 */ /* 0x000fe20000100800 */
[----:B--2---:R-:W-:Y:S01]  /*127a0*/  IABS R13, R6 ;  /* 0x00000006000d7213 */ /* 0x004fe20000000000 */
[----:B------:R-:W-:Y:S02]  /*127b0*/  IMAD.MOV R18, RZ, RZ, -R18 ;  /* 0x000000ffff127224 */ /* 0x000fe400078e0a12 */
[----:B------:R-:W-:Y:S01]  /*127c0*/  @!P5 IMAD.IADD R8, R8, 0x1, -R3 ;  /* 0x000000010808d824 */ /* 0x000fe200078e0a03 */
[C---:B------:R-:W-:Y:S01]  /*127d0*/  ISETP.GT.U32.AND P5, PT, R3.reuse, R4, PT ;  /* 0x000000040300720c */ /* 0x040fe20003fa4070 */
[----:B------:R-:W-:-:S02]  /*127e0*/  IMAD R11, R3, R18, R16 ;  /* 0x00000012030b7224 */ /* 0x000fc400078e0210 */
[----:B------:R-:W-:Y:S02]  /*127f0*/  @!P0 IMAD.IADD R7, R7, 0x1, -R3 ;  /* 0x0000000107078824 */ /* 0x000fe400078e0a03 */
[----:B------:R-:W-:Y:S01]  /*12800*/  IMAD.HI.U32 R19, R251, R14, RZ ;  /* 0x0000000efb137227 */ /* 0x000fe200078e00ff */
[----:B------:R-:W-:-:S03]  /*12810*/  ISETP.GT.U32.AND P0, PT, R3, R11, PT ;  /* 0x0000000b0300720c */ /* 0x000fc60003f04070 */
[----:B------:R-:W-:Y:S01]  /*12820*/  IMAD.HI.U32 R16, R251, R17, RZ ;  /* 0x00000011fb107227 */ /* 0x000fe200078e00ff */
[----:B------:R-:W-:-:S03]  /*12830*/  IADD3 R19, -R19, RZ, RZ ;  /* 0x000000ff13137210 */ /* 0x000fc60007ffe1ff */
[----:B------:R-:W-:Y:S01]  /*12840*/  @!P5 IMAD.IADD R4, R4, 0x1, -R3 ;  /* 0x000000010404d824 */ /* 0x000fe200078e0a03 */
[----:B------:R-:W-:Y:S01]  /*12850*/  ISETP.GE.AND P5, PT, R15, RZ, PT ;  /* 0x000000ff0f00720c */ /* 0x000fe20003fa6270 */
[----:B------:R-:W-:Y:S02]  /*12860*/  IMAD R14, R3, R19, R14 ;  /* 0x00000013030e7224 */ /* 0x000fe400078e020e */
[----:B------:R-:W-:Y:S02]  /*12870*/  IMAD.MOV R16, RZ, RZ, -R16 ;  /* 0x000000ffff107224 */ /* 0x000fe400078e0a10 */
[----:B------:R-:W-:Y:S01]  /*12880*/  @!P0 IADD3 R11, R11, -R3, RZ ;  /* 0x800000030b0b8210 */ /* 0x000fe20007ffe0ff */
[----:B------:R-:W-:Y:S01]  /*12890*/  @!P1 IMAD.MOV R9, RZ, RZ, -R9 ;  /* 0x000000ffff099224 */ /* 0x000fe200078e0a09 */
[C---:B------:R-:W-:Y:S01]  /*128a0*/  ISETP.GT.U32.AND P0, PT, R3.reuse, R4, PT ;  /* 0x000000040300720c */ /* 0x040fe20003f04070 */
[----:B------:R-:W-:Y:S01]  /*128b0*/  IMAD.MOV.U32 R20, RZ, RZ, R8 ;  /* 0x000000ffff147224 */ /* 0x000fe200078e0008 */
[C---:B------:R-:W-:Y:S01]  /*128c0*/  ISETP.GT.U32.AND P1, PT, R3.reuse, R14, PT ;  /* 0x0000000e0300720c */ /* 0x040fe20003f24070 */
[C---:B------:R-:W-:Y:S01]  /*128d0*/  IMAD R16, R3.reuse, R16, R17 ;  /* 0x0000001003107224 */ /* 0x040fe200078e0211 */
[----:B------:R-:W-:Y:S01]  /*128e0*/  ISETP.GT.U32.AND P4, PT, R3, R11, PT ;  /* 0x0000000b0300720c */ /* 0x000fe20003f84070 */
[----:B------:R-:W-:-:S04]  /*128f0*/  IMAD.HI.U32 R18, R251, R13, RZ ;  /* 0x0000000dfb127227 */ /* 0x000fc800078e00ff */
[----:B------:R-:W-:Y:S01]  /*12900*/  @!P2 IMAD.MOV R20, RZ, RZ, -R20 ;  /* 0x000000ffff14a224 */ /* 0x000fe200078e0a14 */
[C---:B------:R-:W-:Y:S01]  /*12910*/  ISETP.GT.U32.AND P2, PT, R3.reuse, R16, PT ;  /* 0x000000100300720c */ /* 0x040fe20003f44070 */
[----:B------:R-:W-:Y:S02]  /*12920*/  VIADD R15, R2, 0x185 ;  /* 0x00000185020f7836 */ /* 0x000fe40000000000 */
[----:B------:R-:W-:Y:S01]  /*12930*/  @!P0 IMAD.IADD R4, R4, 0x1, -R3 ;  /* 0x0000000104048824 */ /* 0x000fe200078e0a03 */
[----:B------:R-:W-:Y:S01]  /*12940*/  STL [R1+0x2b4], R20 ;  /* 0x0002b41401007387 */ /* 0x000fe20000100800 */
[----:B------:R-:W-:Y:S01]  /*12950*/  IMAD.MOV R18, RZ, RZ, -R18 ;  /* 0x000000ffff127224 */ /* 0x000fe200078e0a12 */
[----:B------:R-:W-:Y:S01]  /*12960*/  IABS R12, R15 ;  /* 0x0000000f000c7213 */ /* 0x000fe20000000000 */
[----:B------:R-:W-:Y:S01]  /*12970*/  VIADD R17, R2, 0x186 ;  /* 0x0000018602117836 */ /* 0x000fe20000000000 */
[----:B------:R1:W-:Y:S01]  /*12980*/  STL [R1+0x2b0], R9 ;  /* 0x0002b00901007387 */ /* 0x0003e20000100800 */
[----:B------:R-:W-:-:S02]  /*12990*/  IMAD R13, R3, R18, R13 ;  /* 0x00000012030d7224 */ /* 0x000fc400078e020d */
[----:B------:R-:W-:Y:S01]  /*129a0*/  @!P1 IMAD.IADD R14, R14, 0x1, -R3 ;  /* 0x000000010e0e9824 */ /* 0x000fe200078e0a03 */
[----:B------:R-:W-:Y:S01]  /*129b0*/  IABS R8, R17 ;  /* 0x0000001100087213 */ /* 0x000fe20000000000 */
[----:B------:R-:W-:Y:S01]  /*129c0*/  IMAD.MOV.U32 R18, RZ, RZ, R7 ;  /* 0x000000ffff127224 */ /* 0x000fe200078e0007 */
[----:B------:R-:W-:Y:S01]  /*129d0*/  ISETP.GT.U32.AND P0, PT, R3, R13, PT ;  /* 0x0000000d0300720c */ /* 0x000fe20003f04070 */
[----:B------:R-:W-:Y:S01]  /*129e0*/  IMAD.HI.U32 R7, R251, R12, RZ ;  /* 0x0000000cfb077227 */ /* 0x000fe200078e00ff */
[----:B-1----:R-:W-:-:S03]  /*129f0*/  MOV R9, R4 ;  /* 0x0000000400097202 */ /* 0x002fc60000000f00 */
[----:B------:R-:W-:Y:S01]  /*12a00*/  @!P4 IMAD.IADD R11, R11, 0x1, -R3 ;  /* 0x000000010b0bc824 */ /* 0x000fe200078e0a03 */
[----:B------:R-:W-:Y:S01]  /*12a10*/  ISETP.GE.AND P4, PT, R5, RZ, PT ;  /* 0x000000ff0500720c */ /* 0x000fe20003f86270 */
[----:B------:R-:W-:Y:S01]  /*12a20*/  IMAD.HI.U32 R5, R251, R8, RZ ;  /* 0x00000008fb057227 */ /* 0x000fe200078e00ff */
[----:B------:R-:W-:Y:S02]  /*12a30*/  @!P6 IADD3 R18, -R18, RZ, RZ ;  /* 0x000000ff1212e210 */ /* 0x000fe40007ffe1ff */
[----:B------:R-:W-:Y:S01]  /*12a40*/  ISETP.GE.AND P6, PT, R10, RZ, PT ;  /* 0x000000ff0a00720c */ /* 0x000fe20003fc6270 */
[----:B------:R-:W-:Y:S01]  /*12a50*/  @!P3 IMAD.MOV R9, RZ, RZ, -R9 ;  /* 0x000000ffff09b224 */ /* 0x000fe200078e0a09 */
[C---:B------:R-:W-:Y:S01]  /*12a60*/  ISETP.GT.U32.AND P3, PT, R3.reuse, R14, PT ;  /* 0x0000000e0300720c */ /* 0x040fe20003f64070 */
[----:B------:R-:W-:Y:S01]  /*12a70*/  IMAD.MOV R7, RZ, RZ, -R7 ;  /* 0x000000ffff077224 */ /* 0x000fe200078e0a07 */
[----:B------:R-:W-:Y:S01]  /*12a80*/  STL [R1+0x2ac], R18 ;  /* 0x0002ac1201007387 */ /* 0x000fe20000100800 */
[----:B------:R-:W-:Y:S01]  /*12a90*/  @!P2 IMAD.IADD R16, R16, 0x1, -R3 ;  /* 0x000000011010a824 */ /* 0x000fe200078e0a03 */
[----:B------:R-:W-:Y:S01]  /*12aa0*/  ISETP.GE.AND P2, PT, R6, RZ, PT ;  /* 0x000000ff0600720c */ /* 0x000fe20003f46270 */
[----:B------:R-:W-:Y:S01]  /*12ab0*/  IMAD.MOV R5, RZ, RZ, -R5 ;  /* 0x000000ffff057224 */ /* 0x000fe200078e0a05 */
[----:B------:R1:W-:Y:S01]  /*12ac0*/  STL [R1+0x2a8], R9 ;  /* 0x0002a80901007387 */ /* 0x0003e20000100800 */
[C---:B------:R-:W-:Y:S01]  /*12ad0*/  IMAD R7, R3.reuse, R7, R12 ;  /* 0x0000000703077224 */ /* 0x040fe200078e020c */
[----:B------:R-:W-:Y:S01]  /*12ae0*/  ISETP.GT.U32.AND P1, PT, R3, R16, PT ;  /* 0x000000100300720c */ /* 0x000fe20003f24070 */
[----:B------:R-:W-:-:S02]  /*12af0*/  IMAD.MOV.U32 R6, RZ, RZ, R11 ;  /* 0x000000ffff067224 */ /* 0x000fc400078e000b */
[C---:B------:R-:W-:Y:S01]  /*12b00*/  IMAD R4, R3.reuse, R5, R8 ;  /* 0x0000000503047224 */ /* 0x040fe200078e0208 */
[C---:B------:R-:W-:Y:S01]  /*12b10*/  IADD3 R8, R2.reuse, 0x188, RZ ;  /* 0x0000018802087810 */ /* 0x040fe20007ffe0ff */
[----:B------:R-:W-:Y:S01]  /*12b20*/  @!P5 IMAD.MOV R6, RZ, RZ, -R6 ;  /* 0x000000ffff06d224 */ /* 0x000fe200078e0a06 */
[----:B------:R-:W-:Y:S01]  /*12b30*/  ISETP.GT.U32.AND P5, PT, R3, R7, PT ;  /* 0x000000070300720c */ /* 0x000fe20003fa4070 */
[--C-:B------:R-:W-:Y:S02]  /*12b40*/  @!P0 IMAD.IADD R13, R13, 0x1, -R3.reuse ;  /* 0x000000010d0d8824 */ /* 0x100fe400078e0a03 */
[----:B------:R-:W-:Y:S01]  /*12b50*/  VIADD R10, R2, 0x187 ;  /* 0x00000187020a7836 */ /* 0x000fe20000000000 */
[----:B------:R2:W-:Y:S01]  /*12b60*/  STL [R1+0x2a4], R6 ;  /* 0x0002a40601007387 */ /* 0x0005e20000100800 */
[--C-:B------:R-:W-:Y:S01]  /*12b70*/  @!P3 IMAD.IADD R14, R14, 0x1, -R3.reuse ;  /* 0x000000010e0eb824 */ /* 0x100fe200078e0a03 */
[C---:B------:R-:W-:Y:S01]  /*12b80*/  ISETP.GT.U32.AND P3, PT, R3.reuse, R4, PT ;  /* 0x000000040300720c */ /* 0x040fe20003f64070 */
[----:B------:R-:W-:Y:S01]  /*12b90*/  @!P1 IMAD.IADD R16, R16, 0x1, -R3 ;  /* 0x0000000110109824 */ /* 0x000fe200078e0a03 */
[----:B------:R-:W-:Y:S01]  /*12ba0*/  ISETP.GT.U32.AND P0, PT, R3, R13, PT ;  /* 0x0000000d0300720c */ /* 0x000fe20003f04070 */
[----:B-1----:R-:W-:Y:S01]  /*12bb0*/  VIADD R9, R2, 0x189 ;  /* 0x0000018902097836 */ /* 0x002fe20000000000 */
[----:B------:R-:W-:Y:S01]  /*12bc0*/  IABS R5, R10 ;  /* 0x0000000a00057213 */ /* 0x000fe20000000000 */
[----:B------:R-:W-:Y:S01]  /*12bd0*/  IMAD.MOV.U32 R18, RZ, RZ, R16 ;  /* 0x000000ffff127224 */ /* 0x000fe200078e0010 */
[----:B------:R-:W-:Y:S01]  /*12be0*/  ISETP.GE.AND P1, PT, R15, RZ, PT ;  /* 0x000000ff0f00720c */ /* 0x000fe20003f26270 */
[----:B------:R-:W-:Y:S01]  /*12bf0*/  @!P4 IMAD.MOV R14, RZ, RZ, -R14 ;  /* 0x000000ffff0ec224 */ /* 0x000fe200078e0a0e */
[----:B------:R-:W-:Y:S01]  /*12c00*/  @!P5 IADD3 R7, R7, -R3, RZ ;  /* 0x800000030707d210 */ /* 0x000fe20007ffe0ff */
[----:B------:R-:W-:Y:S01]  /*12c10*/  IMAD.HI.U32 R15, R251, R5, RZ ;  /* 0x00000005fb0f7227 */ /* 0x000fe200078e00ff */
[----:B--2---:R-:W-:-:S02]  /*12c20*/  IABS R6, R8 ;  /* 0x0000000800067213 */ /* 0x004fc40000000000 */
[----:B------:R-:W-:Y:S01]  /*12c30*/  IABS R11, R9 ;  /* 0x00000009000b7213 */ /* 0x000fe20000000000 */
[----:B------:R-:W-:Y:S01]  /*12c40*/  IMAD.MOV R15, RZ, RZ, -R15 ;  /* 0x000000ffff0f7224 */ /* 0x000fe200078e0a0f */
[----:B------:R-:W-:Y:S01]  /*12c50*/  ISETP.GE.AND P5, PT, R10, RZ, PT ;  /* 0x000000ff0a00720c */ /* 0x000fe20003fa6270 */
[--C-:B------:R-:W-:Y:S01]  /*12c60*/  @!P3 IMAD.IADD R4, R4, 0x1, -R3.reuse ;  /* 0x000000010404b824 */ /* 0x100fe200078e0a03 */
[----:B------:R-:W-:Y:S01]  /*12c70*/  ISETP.GT.U32.AND P3, PT, R3, R7, PT ;  /* 0x000000070300720c */ /* 0x000fe20003f64070 */
[----:B------:R-:W-:Y:S01]  /*12c80*/  @!P0 IMAD.IADD R13, R13, 0x1, -R3 ;  /* 0x000000010d0d8824 */ /* 0x000fe200078e0a03 */
[----:B------:R-:W-:Y:S01]  /*12c90*/  ISETP.GE.AND P0, PT, R17, RZ, PT ;  /* 0x000000ff1100720c */ /* 0x000fe20003f06270 */
[----:B------:R-:W-:-:S04]  /*12ca0*/  IMAD.HI.U32 R12, R251, R6, RZ ;  /* 0x00000006fb0c7227 */ /* 0x000fc800078e00ff */
[----:B------:R-:W-:Y:S02]  /*12cb0*/  IMAD R5, R3, R15, R5 ;  /* 0x0000000f03057224 */ /* 0x000fe400078e0205 */
[----:B------:R-:W-:Y:S01]  /*12cc0*/  IMAD.MOV R10, RZ, RZ, -R12 ;  /* 0x000000ffff0a7224 */ /* 0x000fe200078e0a0c */
[----:B------:R-:W-:Y:S01]  /*12cd0*/  MOV R12, R13 ;  /* 0x0000000d000c7202 */ /* 0x000fe20000000f00 */
[----:B------:R-:W-:Y:S01]  /*12ce0*/  IMAD.HI.U32 R13, R251, R11, RZ ;  /* 0x0000000bfb0d7227 */ /* 0x000fe200078e00ff */
[----:B------:R-:W-:-:S03]  /*12cf0*/  ISETP.GT.U32.AND P4, PT, R3, R5, PT ;  /* 0x000000050300720c */ /* 0x000fc60003f84070 */
[----:B------:R-:W-:Y:S01]  /*12d00*/  @!P6 IMAD.MOV R18, RZ, RZ, -R18 ;  /* 0x000000ffff12e224 */ /* 0x000fe200078e0a12 */
[----:B------:R-:W-:Y:S01]  /*12d10*/  ISETP.GT.U32.AND P6, PT, R3, R4, PT ;  /* 0x000000040300720c */ /* 0x000fe20003fc4070 */
[----:B------:R-:W-:Y:S02]  /*12d20*/  IMAD.MOV R13, RZ, RZ, -R13 ;  /* 0x000000ffff0d7224 */ /* 0x000fe400078e0a0d */
[----:B------:R-:W-:Y:S01]  /*12d30*/  @!P3 IMAD.IADD R7, R7, 0x1, -R3 ;  /* 0x000000010707b824 */ /* 0x000fe200078e0a03 */
[----:B------:R-:W-:Y:S01]  /*12d40*/  STL [R1+0x2a0], R18 ;  /* 0x0002a01201007387 */ /* 0x000fe20000100800 */
[C---:B------:R-:W-:Y:S02]  /*12d50*/  IMAD R13, R3.reuse, R13, R11 ;  /* 0x0000000d030d7224 */ /* 0x040fe400078e020b */
[----:B------:R-:W-:Y:S01]  /*12d60*/  IMAD R6, R3, R10, R6 ;  /* 0x0000000a03067224 */ /* 0x000fe200078e0206 */
[----:B------:R1:W-:Y:S01]  /*12d70*/  STL [R1+0x29c], R14 ;  /* 0x00029c0e01007387 */ /* 0x0003e20000100800 */
[--C-:B------:R-:W-:Y:S01]  /*12d80*/  @!P4 IMAD.IADD R5, R5, 0x1, -R3.reuse ;  /* 0x000000010505c824 */ /* 0x100fe200078e0a03 */
[----:B------:R-:W-:Y:S01]  /*12d90*/  IADD3 R10, R2, 0x18a, RZ ;  /* 0x0000018a020a7810 */ /* 0x000fe20007ffe0ff */
[----:B------:R-:W-:Y:S01]  /*12da0*/  @!P2 IMAD.MOV R12, RZ, RZ, -R12 ;  /* 0x000000ffff0ca224 */ /* 0x000fe200078e0a0c */
[C---:B------:R-:W-:Y:S01]  /*12db0*/  ISETP.GT.U32.AND P3, PT, R3.reuse, R6, PT ;  /* 0x000000060300720c */ /* 0x040fe20003f64070 */
[----:B------:R-:W-:Y:S01]  /*12dc0*/  @!P6 IMAD.IADD R4, R4, 0x1, -R3 ;  /* 0x000000010404e824 */ /* 0x000fe200078e0a03 */
[----:B------:R-:W-:Y:S01]  /*12dd0*/  ISETP.GT.U32.AND P4, PT, R3, R5, PT ;  /* 0x000000050300720c */ /* 0x000fe20003f84070 */
[----:B------:R-:W-:Y:S01]  /*12de0*/  VIADD R16, R2, 0x18f ;  /* 0x0000018f02107836 */ /* 0x000fe20000000000 */
[----:B------:R-:W-:Y:S01]  /*12df0*/  ISETP.GE.AND P2, PT, R8, RZ, PT ;  /* 0x000000ff0800720c */ /* 0x000fe20003f46270 */
[----:B------:R2:W-:Y:S01]  /*12e00*/  STL [R1+0x298], R12 ;  /* 0x0002980c01007387 */ /* 0x0005e20000100800 */
[----:B-1----:R-:W-:Y:S01]  /*12e10*/  IMAD.MOV.U32 R14, RZ, RZ, R7 ;  /* 0x000000ffff0e7224 */ /* 0x002fe200078e0007 */
[----:B------:R-:W-:Y:S01]  /*12e20*/  ISETP.GE.AND P6, PT, R9, RZ, PT ;  /* 0x000000ff0900720c */ /* 0x000fe20003fc6270 */
[C---:B------:R-:W-:Y:S01]  /*12e30*/  VIADD R9, R2.reuse, 0x18b ;  /* 0x0000018b02097836 */ /* 0x040fe20000000000 */
[----:B------:R-:W-:Y:S01]  /*12e40*/  IABS R19, R10 ;  /* 0x0000000a00137213 */ /* 0x000fe20000000000 */
[----:B------:R-:W-:Y:S01]  /*12e50*/  @!P1 IMAD.MOV R14, RZ, RZ, -R14 ;  /* 0x000000ffff0e9224 */ /* 0x000fe200078e0a0e */
[----:B------:R-:W-:Y:S01]  /*12e60*/  ISETP.GT.U32.AND P1, PT, R3, R13, PT ;  /* 0x0000000d0300720c */ /* 0x000fe20003f24070 */
[----:B------:R-:W-:Y:S01]  /*12e70*/  VIADD R8, R2, 0x18c ;  /* 0x0000018c02087836 */ /* 0x000fe20000000000 */
[----:B------:R-:W-:Y:S01]  /*12e80*/  IABS R20, R9 ;  /* 0x0000000900147213 */ /* 0x000fe20000000000 */
[--C-:B------:R-:W-:Y:S01]  /*12e90*/  @!P3 IMAD.IADD R6, R6, 0x1, -R3.reuse ;  /* 0x000000010606b824 */ /* 0x100fe200078e0a03 */
[----:B------:R1:W-:Y:S01]  /*12ea0*/  STL [R1+0x294], R14 ;  /* 0x0002940e01007387 */ /* 0x0003e20000100800 */
[----:B--2---:R-:W-:Y:S01]  /*12eb0*/  IMAD.MOV.U32 R12, RZ, RZ, R4 ;  /* 0x000000ffff0c7224 */ /* 0x004fe200078e0004 */
[----:B------:R-:W-:Y:S01]  /*12ec0*/  IABS R11, R8 ;  /* 0x00000008000b7213 */ /* 0x000fe20000000000 */
[----:B------:R-:W-:Y:S01]  /*12ed0*/  @!P4 IMAD.IADD R5, R5, 0x1, -R3 ;  /* 0x000000010505c824 */ /* 0x000fe200078e0a03 */
[----:B------:R-:W-:Y:S01]  /*12ee0*/  ISETP.GE.AND P4, PT, R9, RZ, PT ;  /* 0x000000ff0900720c */ /* 0x000fe20003f86270 */
[----:B------:R-:W-:Y:S01]  /*12ef0*/  @!P0 IMAD.MOV R12, RZ, RZ, -R12 ;  /* 0x000000ffff0c8224 */ /* 0x000fe200078e0a0c */
[----:B------:R-:W-:Y:S01]  /*12f00*/  ISETP.GE.AND P0, PT, R10, RZ, PT ;  /* 0x000000ff0a00720c */ /* 0x000fe20003f06270 */
[----:B------:R-:W-:Y:S01]  /*12f10*/  IMAD.HI.U32 R10, R251, R19, RZ ;  /* 0x00000013fb0a7227 */ /* 0x000fe200078e00ff */
[----:B------:R-:W-:-:S02]  /*12f20*/  MOV R7, R11 ;  /* 0x0000000b00077202 */ /* 0x000fc40000000f00 */
[----:B------:R-:W-:Y:S01]  /*12f30*/  ISETP.GT.U32.AND P3, PT, R3, R6, PT ;  /* 0x000000060300720c */ /* 0x000fe20003f64070 */
[----:B------:R-:W-:Y:S01]  /*12f40*/  @!P1 IMAD.IADD R13, R13, 0x1, -R3 ;  /* 0x000000010d0d9824 */ /* 0x000fe200078e0a03 */
[----:B------:R2:W-:Y:S01]  /*12f50*/  STL [R1+0x290], R12 ;  /* 0x0002900c01007387 */ /* 0x0005e20000100800 */
[----:B------:R-:W-:-:S03]  /*12f60*/  IMAD.HI.U32 R11, R251, R20, RZ ;  /* 0x00000014fb0b7227 */ /* 0x000fc600078e00ff */
[----:B------:R-:W-:Y:S01]  /*12f70*/  ISETP.GT.U32.AND P1, PT, R3, R13, PT ;  /* 0x0000000d0300720c */ /* 0x000fe20003f24070 */
[----:B------:R-:W-:Y:S01]  /*12f80*/  IMAD.MOV R10, RZ, RZ, -R10 ;  /* 0x000000ffff0a7224 */ /* 0x000fe200078e0a0a */
[----:B------:R-:W-:Y:S01]  /*12f90*/  IADD3 R9, -R11, RZ, RZ ;  /* 0x000000ff0b097210 */ /* 0x000fe20007ffe1ff */
[----:B-1----:R-:W-:Y:S01]  /*12fa0*/  IMAD.MOV.U32 R14, RZ, RZ, R5 ;  /* 0x000000ffff0e7224 */ /* 0x002fe200078e0005 */
[----:B------:R-:W-:Y:S01]  /*12fb0*/  IADD3 R5, R2, 0x18e, RZ ;  /* 0x0000018e02057810 */ /* 0x000fe20007ffe0ff */
[C---:B------:R-:W-:Y:S02]  /*12fc0*/  IMAD R19, R3.reuse, R10, R19 ;  /* 0x0000000a03137224 */ /* 0x040fe400078e0213 */
[----:B------:R-:W-:Y:S02]  /*12fd0*/  @!P5 IMAD.MOV R14, RZ, RZ, -R14 ;  /* 0x000000ffff0ed224 */ /* 0x000fe400078e0a0e */
[C---:B------:R-:W-:Y:S01]  /*12fe0*/  IMAD R20, R3.reuse, R9, R20 ;  /* 0x0000000903147224 */ /* 0x040fe200078e0214 */
[----:B------:R-:W-:Y:S01]  /*12ff0*/  ISETP.GT.U32.AND P5, PT, R3, R19, PT ;  /* 0x000000130300720c */ /* 0x000fe20003fa4070 */
[----:B------:R-:W-:Y:S01]  /*13000*/  @!P3 IMAD.IADD R6, R6, 0x1, -R3 ;  /* 0x000000010606b824 */ /* 0x000fe200078e0a03 */
[----:B------:R-:W-:Y:S01]  /*13010*/  STL [R1+0x28c], R14 ;  /* 0x00028c0e01007387 */ /* 0x000fe20000100800 */
[----:B------:R-:W-:Y:S01]  /*13020*/  @!P1 IADD3 R13, R13, -R3, RZ ;  /* 0x800000030d0d9210 */ /* 0x000fe20007ffe0ff */
[----:B------:R-:W-:Y:S01]  /*13030*/  IMAD.HI.U32 R4, R251, R7, RZ ;  /* 0x00000007fb047227 */ /* 0x000fe200078e00ff */
[----:B------:R-:W-:-:S02]  /*13040*/  ISETP.GT.U32.AND P1, PT, R3, R20, PT ;  /* 0x000000140300720c */ /* 0x000fc40003f24070 */
[----:B------:R-:W-:Y:S01]  /*13050*/  ISETP.GE.AND P3, PT, R8, RZ, PT ;  /* 0x000000ff0800720c */ /* 0x000fe20003f66270 */
[----:B------:R-:W-:Y:S02]  /*13060*/  VIADD R10, R2, 0x18d ;  /* 0x0000018d020a7836 */ /* 0x000fe40000000000 */
[----:B--2---:R-:W-:Y:S01]  /*13070*/  IMAD.MOV.U32 R12, RZ, RZ, R6 ;  /* 0x000000ffff0c7224 */ /* 0x004fe200078e0006 */
[----:B------:R-:W-:Y:S01]  /*13080*/  IABS R6, R5 ;  /* 0x0000000500067213 */ /* 0x000fe20000000000 */
[----:B------:R-:W-:Y:S02]  /*13090*/  IMAD.MOV R4, RZ, RZ, -R4 ;  /* 0x000000ffff047224 */ /* 0x000fe400078e0a04 */
[--C-:B------:R-:W-:Y:S02]  /*130a0*/  @!P5 IMAD.IADD R19, R19, 0x1, -R3.reuse ;  /* 0x000000011313d824 */ /* 0x100fe400078e0a03 */
[----:B------:R-:W-:Y:S01]  /*130b0*/  @!P2 IMAD.MOV R12, RZ, RZ, -R12 ;  /* 0x000000ffff0ca224 */ /* 0x000fe200078e0a0c */
[----:B------:R-:W-:Y:S01]  /*130c0*/  ISETP.GE.AND P2, PT, R10, RZ, PT ;  /* 0x000000ff0a00720c */ /* 0x000fe20003f46270 */
[----:B------:R-:W-:Y:S01]  /*130d0*/  @!P1 IMAD.IADD R20, R20, 0x1, -R3 ;  /* 0x0000000114149824 */ /* 0x000fe200078e0a03 */
[C---:B------:R-:W-:Y:S01]  /*130e0*/  ISETP.GT.U32.AND P5, PT, R3.reuse, R19, PT ;  /* 0x000000130300720c */ /* 0x040fe20003fa4070 */
[C---:B------:R-:W-:Y:S01]  /*130f0*/  IMAD R4, R3.reuse, R4, R7 ;  /* 0x0000000403047224 */ /* 0x040fe200078e0207 */
[----:B------:R-:W-:Y:S01]  /*13100*/  IABS R10, R10 ;  /* 0x0000000a000a7213 */ /* 0x000fe20000000000 */
[----:B------:R-:W-:Y:S01]  /*13110*/  IMAD.MOV.U32 R17, RZ, RZ, R13 ;  /* 0x000000ffff117224 */ /* 0x000fe200078e000d */
[----:B------:R-:W-:Y:S01]  /*13120*/  ISETP.GT.U32.AND P1, PT, R3, R20, PT ;  /* 0x000000140300720c */ /* 0x000fe20003f24070 */
[----:B------:R-:W-:Y:S01]  /*13130*/  IMAD.HI.U32 R9, R251, R6, RZ ;  /* 0x00000006fb097227 */ /* 0x000fe200078e00ff */
[----:B------:R1:W-:Y:S03]  /*13140*/  STL [R1+0x288], R12 ;  /* 0x0002880c01007387 */ /* 0x0003e60000100800 */
[----:B------:R-:W-:Y:S01]  /*13150*/  @!P6 IMAD.MOV R17, RZ, RZ, -R17 ;  /* 0x000000ffff11e224 */ /* 0x000fe200078e0a11 */
[----:B------:R-:W-:Y:S01]  /*13160*/  ISETP.GT.U32.AND P6, PT, R3, R4, PT ;  /* 0x000000040300720c */ /* 0x000fe20003fc4070 */
[----:B------:R-:W-:-:S03]  /*13170*/  IMAD.HI.U32 R11, R251, R10, RZ ;  /* 0x0000000afb0b7227 */ /* 0x000fc600078e00ff */
[----:B------:R2:W-:Y:S01]  /*13180*/  STL [R1+0x284], R17 ;  /* 0x0002841101007387 */ /* 0x0005e20000100800 */
[----:B------:R-:W-:Y:S01]  /*13190*/  IMAD.MOV R11, RZ, RZ, -R11 ;  /* 0x000000ffff0b7224 */ /* 0x000fe200078e0a0b */
[----:B-1----:R-:W-:Y:S01]  /*131a0*/  IABS R12, R16 ;  /* 0x00000010000c7213 */ /* 0x002fe20000000000 */
[----:B------:R-:W-:Y:S01]  /*131b0*/  IMAD.MOV R9, RZ, RZ, -R9 ;  /* 0x000000ffff097224 */ /* 0x000fe200078e0a09 */
[----:B------:R-:W-:Y:S01]  /*131c0*/  @!P1 IADD3 R20, R20, -R3, RZ ;  /* 0x8000000314149210 */ /* 0x000fe20007ffe0ff */
[--C-:B------:R-:W-:Y:S01]  /*131d0*/  @!P5 IMAD.IADD R19, R19, 0x1, -R3.reuse ;  /* 0x000000011313d824 */ /* 0x100fe200078e0a03 */
[----:B------:R-:W-:Y:S01]  /*131e0*/  ISETP.GE.AND P5, PT, R5, RZ, PT ;  /* 0x000000ff0500720c */ /* 0x000fe20003fa6270 */
[C---:B------:R-:W-:Y:S02]  /*131f0*/  IMAD R5, R3.reuse, R11, R10 ;  /* 0x0000000b03057224 */ /* 0x040fe400078e020a */
[C---:B------:R-:W-:Y:S02]  /*13200*/  IMAD R6, R3.reuse, R9, R6 ;  /* 0x0000000903067224 */ /* 0x040fe400078e0206 */
[----:B------:R-:W-:Y:S01]  /*13210*/  @!P6 IMAD.IADD R4, R4, 0x1, -R3 ;  /* 0x000000010404e824 */ /* 0x000fe200078e0a03 */
[C---:B------:R-:W-:Y:S01]  /*13220*/  ISETP.GT.U32.AND P1, PT, R3.reuse, R5, PT ;  /* 0x000000050300720c */ /* 0x040fe20003f24070 */
[C---:B------:R-:W-:Y:S01]  /*13230*/  VIADD R14, R2.reuse, 0x190 ;  /* 0x00000190020e7836 */ /* 0x040fe20000000000 */
[----:B------:R-:W-:Y:S01]  /*13240*/  ISETP.GT.U32.AND P6, PT, R3, R6, PT ;  /* 0x000000060300720c */ /* 0x000fe20003fc4070 */
[----:B------:R-:W-:-:S02]  /*13250*/  VIADD R10, R2, 0x192 ;  /* 0x00000192020a7836 */ /* 0x000fc40000000000 */
[----:B------:R-:W-:Y:S01]  /*13260*/  VIADD R9, R2, 0x191 ;  /* 0x0000019102097836 */ /* 0x000fe20000000000 */
[----:B------:R-:W-:Y:S01]  /*13270*/  IABS R15, R14 ;  /* 0x0000000e000f7213 */ /* 0x000fe20000000000 */
[----:B------:R-:W-:Y:S01]  /*13280*/  IMAD.MOV.U32 R22, RZ, RZ, R19 ;  /* 0x000000ffff167224 */ /* 0x000fe200078e0013 */
[----:B--2---:R-:W-:Y:S01]  /*13290*/  IABS R17, R10 ;  /* 0x0000000a00117213 */ /* 0x004fe20000000000 */
[----:B------:R-:W-:Y:S01]  /*132a0*/  IMAD.HI.U32 R8, R251, R12, RZ ;  /* 0x0000000cfb087227 */ /* 0x000fe200078e00ff */
[----:B------:R-:W-:-:S03]  /*132b0*/  IABS R13, R9 ;  /* 0x00000009000d7213 */ /* 0x000fc60000000000 */
[----:B------:R-:W-:Y:S01]  /*132c0*/  @!P1 IMAD.IADD R5, R5, 0x1, -R3 ;  /* 0x0000000105059824 */ /* 0x000fe200078e0a03 */
[----:B------:R-:W-:Y:S01]  /*132d0*/  ISETP.GT.U32.AND P1, PT, R3, R4, PT ;  /* 0x000000040300720c */ /* 0x000fe20003f24070 */
[----:B------:R-:W-:Y:S01]  /*132e0*/  IMAD.HI.U32 R7, R251, R15, RZ ;  /* 0x0000000ffb077227 */ /* 0x000fe200078e00ff */
[----:B------:R-:W-:Y:S02]  /*132f0*/  @!P6 IADD3 R6, R6, -R3, RZ ;  /* 0x800000030606e210 */ /* 0x000fe40007ffe0ff */
[C---:B------:R-:W-:Y:S01]  /*13300*/  ISETP.GT.U32.AND P6, PT, R3.reuse, R5, PT ;  /* 0x000000050300720c */ /* 0x040fe20003fc4070 */
[----:B------:R-:W-:Y:S01]  /*13310*/  @!P0 IMAD.MOV R22, RZ, RZ, -R22 ;  /* 0x000000ffff168224 */ /* 0x000fe200078e0a16 */
[----:B------:R-:W-:Y:S01]  /*13320*/  ISETP.GT.U32.AND P0, PT, R3, R6, PT ;  /* 0x000000060300720c */ /* 0x000fe20003f04070 */
[----:B------:R-:W-:Y:S01]  /*13330*/  IMAD.MOV R7, RZ, RZ, -R7 ;  /* 0x000000ffff077224 */ /* 0x000fe200078e0a07 */
[----:B------:R-:W-:Y:S01]  /*13340*/  IADD3 R8, -R8, RZ, RZ ;  /* 0x000000ff08087210 */ /* 0x000fe20007ffe1ff */
[C---:B------:R-:W-:Y:S01]  /*13350*/  IMAD.HI.U32 R19, R251.reuse, R17, RZ ;  /* 0x00000011fb137227 */ /* 0x040fe200078e00ff */
[----:B------:R1:W-:Y:S03]  /*13360*/  STL [R1+0x280], R22 ;  /* 0x0002801601007387 */ /* 0x0003e60000100800 */
[----:B------:R-:W-:-:S04]  /*13370*/  IMAD.HI.U32 R21, R251, R13, RZ ;  /* 0x0000000dfb157227 */ /* 0x000fc800078e00ff */
[----:B------:R-:W-:Y:S01]  /*13380*/  IMAD R15, R3, R7, R15 ;  /* 0x00000007030f7224 */ /* 0x000fe200078e020f */
[----:B------:R-:W-:Y:S01]  /*13390*/  @!P6 IADD3 R5, R5, -R3, RZ ;  /* 0x800000030505e210 */ /* 0x000fe20007ffe0ff */
[----:B------:R-:W-:Y:S02]  /*133a0*/  IMAD.MOV R19, RZ, RZ, -R19 ;  /* 0x000000ffff137224 */ /* 0x000fe400078e0a13 */
[----:B------:R-:W-:Y:S02]  /*133b0*/  IMAD.MOV R21, RZ, RZ, -R21 ;  /* 0x000000ffff157224 */ /* 0x000fe400078e0a15 */
[C---:B------:R-:W-:Y:S02]  /*133c0*/  IMAD R12, R3.reuse, R8, R12 ;  /* 0x00000008030c7224 */ /* 0x040fe400078e020c */
[----:B------:R-:W-:Y:S01]  /*133d0*/  @!P1 IMAD.IADD R4, R4, 0x1, -R3 ;  /* 0x0000000104049824 */ /* 0x000fe200078e0a03 */
[C---:B------:R-:W-:Y:S01]  /*133e0*/  ISETP.GT.U32.AND P1, PT, R3.reuse, R15, PT ;  /* 0x0000000f0300720c */ /* 0x040fe20003f24070 */
[----:B------:R-:W-:-:S02]  /*133f0*/  IMAD R17, R3, R19, R17 ;  /* 0x0000001303117224 */ /* 0x000fc400078e0211 */
[C---:B------:R-:W-:Y:S02]  /*13400*/  IMAD R13, R3.reuse, R21, R13 ;  /* 0x00000015030d7224 */ /* 0x040fe400078e020d */
[----:B------:R-:W-:Y:S01]  /*13410*/  @!P4 IMAD.MOV R20, RZ, RZ, -R20 ;  /* 0x000000ffff14c224 */ /* 0x000fe200078e0a14 */
[C---:B------:R-:W-:Y:S01]  /*13420*/  ISETP.GT.U32.AND P4, PT, R3.reuse, R12, PT ;  /* 0x0000000c0300720c */ /* 0x040fe20003f84070 */
[--C-:B------:R-:W-:Y:S01]  /*13430*/  @!P0 IMAD.IADD R6, R6, 0x1, -R3.reuse ;  /* 0x0000000106068824 */ /* 0x100fe200078e0a03 */
[C---:B------:R-:W-:Y:S01]  /*13440*/  ISETP.GT.U32.AND P0, PT, R3.reuse, R17, PT ;  /* 0x000000110300720c */ /* 0x040fe20003f04070 */
[C---:B------:R-:W-:Y:S01]  /*13450*/  VIADD R7, R2.reuse, 0x193 ;  /* 0x0000019302077836 */ /* 0x040fe20000000000 */
[----:B------:R-:W-:Y:S01]  /*13460*/  ISETP.GT.U32.AND P6, PT, R3, R13, PT ;  /* 0x0000000d0300720c */ /* 0x000fe20003fc4070 */
[----:B------:R-:W-:Y:S01]  /*13470*/  VIADD R8, R2, 0x194 ;  /* 0x0000019402087836 */ /* 0x000fe20000000000 */
[----:B------:R2:W-:Y:S01]  /*13480*/  STL [R1+0x27c], R20 ;  /* 0x00027c1401007387 */ /* 0x0005e20000100800 */
[----:B------:R-:W-:Y:S01]  /*13490*/  @!P1 IMAD.IADD R15, R15, 0x1, -R3 ;  /* 0x000000010f0f9824 */ /* 0x000fe200078e0a03 */
[----:B------:R-:W-:Y:S01]  /*134a0*/  IABS R18, R7 ;  /* 0x0000000700127213 */ /* 0x000fe20000000000 */
[----:B------:R-:W-:Y:S01]  /*134b0*/  IMAD.MOV.U32 R24, RZ, RZ, R4 ;  /* 0x000000ffff187224 */ /* 0x000fe200078e0004 */
[----:B------:R-:W-:Y:S01]  /*134c0*/  IABS R11, R8 ;  /* 0x00000008000b7213 */ /* 0x000fe20000000000 */
[----:B-1----:R-:W-:Y:S01]  /*134d0*/  IMAD.MOV.U32 R22, RZ, RZ, R5 ;  /* 0x000000ffff167224 */ /* 0x002fe200078e0005 */
[----:B------:R-:W-:Y:S01]  /*134e0*/  ISETP.GE.AND P1, PT, R14, RZ, PT ;  /* 0x000000ff0e00720c */ /* 0x000fe20003f26270 */
[--C-:B------:R-:W-:Y:S01]  /*134f0*/  @!P4 IMAD.IADD R12, R12, 0x1, -R3.reuse ;  /* 0x000000010c0cc824 */ /* 0x100fe200078e0a03 */
[----:B------:R-:W-:Y:S01]  /*13500*/  @!P3 IADD3 R24, -R24, RZ, RZ ;  /* 0x000000ff1818b210 */ /* 0x000fe20007ffe1ff */
[----:B------:R-:W-:Y:S01]  /*13510*/  @!P0 IMAD.IADD R17, R17, 0x1, -R3 ;  /* 0x0000000111118824 */ /* 0x000fe200078e0a03 */
[----:B------:R-:W-:Y:S01]  /*13520*/  ISETP.GT.U32.AND P0, PT, R3, R15, PT ;  /* 0x0000000f0300720c */ /* 0x000fe20003f04070 */
[C---:B--2---:R-:W-:Y:S01]  /*13530*/  IMAD.HI.U32 R20, R251.reuse, R18, RZ ;  /* 0x00000012fb147227 */ /* 0x044fe200078e00ff */
[----:B------:R-:W-:Y:S01]  /*13540*/  ISETP.GE.AND P4, PT, R16, RZ, PT ;  /* 0x000000ff1000720c */ /* 0x000fe20003f86270 */
[----:B------:R-:W-:Y:S01]  /*13550*/  STL [R1+0x274], R24 ;  /* 0x0002741801007387 */ /* 0x000fe20000100800 */
[----:B------:R-:W-:Y:S01]  /*13560*/  IADD3 R16, R2, 0x195, RZ ;  /* 0x0000019502107810 */ /* 0x000fe20007ffe0ff */
[----:B------:R-:W-:-:S03]  /*13570*/  IMAD.HI.U32 R21, R251, R11, RZ ;  /* 0x0000000bfb157227 */ /* 0x000fc600078e00ff */
[----:B------:R-:W-:Y:S01]  /*13580*/  IABS R5, R16 ;  /* 0x0000001000057213 */ /* 0x000fe20000000000 */
[----:B------:R-:W-:Y:S01]  /*13590*/  @!P6 IMAD.IADD R13, R13, 0x1, -R3 ;  /* 0x000000010d0de824 */ /* 0x000fe200078e0a03 */
[C---:B------:R-:W-:Y:S01]  /*135a0*/  ISETP.GT.U32.AND P6, PT, R3.reuse, R12, PT ;  /* 0x0000000c0300720c */ /* 0x040fe20003fc4070 */
[----:B------:R-:W-:Y:S02]  /*135b0*/  IMAD.MOV R20, RZ, RZ, -R20 ;  /* 0x000000ffff147224 */ /* 0x000fe400078e0a14 */
[----:B------:R-:W-:Y:S01]  /*135c0*/  IMAD.MOV R21, RZ, RZ, -R21 ;  /* 0x000000ffff157224 */ /* 0x000fe200078e0a15 */
[C---:B------:R-:W-:Y:S01]  /*135d0*/  ISETP.GT.U32.AND P3, PT, R3.reuse, R13, PT ;  /* 0x0000000d0300720c */ /* 0x040fe20003f64070 */
[----:B------:R-:W-:Y:S01]  /*135e0*/  @!P2 IMAD.MOV R22, RZ, RZ, -R22 ;  /* 0x000000ffff16a224 */ /* 0x000fe200078e0a16 */
[C---:B------:R-:W-:Y:S01]  /*135f0*/  ISETP.GT.U32.AND P2, PT, R3.reuse, R17, PT ;  /* 0x000000110300720c */ /* 0x040fe20003f44070 */
[C---:B------:R-:W-:Y:S02]  /*13600*/  IMAD R18, R3.reuse, R20, R18 ;  /* 0x0000001403127224 */ /* 0x040fe400078e0212 */
[----:B------:R-:W-:Y:S01]  /*13610*/  IMAD R11, R3, R21, R11 ;  /* 0x00000015030b7224 */ /* 0x000fe200078e020b */
[----:B------:R-:W-:Y:S01]  /*13620*/  STL [R1+0x270], R22 ;  /* 0x0002701601007387 */ /* 0x000fe20000100800 */
[----:B------:R-:W-:-:S02]  /*13630*/  VIADD R14, R2, 0x196 ;  /* 0x00000196020e7836 */ /* 0x000fc40000000000 */
[----:B------:R-:W-:Y:S01]  /*13640*/  @!P5 IMAD.MOV R6, RZ, RZ, -R6 ;  /* 0x000000ffff06d224 */ /* 0x000fe200078e0a06 */
[----:B------:R-:W-:Y:S01]  /*13650*/  ISETP.GT.U32.AND P5, PT, R3, R18, PT ;  /* 0x000000120300720c */ /* 0x000fe20003fa4070 */
[--C-:B------:R-:W-:Y:S01]  /*13660*/  @!P0 IMAD.IADD R15, R15, 0x1, -R3.reuse ;  /* 0x000000010f0f8824 */ /* 0x100fe200078e0a03 */
[----:B------:R-:W-:Y:S01]  /*13670*/  ISETP.GT.U32.AND P0, PT, R3, R11, PT ;  /* 0x0000000b0300720c */ /* 0x000fe20003f04070 */
[--C-:B------:R-:W-:Y:S01]  /*13680*/  @!P6 IMAD.IADD R12, R12, 0x1, -R3.reuse ;  /* 0x000000010c0ce824 */ /* 0x100fe200078e0a03 */
[----:B------:R-:W-:Y:S01]  /*13690*/  IABS R4, R14 ;  /* 0x0000000e00047213 */ /* 0x000fe20000000000 */
[----:B------:R-:W-:Y:S01]  /*136a0*/  @!P3 IMAD.IADD R13, R13, 0x1, -R3 ;  /* 0x000000010d0db824 */ /* 0x000fe200078e0a03 */
[----:B------:R-:W-:Y:S01]  /*136b0*/  ISETP.GE.AND P6, PT, R9, RZ, PT ;  /* 0x000000ff0900720c */ /* 0x000fe20003fc6270 */
[----:B------:R-:W-:Y:S01]  /*136c0*/  IMAD.HI.U32 R9, R251, R5, RZ ;  /* 0x00000005fb097227 */ /* 0x000fe200078e00ff */
[----:B------:R1:W-:Y:S01]  /*136d0*/  STL [R1+0x26c], R6 ;  /* 0x00026c0601007387 */ /* 0x0003e20000100800 */
[----:B------:R-:W-:-:S02]  /*136e0*/  ISETP.GE.AND P3, PT, R10, RZ, PT ;  /* 0x000000ff0a00720c */ /* 0x000fc40003f66270 */
[-C--:B------:R-:W-:Y:S01]  /*136f0*/  @!P2 IADD3 R17, R17, -R3.reuse, RZ ;  /* 0x800000031111a210 */ /* 0x080fe20007ffe0ff */
[----:B------:R-:W-:Y:S01]  /*13700*/  IMAD.MOV.U32 R19, RZ, RZ, R15 ;  /* 0x000000ffff137224 */ /* 0x000fe200078e000f */
[----:B------:R-:W-:Y:S01]  /*13710*/  ISETP.GE.AND P2, PT, R7, RZ, PT ;  /* 0x000000ff0700720c */ /* 0x000fe20003f46270 */
[----:B------:R-:W-:Y:S01]  /*13720*/  IMAD.MOV R7, RZ, RZ, -R9 ;  /* 0x000000ffff077224 */ /* 0x000fe200078e0a09 */
[----:B------:R-:W-:Y:S01]  /*13730*/  @!P0 IADD3 R11, R11, -R3, RZ ;  /* 0x800000030b0b8210 */ /* 0x000fe20007ffe0ff */
[----:B------:R-:W-:Y:S02]  /*13740*/  IMAD.MOV.U32 R9, RZ, RZ, R13 ;  /* 0x000000ffff097224 */ /* 0x000fe400078e000d */
[----:B-1----:R-:W-:-:S04]  /*13750*/  IMAD.HI.U32 R6, R251, R4, RZ ;  /* 0x00000004fb067227 */ /* 0x002fc800078e00ff */
[----:B------:R-:W-:Y:S02]  /*13760*/  IMAD.MOV R6, RZ, RZ, -R6 ;  /* 0x000000ffff067224 */ /* 0x000fe400078e0a06 */
[C---:B------:R-:W-:Y:S02]  /*13770*/  IMAD R7, R3.reuse, R7, R5 ;  /* 0x0000000703077224 */ /* 0x040fe400078e0205 */
[----:B------:R-:W-:Y:S01]  /*13780*/  @!P5 IMAD.IADD R18, R18, 0x1, -R3 ;  /* 0x000000011212d824 */ /* 0x000fe200078e0a03 */
[----:B------:R-:W-:Y:S01]  /*13790*/  ISETP.GE.AND P5, PT, R8, RZ, PT ;  /* 0x000000ff0800720c */ /* 0x000fe20003fa6270 */
[----:B------:R-:W-:Y:S02]  /*137a0*/  IMAD.MOV.U32 R20, RZ, RZ, R12 ;  /* 0x000000ffff147224 */ /* 0x000fe400078e000c */
[C---:B------:R-:W-:Y:S01]  /*137b0*/  IMAD R4, R3.reuse, R6, R4 ;  /* 0x0000000603047224 */ /* 0x040fe200078e0204 */
[C---:B------:R-:W-:Y:S01]  /*137c0*/  ISETP.GT.U32.AND P0, PT, R3.reuse, R18, PT ;  /* 0x000000120300720c */ /* 0x040fe20003f04070 */
[----:B------:R-:W-:Y:S01]  /*137d0*/  IMAD.MOV.U32 R8, RZ, RZ, R17 ;  /* 0x000000ffff087224 */ /* 0x000fe200078e0011 */
[C---:B------:R-:W-:Y:S01]  /*137e0*/  IADD3 R6, R2.reuse, 0x197, RZ ;  /* 0x0000019702067810 */ /* 0x040fe20007ffe0ff */
[----:B------:R-:W-:Y:S01]  /*137f0*/  @!P1 IMAD.MOV R19, RZ, RZ, -R19 ;  /* 0x000000ffff139224 */ /* 0x000fe200078e0a13 */
[C---:B------:R-:W-:Y:S01]  /*13800*/  ISETP.GT.U32.AND P1, PT, R3.reuse, R11, PT ;  /* 0x0000000b0300720c */ /* 0x040fe20003f24070 */
[----:B------:R-:W-:Y:S01]  /*13810*/  @!P6 IMAD.MOV R9, RZ, RZ, -R9 ;  /* 0x000000ffff09e224 */ /* 0x000fe200078e0a09 */
[C---:B------:R-:W-:Y:S01]  /*13820*/  ISETP.GT.U32.AND P6, PT, R3.reuse, R7, PT ;  /* 0x000000070300720c */ /* 0x040fe20003fc4070 */
[----:B------:R-:W-:Y:S01]  /*13830*/  @!P4 IMAD.MOV R20, RZ, RZ, -R20 ;  /* 0x000000ffff14c224 */ /* 0x000fe200078e0a14 */
[----:B------:R-:W-:Y:S01]  /*13840*/  IABS R13, R6 ;  /* 0x00000006000d7213 */ /* 0x000fe20000000000 */
[----:B------:R-:W-:Y:S01]  /*13850*/  @!P3 IMAD.MOV R8, RZ, RZ, -R8 ;  /* 0x000000ffff08b224 */ /* 0x000fe200078e0a08 */
[----:B------:R-:W-:Y:S01]  /*13860*/  ISETP.GT.U32.AND P3, PT, R3, R4, PT ;  /* 0x000000040300720c */ /* 0x000fe20003f64070 */
[----:B------:R-:W-:Y:S01]  /*13870*/  VIADD R5, R2, 0x198 ;  /* 0x0000019802057836 */ /* 0x000fe20000000000 */
[----:B------:R-:W-:Y:S01]  /*13880*/  STL [R1+0x264], R20 ;  /* 0x0002641401007387 */ /* 0x000fe20000100800 */
[--C-:B------:R-:W-:Y:S01]  /*13890*/  @!P0 IMAD.IADD R18, R18, 0x1, -R3.reuse ;  /* 0x0000000112128824 */ /* 0x100fe200078e0a03 */
[----:B------:R-:W-:Y:S01]  /*138a0*/  ISETP.GE.AND P4, PT, R16, RZ, PT ;  /* 0x000000ff1000720c */ /* 0x000fe20003f86270 */
[----:B------:R-:W-:Y:S01]  /*138b0*/  VIADD R12, R2, 0x199 ;  /* 0x00000199020c7836 */ /* 0x000fe20000000000 */
[----:B------:R-:W-:Y:S01]  /*138c0*/  STL [R1+0x260], R19 ;  /* 0x0002601301007387 */ /* 0x000fe20000100800 */
[----:B------:R-:W-:Y:S01]  /*138d0*/  @!P1 IMAD.IADD R11, R11, 0x1, -R3 ;  /* 0x000000010b0b9824 */ /* 0x000fe200078e0a03 */
[----:B------:R-:W-:-:S02]  /*138e0*/  ISETP.GE.AND P1, PT, R6, RZ, PT ;  /* 0x000000ff0600720c */ /* 0x000fc40003f26270 */
[----:B------:R1:W-:Y:S01]  /*138f0*/  STL [R1+0x25c], R9 ;  /* 0x00025c0901007387 */ /* 0x0003e20000100800 */
[----:B------:R-:W-:Y:S02]  /*13900*/  @!P6 IADD3 R7, R7, -R3, RZ ;  /* 0x800000030707e210 */ /* 0x000fe40007ffe0ff */
[----:B------:R-:W-:Y:S01]  /*13910*/  @!P3 IMAD.IADD R4, R4, 0x1, -R3 ;  /* 0x000000010404b824 */ /* 0x000fe200078e0a03 */
[----:B------:R2:W-:Y:S01]  /*13920*/  STL [R1+0x258], R8 ;  /* 0x0002580801007387 */ /* 0x0005e20000100800 */
[----:B------:R-:W-:Y:S02]  /*13930*/  ISETP.GT.U32.AND P3, PT, R3, R7, PT ;  /* 0x000000070300720c */ /* 0x000fe40003f64070 */
[----:B------:R-:W-:Y:S02]  /*13940*/  ISETP.GE.AND P6, PT, R5, RZ, PT ;  /* 0x000000ff0500720c */ /* 0x000fe40003fc6270 */
[----:B------:R-:W-:Y:S01]  /*13950*/  ISETP.GE.AND P0, PT, R14, RZ, PT ;  /* 0x000000ff0e00720c */ /* 0x000fe20003f06270 */
[----:B-1----:R-:W-:-:S02]  /*13960*/  IMAD.MOV.U32 R9, RZ, RZ, R18 ;  /* 0x000000ffff097224 */ /* 0x002fc400078e0012 */
[----:B------:R-:W-:Y:S01]  /*13970*/  VIADD R18, R2, 0x19d ;  /* 0x0000019d02127836 */ /* 0x000fe20000000000 */
[----:B--2---:R-:W-:Y:S01]  /*13980*/  IABS R8, R5 ;  /* 0x0000000500087213 */ /* 0x004fe20000000000 */
[----:B------:R-:W-:Y:S01]  /*13990*/  @!P2 IMAD.MOV R9, RZ, RZ, -R9 ;  /* 0x000000ffff09a224 */ /* 0x000fe200078e0a09 */
[----:B------:R-:W-:-:S03]  /*139a0*/  ISETP.GT.U32.AND P2, PT, R3, R4, PT ;  /* 0x000000040300720c */ /* 0x000fc60003f44070 */
[----:B------:R-:W-:Y:S02]  /*139b0*/  @!P3 IMAD.IADD R7, R7, 0x1, -R3 ;  /* 0x000000010707b824 */ /* 0x000fe400078e0a03 */
[----:B------:R-:W-:Y:S01]  /*139c0*/  IMAD.MOV.U32 R6, RZ, RZ, R8 ;  /* 0x000000ffff067224 */ /* 0x000fe200078e0008 */
[----:B------:R1:W-:Y:S01]  /*139d0*/  STL [R1+0x254], R9 ;  /* 0x0002540901007387 */ /* 0x0003e20000100800 */
[----:B------:R-:W-:-:S04]  /*139e0*/  IMAD.HI.U32 R8, R251, R13, RZ ;  /* 0x0000000dfb087227 */ /* 0x000fc800078e00ff */
[----:B------:R-:W-:Y:S01]  /*139f0*/  IMAD.HI.U32 R5, R251, R6, RZ ;  /* 0x00000006fb057227 */ /* 0x000fe200078e00ff */
[----:B------:R-:W-:-:S03]  /*13a00*/  IADD3 R8, -R8, RZ, RZ ;  /* 0x000000ff08087210 */ /* 0x000fc60007ffe1ff */
[----:B------:R-:W-:Y:S02]  /*13a10*/  IMAD.MOV R5, RZ, RZ, -R5 ;  /* 0x000000ffff057224 */ /* 0x000fe400078e0a05 */
[C---:B------:R-:W-:Y:S02]  /*13a20*/  IMAD R13, R3.reuse, R8, R13 ;  /* 0x00000008030d7224 */ /* 0x040fe400078e020d */
[C---:B------:R-:W-:Y:S02]  /*13a30*/  IMAD R6, R3.reuse, R5, R6 ;  /* 0x0000000503067224 */ /* 0x040fe400078e0206 */
[----:B------:R-:W-:Y:S01]  /*13a40*/  IMAD.MOV.U32 R14, RZ, RZ, R7 ;  /* 0x000000ffff0e7224 */ /* 0x000fe200078e0007 */
[C---:B------:R-:W-:Y:S01]  /*13a50*/  ISETP.GT.U32.AND P3, PT, R3.reuse, R13, PT ;  /* 0x0000000d0300720c */ /* 0x040fe20003f64070 */
[----:B-1----:R-:W-:Y:S01]  /*13a60*/  IMAD.MOV.U32 R9, RZ, RZ, R11 ;  /* 0x000000ffff097224 */ /* 0x002fe200078e000b */
[----:B------:R-:W-:Y:S01]  /*13a70*/  IADD3 R11, R2, 0x19b, RZ ;  /* 0x0000019b020b7810 */ /* 0x000fe20007ffe0ff */
[----:B------:R-:W-:Y:S01]  /*13a80*/  @!P4 IMAD.MOV R14, RZ, RZ, -R14 ;  /* 0x000000ffff0ec224 */ /* 0x000fe200078e0a0e */
[----:B------:R-:W-:Y:S01]  /*13a90*/  ISETP.GT.U32.AND P4, PT, R3, R6, PT ;  /* 0x000000060300720c */ /* 0x000fe20003f84070 */
[----:B------:R-:W-:Y:S01]  /*13aa0*/  @!P5 IMAD.MOV R9, RZ, RZ, -R9 ;  /* 0x000000ffff09d224 */ /* 0x000fe200078e0a09 */
[----:B------:R-:W-:Y:S01]  /*13ab0*/  ISETP.GE.AND P5, PT, R12, RZ, PT ;  /* 0x000000ff0c00720c */ /* 0x000fe20003fa6270 */
[----:B------:R-:W-:Y:S01]  /*13ac0*/  @!P2 IMAD.IADD R4, R4, 0x1, -R3 ;  /* 0x000000010404a824 */ /* 0x000fe200078e0a03 */
[----:B------:R-:W-:Y:S01]  /*13ad0*/  IABS R12, R12 ;  /* 0x0000000c000c7213 */ /* 0x000fe20000000000 */
[----:B------:R-:W-:Y:S01]  /*13ae0*/  VIADD R5, R2, 0x19c ;  /* 0x0000019c02057836 */ /* 0x000fe20000000000 */
[----:B------:R1:W-:Y:S01]  /*13af0*/  STL [R1+0x250], R9 ;  /* 0x0002500901007387 */ /* 0x0003e20000100800 */
[----:B------:R-:W-:-:S02]  /*13b00*/  IMAD.MOV.U32 R10, RZ, RZ, R4 ;  /* 0x000000ffff0a7224 */ /* 0x000fc400078e0004 */
[----:B------:R-:W-:Y:S01]  /*13b10*/  @!P3 IADD3 R13, R13, -R3, RZ ;  /* 0x800000030d0db210 */ /* 0x000fe20007ffe0ff */
[----:B------:R-:W-:Y:S01]  /*13b20*/  IMAD.HI.U32 R8, R251, R12, RZ ;  /* 0x0000000cfb087227 */ /* 0x000fe200078e00ff */
[----:B------:R-:W-:Y:S02]  /*13b30*/  STL [R1+0x24c], R14 ;  /* 0x00024c0e01007387 */ /* 0x000fe40000100800 */
[----:B------:R-:W-:Y:S01]  /*13b40*/  ISETP.GT.U32.AND P3, PT, R3, R13, PT ;  /* 0x0000000d0300720c */ /* 0x000fe20003f64070 */
[----:B------:R-:W-:Y:S01]  /*13b50*/  @!P0 IMAD.MOV R10, RZ, RZ, -R10 ;  /* 0x000000ffff0a8224 */ /* 0x000fe200078e0a0a */
[----:B------:R-:W-:Y:S01]  /*13b60*/  ISETP.GE.AND P0, PT, R11, RZ, PT ;  /* 0x000000ff0b00720c */ /* 0x000fe20003f06270 */
[----:B-1----:R-:W-:Y:S01]  /*13b70*/  VIADD R9, R2, 0x19a ;  /* 0x0000019a02097836 */ /* 0x002fe20000000000 */
[----:B------:R-:W-:Y:S01]  /*13b80*/  IABS R11, R11 ;  /* 0x0000000b000b7213 */ /* 0x000fe20000000000 */
[----:B------:R-:W-:Y:S01]  /*13b90*/  IMAD.MOV R7, RZ, RZ, -R8 ;  /* 0x000000ffff077224 */ /* 0x000fe200078e0a08 */
[----:B------:R1:W-:Y:S01]  /*13ba0*/  STL [R1+0x248], R10 ;  /* 0x0002480a01007387 */ /* 0x0003e20000100800 */
[----:B------:R-:W-:Y:S01]  /*13bb0*/  @!P4 IMAD.IADD R6, R6, 0x1, -R3 ;  /* 0x000000010606c824 */ /* 0x000fe200078e0a03 */
[----:B------:R-:W-:Y:S01]  /*13bc0*/  ISETP.GE.AND P2, PT, R9, RZ, PT ;  /* 0x000000ff0900720c */ /* 0x000fe20003f46270 */
[----:B------:R-:W-:Y:S01]  /*13bd0*/  IMAD R12, R3, R7, R12 ;  /* 0x00000007030c7224 */ /* 0x000fe200078e020c */
[----:B------:R-:W-:Y:S01]  /*13be0*/  IABS R9, R9 ;  /* 0x0000000900097213 */ /* 0x000fe20000000000 */
[----:B------:R-:W-:Y:S01]  /*13bf0*/  IMAD.HI.U32 R7, R251, R11, RZ ;  /* 0x0000000bfb077227 */ /* 0x000fe200078e00ff */
[----:B------:R-:W-:-:S03]  /*13c00*/  ISETP.GT.U32.AND P4, PT, R3, R6, PT ;  /* 0x000000060300720c */ /* 0x000fc60003f84070 */
[----:B------:R-:W-:Y:S01]  /*13c10*/  IMAD.HI.U32 R4, R251, R9, RZ ;  /* 0x00000009fb047227 */ /* 0x000fe200078e00ff */
[----:B-1----:R-:W-:Y:S02]  /*13c20*/  IABS R10, R5 ;  /* 0x00000005000a7213 */ /* 0x002fe40000000000 */
[----:B------:R-:W-:Y:S01]  /*13c30*/  IADD3 R7, -R7, RZ, RZ ;  /* 0x000000ff07077210 */ /* 0x000fe20007ffe1ff */
[----:B------:R-:W-:Y:S01]  /*13c40*/  @!P3 IMAD.IADD R13, R13, 0x1, -R3 ;  /* 0x000000010d0db824 */ /* 0x000fe200078e0a03 */
[----:B------:R-:W-:Y:S01]  /*13c50*/  ISETP.GT.U32.AND P3, PT, R3, R12, PT ;  /* 0x0000000c0300720c */ /* 0x000fe20003f64070 */
[----:B------:R-:W-:-:S04]  /*13c60*/  IMAD.HI.U32 R8, R251, R10, RZ ;  /* 0x0000000afb087227 */ /* 0x000fc800078e00ff */
[----:B------:R-:W-:Y:S02]  /*13c70*/  IMAD.MOV R4, RZ, RZ, -R4 ;  /* 0x000000ffff047224 */ /* 0x000fe400078e0a04 */
[----:B------:R-:W-:Y:S02]  /*13c80*/  IMAD.MOV R8, RZ, RZ, -R8 ;  /* 0x000000ffff087224 */ /* 0x000fe400078e0a08 */
[C---:B------:R-:W-:Y:S02]  /*13c90*/  IMAD R11, R3.reuse, R7, R11 ;  /* 0x00000007030b7224 */ /* 0x040fe400078e020b */
[C---:B------:R-:W-:Y:S01]  /*13ca0*/  IMAD R9, R3.reuse, R4, R9 ;  /* 0x0000000403097224 */ /* 0x040fe200078e0209 */
[----:B------:R-:W-:Y:S01]  /*13cb0*/  IABS R4, R18 ;  /* 0x0000001200047213 */ /* 0x000fe20000000000 */
[----:B------:R-:W-:Y:S02]  /*13cc0*/  IMAD.MOV.U32 R14, RZ, RZ, R13 ;  /* 0x000000ffff0e7224 */ /* 0x000fe400078e000d */
[----:B------:R-:W-:-:S02]  /*13cd0*/  IMAD R10, R3, R8, R10 ;  /* 0x00000008030a7224 */ /* 0x000fc400078e020a */
[--C-:B------:R-:W-:Y:S01]  /*13ce0*/  @!P4 IMAD.IADD R6, R6, 0x1, -R3.reuse ;  /* 0x000000010606c824 */ /* 0x100fe200078e0a03 */
[C---:B------:R-:W-:Y:S01]  /*13cf0*/  ISETP.GT.U32.AND P4, PT, R3.reuse, R11, PT ;  /* 0x0000000b0300720c */ /* 0x040fe20003f84070 */
[----:B------:R-:W-:Y:S01]  /*13d00*/  @!P1 IMAD.MOV R14, RZ, RZ, -R14 ;  /* 0x000000ffff0e9224 */ /* 0x000fe200078e0a0e */
[C---:B------:R-:W-:Y:S01]  /*13d10*/  ISETP.GT.U32.AND P1, PT, R3.reuse, R9, PT ;  /* 0x000000090300720c */ /* 0x040fe20003f24070 */
[----:B------:R-:W-:Y:S01]  /*13d20*/  @!P3 IMAD.IADD R12, R12, 0x1, -R3 ;  /* 0x000000010c0cb824 */ /* 0x000fe200078e0a03 */
[----:B------:R-:W-:Y:S01]  /*13d30*/  ISETP.GT.U32.AND P3, PT, R3, R10, PT ;  /* 0x0000000a0300720c */ /* 0x000fe20003f64070 */
[----:B------:R-:W-:Y:S01]  /*13d40*/  IMAD.HI.U32 R7, R251, R4, RZ ;  /* 0x00000004fb077227 */ /* 0x000fe200078e00ff */
[----:B------:R1:W-:Y:S01]  /*13d50*/  STL [R1+0x244], R14 ;  /* 0x0002440e01007387 */ /* 0x0003e20000100800 */
[----:B------:R-:W-:Y:S02]  /*13d60*/  MOV R15, R6 ;  /* 0x00000006000f7202 */ /* 0x000fe40000000f00 */
[----:B------:R-:W-:-:S02]  /*13d70*/  IMAD.MOV R7, RZ, RZ, -R7 ;  /* 0x000000ffff077224 */ /* 0x000fc400078e0a07 */
[C---:B------:R-:W-:Y:S02]  /*13d80*/  VIADD R8, R2.reuse, 0x19f ;  /* 0x0000019f02087836 */ /* 0x040fe40000000000 */
[--C-:B------:R-:W-:Y:S02]  /*13d90*/  @!P4 IMAD.IADD R11, R11, 0x1, -R3.reuse ;  /* 0x000000010b0bc824 */ /* 0x100fe400078e0a03 */
[--C-:B------:R-:W-:Y:S01]  /*13da0*/  @!P1 IMAD.IADD R9, R9, 0x1, -R3.reuse ;  /* 0x0000000109099824 */ /* 0x100fe200078e0a03 */
[----:B-1----:R-:W-:Y:S01]  /*13db0*/  IADD3 R14, R2, 0x19e, RZ ;  /* 0x0000019e020e7810 */ /* 0x002fe20007ffe0ff */
[----:B------:R-:W-:Y:S01]  /*13dc0*/  @!P3 IMAD.IADD R10, R10, 0x1, -R3 ;  /* 0x000000010a0ab824 */ /* 0x000fe200078e0a03 */
[C---:B------:R-:W-:Y:S01]  /*13dd0*/  ISETP.GT.U32.AND P1, PT, R3.reuse, R12, PT ;  /* 0x0000000c0300720c */ /* 0x040fe20003f24070 */
[C---:B------:R-:W-:Y:S01]  /*13de0*/  IMAD R4, R3.reuse, R7, R4 ;  /* 0x0000000703047224 */ /* 0x040fe200078e0204 */
[----:B------:R-:W-:Y:S01]  /*13df0*/  IABS R13, R14 ;  /* 0x0000000e000d7213 */ /* 0x000fe20000000000 */
[----:B------:R-:W-:Y:S01]  /*13e00*/  @!P6 IMAD.MOV R15, RZ, RZ, -R15 ;  /* 0x000000ffff0fe224 */ /* 0x000fe200078e0a0f */
[C---:B------:R-:W-:Y:S01]  /*13e10*/  ISETP.GT.U32.AND P3, PT, R3.reuse, R11, PT ;  /* 0x0000000b0300720c */ /* 0x040fe20003f64070 */
[----:B------:R-:W-:Y:S01]  /*13e20*/  VIADD R7, R2, 0x1a0 ;  /* 0x000001a002077836 */ /* 0x000fe20000000000 */
[----:B------:R-:W-:Y:S01]  /*13e30*/  ISETP.GT.U32.AND P4, PT, R3, R9, PT ;  /* 0x000000090300720c */ /* 0x000fe20003f84070 */
[----:B------:R-:W-:Y:S01]  /*13e40*/  IMAD.HI.U32 R6, R251, R13, RZ ;  /* 0x0000000dfb067227 */ /* 0x000fe200078e00ff */
[C---:B------:R-:W-:Y:S01]  /*13e50*/  ISETP.GT.U32.AND P6, PT, R3.reuse, R10, PT ;  /* 0x0000000a0300720c */ /* 0x040fe20003fc4070 */
[----:B------:R1:W-:Y:S01]  /*13e60*/  STL [R1+0x240], R15 ;  /* 0x0002400f01007387 */ /* 0x0003e20000100800 */
[----:B------:R-:W-:Y:S01]  /*13e70*/  IABS R16, R7 ;  /* 0x0000000700107213 */ /* 0x000fe20000000000 */
[----:B------:R-:W-:Y:S01]  /*13e80*/  IMAD.MOV R6, RZ, RZ, -R6 ;  /* 0x000000ffff067224 */ /* 0x000fe200078e0a06 */
[----:B------:R-:W-:Y:S01]  /*13e90*/  IABS R17, R8 ;  /* 0x0000000800117213 */ /* 0x000fe20000000000 */
[----:B------:R-:W-:Y:S01]  /*13ea0*/  @!P1 IMAD.IADD R12, R12, 0x1, -R3 ;  /* 0x000000010c0c9824 */ /* 0x000fe200078e0a03 */
[C---:B------:R-:W-:Y:S01]  /*13eb0*/  ISETP.GT.U32.AND P1, PT, R3.reuse, R4, PT ;  /* 0x000000040300720c */ /* 0x040fe20003f24070 */
[----:B------:R-:W-:-:S02]  /*13ec0*/  IMAD R13, R3, R6, R13 ;  /* 0x00000006030d7224 */ /* 0x000fc400078e020d */
[--C-:B------:R-:W-:Y:S02]  /*13ed0*/  @!P3 IMAD.IADD R11, R11, 0x1, -R3.reuse ;  /* 0x000000010b0bb824 */ /* 0x100fe400078e0a03 */
[--C-:B------:R-:W-:Y:S01]  /*13ee0*/  @!P4 IMAD.IADD R9, R9, 0x1, -R3.reuse ;  /* 0x000000010909c824 */ /* 0x100fe200078e0a03 */
[----:B------:R-:W-:Y:S01]  /*13ef0*/  ISETP.GT.U32.AND P3, PT, R3, R13, PT ;  /* 0x0000000d0300720c */ /* 0x000fe20003f64070 */
[--C-:B------:R-:W-:Y:S01]  /*13f00*/  @!P6 IMAD.IADD R10, R10, 0x1, -R3.reuse ;  /* 0x000000010a0ae824 */ /* 0x100fe200078e0a03 */
[----:B------:R-:W-:Y:S01]  /*13f10*/  ISETP.GE.AND P4, PT, R5, RZ, PT ;  /* 0x000000ff0500720c */ /* 0x000fe20003f86270 */
[----:B------:R-:W-:Y:S01]  /*13f20*/  IMAD.HI.U32 R6, R251, R16, RZ ;  /* 0x00000010fb067227 */ /* 0x000fe200078e00ff */
[----:B------:R-:W-:Y:S02]  /*13f30*/  IADD3 R5, R2, 0x1a1, RZ ;  /* 0x000001a102057810 */ /* 0x000fe40007ffe0ff */
[----:B------:R-:W-:Y:S01]  /*13f40*/  ISETP.GE.AND P6, PT, R18, RZ, PT ;  /* 0x000000ff1200720c */ /* 0x000fe20003fc6270 */
[--C-:B------:R-:W-:Y:S01]  /*13f50*/  @!P1 IMAD.IADD R4, R4, 0x1, -R3.reuse ;  /* 0x0000000104049824 */ /* 0x100fe200078e0a03 */
[----:B------:R-:W-:Y:S01]  /*13f60*/  IABS R18, R5 ;  /* 0x0000000500127213 */ /* 0x000fe20000000000 */
[----:B------:R-:W-:Y:S01]  /*13f70*/  IMAD.MOV.U32 R20, RZ, RZ, R12 ;  /* 0x000000ffff147224 */ /* 0x000fe200078e000c */
[----:B------:R-:W-:Y:S01]  /*13f80*/  ISETP.GE.AND P1, PT, R14, RZ, PT ;  /* 0x000000ff0e00720c */ /* 0x000fe20003f26270 */
[----:B------:R-:W-:Y:S01]  /*13f90*/  IMAD.MOV R6, RZ, RZ, -R6 ;  /* 0x000000ffff067224 */ /* 0x000fe200078e0a06 */
[----:B------:R-:W-:Y:S01]  /*13fa0*/  MOV R14, R18 ;  /* 0x00000012000e7202 */ /* 0x000fe20000000f00 */
[----:B------:R-:W-:Y:S01]  /*13fb0*/  @!P3 IMAD.IADD R13, R13, 0x1, -R3 ;  /* 0x000000010d0db824 */ /* 0x000fe200078e0a03 */
[----:B------:R-:W-:Y:S01]  /*13fc0*/  ISETP.GT.U32.AND P3, PT, R3, R4, PT ;  /* 0x000000040300720c */ /* 0x000fe20003f64070 */
[----:B------:R-:W-:-:S02]  /*13fd0*/  @!P5 IMAD.MOV R20, RZ, RZ, -R20 ;  /* 0x000000ffff14d224 */ /* 0x000fc400078e0a14 */
[----:B------:R-:W-:Y:S01]  /*13fe0*/  IMAD.HI.U32 R12, R251, R14, RZ ;  /* 0x0000000efb0c7227 */ /* 0x000fe200078e00ff */
[C---:B------:R-:W-:Y:S02]  /*13ff0*/  ISETP.GT.U32.AND P5, PT, R3.reuse, R13, PT ;  /* 0x0000000d0300720c */ /* 0x040fe40003fa4070 */
[----:B------:R2:W-:Y:S01]  /*14000*/  STL [R1+0x23c], R20 ;  /* 0x00023c1401007387 */ /* 0x0005e20000100800 */
[----:B------:R-:W-:Y:S02]  /*14010*/  IMAD R16, R3, R6, R16 ;  /* 0x0000000603107224 */ /* 0x000fe400078e0210 */
[----:B------:R-:W-:Y:S01]  /*14020*/  IMAD.MOV.U32 R19, RZ, RZ, R9 ;  /* 0x000000ffff137224 */ /* 0x000fe200078e0009 */
[----:B------:R-:W-:Y:S01]  /*14030*/  IADD3 R9, -R12, RZ, RZ ;  /* 0x000000ff0c097210 */ /* 0x000fe20007ffe1ff */
[----:B-1----:R-:W-:-:S04]  /*14040*/  IMAD.HI.U32 R15, R251, R17, RZ ;  /* 0x00000011fb0f7227 */ /* 0x002fc800078e00ff */
[----:B------:R-:W-:Y:S01]  /*14050*/  @!P4 IMAD.MOV R10, RZ, RZ, -R10 ;  /* 0x000000ffff0ac224 */ /* 0x000fe200078e0a0a */
[C---:B------:R-:W-:Y:S01]  /*14060*/  ISETP.GT.U32.AND P4, PT, R3.reuse, R16, PT ;  /* 0x000000100300720c */ /* 0x040fe20003f84070 */
[----:B------:R-:W-:Y:S01]  /*14070*/  IMAD R14, R3, R9, R14 ;  /* 0x00000009030e7224 */ /* 0x000fe200078e020e */
[----:B------:R-:W-:Y:S01]  /*14080*/  @!P5 IADD3 R13, R13, -R3, RZ ;  /* 0x800000030d0dd210 */ /* 0x000fe20007ffe0ff */
[----:B------:R-:W-:Y:S02]  /*14090*/  IMAD.MOV R15, RZ, RZ, -R15 ;  /* 0x000000ffff0f7224 */ /* 0x000fe400078e0a0f */
[----:B------:R-:W-:Y:S01]  /*140a0*/  @!P2 IMAD.MOV R19, RZ, RZ, -R19 ;  /* 0x000000ffff13a224 */ /* 0x000fe200078e0a13 */
[C---:B------:R-:W-:Y:S01]  /*140b0*/  ISETP.GT.U32.AND P5, PT, R3.reuse, R14, PT ;  /* 0x0000000e0300720c */ /* 0x040fe20003fa4070 */
[C---:B------:R-:W-:Y:S01]  /*140c0*/  IMAD R17, R3.reuse, R15, R17 ;  /* 0x0000000f03117224 */ /* 0x040fe200078e0211 */
[----:B--2---:R-:W-:Y:S01]  /*140d0*/  MOV R20, R13 ;  /* 0x0000000d00147202 */ /* 0x004fe20000000f00 */
[----:B------:R-:W-:Y:S01]  /*140e0*/  @!P0 IMAD.MOV R11, RZ, RZ, -R11 ;  /* 0x000000ffff0b8224 */ /* 0x000fe200078e0a0b */
[----:B------:R-:W-:Y:S01]  /*140f0*/  STL [R1+0x238], R19 ;  /* 0x0002381301007387 */ /* 0x000fe20000100800 */
[--C-:B------:R-:W-:Y:S01]  /*14100*/  @!P3 IMAD.IADD R4, R4, 0x1, -R3.reuse ;  /* 0x000000010404b824 */ /* 0x100fe200078e0a03 */
[----:B------:R-:W-:Y:S01]  /*14110*/  ISETP.GT.U32.AND P2, PT, R3, R17, PT ;  /* 0x000000110300720c */ /* 0x000fe20003f44070 */
[--C-:B------:R-:W-:Y:S01]  /*14120*/  @!P4 IMAD.IADD R16, R16, 0x1, -R3.reuse ;  /* 0x000000011010c824 */ /* 0x100fe200078e0a03 */
[----:B------:R-:W-:Y:S01]  /*14130*/  STL [R1+0x234], R11 ;  /* 0x0002340b01007387 */ /* 0x000fe20000100800 */
[----:B------:R-:W-:Y:S01]  /*14140*/  ISETP.GE.AND P3, PT, R7, RZ, PT ;  /* 0x000000ff0700720c */ /* 0x000fe20003f66270 */
[----:B------:R-:W-:Y:S01]  /*14150*/  VIADD R7, R2, 0x1a3 ;  /* 0x000001a302077836 */ /* 0x000fe20000000000 */
[----:B------:R-:W-:Y:S01]  /*14160*/  ISETP.GE.AND P0, PT, R8, RZ, PT ;  /* 0x000000ff0800720c */ /* 0x000fe20003f06270 */
[----:B------:R1:W-:Y:S01]  /*14170*/  STL [R1+0x230], R10 ;  /* 0x0002300a01007387 */ /* 0x0003e20000100800 */
[----:B------:R-:W-:Y:S01]  /*14180*/  VIADD R6, R2, 0x1a2 ;  /* 0x000001a202067836 */ /* 0x000fe20000000000 */
[----:B------:R-:W-:Y:S01]  /*14190*/  ISETP.GT.U32.AND P4, PT, R3, R16, PT ;  /* 0x000000100300720c */ /* 0x000fe20003f84070 */
[--C-:B------:R-:W-:Y:S01]  /*141a0*/  @!P5 IMAD.IADD R14, R14, 0x1, -R3.reuse ;  /* 0x000000010e0ed824 */ /* 0x100fe200078e0a03 */
[----:B------:R-:W-:Y:S01]  /*141b0*/  IABS R9, R7 ;  /* 0x0000000700097213 */ /* 0x000fe20000000000 */
[----:B------:R-:W-:Y:S01]  /*141c0*/  VIADD R8, R2, 0x1a4 ;  /* 0x000001a402087836 */ /* 0x000fe20000000000 */
[----:B------:R-:W-:Y:S01]  /*141d0*/  IABS R12, R6 ;  /* 0x00000006000c7213 */ /* 0x000fe20000000000 */
[----:B------:R-:W-:Y:S01]  /*141e0*/  @!P2 IMAD.IADD R17, R17, 0x1, -R3 ;  /* 0x000000011111a824 */ /* 0x000fe200078e0a03 */
[----:B------:R-:W-:Y:S01]  /*141f0*/  ISETP.GT.U32.AND P5, PT, R3, R14, PT ;  /* 0x0000000e0300720c */ /* 0x000fe20003fa4070 */
[----:B------:R-:W-:Y:S01]  /*14200*/  @!P1 IMAD.MOV R20, RZ, RZ, -R20 ;  /* 0x000000ffff149224 */ /* 0x000fe200078e0a14 */
[----:B------:R-:W-:Y:S01]  /*14210*/  ISETP.GE.AND P2, PT, R5, RZ, PT ;  /* 0x000000ff0500720c */ /* 0x000fe20003f46270 */
[----:B-1----:R-:W-:Y:S01]  /*14220*/  IMAD.MOV.U32 R10, RZ, RZ, R4 ;  /* 0x000000ffff0a7224 */ /* 0x002fe200078e0004 */
[----:B------:R-:W-:Y:S01]  /*14230*/  IABS R15, R8 ;  /* 0x00000008000f7213 */ /* 0x000fe20000000000 */
[----:B------:R-:W-:-:S04]  /*14240*/  IMAD.HI.U32 R5, R251, R12, RZ ;  /* 0x0000000cfb057227 */ /* 0x000fc800078e00ff */
[----:B------:R-:W-:Y:S01]  /*14250*/  @!P6 IMAD.MOV R10, RZ, RZ, -R10 ;  /* 0x000000ffff0ae224 */ /* 0x000fe200078e0a0a */
[----:B------:R-:W-:Y:S01]  /*14260*/  ISETP.GT.U32.AND P6, PT, R3, R17, PT ;  /* 0x000000110300720c */ /* 0x000fe20003fc4070 */
[--C-:B------:R-:W-:Y:S01]  /*14270*/  @!P4 IMAD.IADD R16, R16, 0x1, -R3.reuse ;  /* 0x000000011010c824 */ /* 0x100fe200078e0a03 */
[----:B------:R-:W-:Y:S01]  /*14280*/  ISETP.GE.AND P4, PT, R6, RZ, PT ;  /* 0x000000ff0600720c */ /* 0x000fe20003f86270 */
[----:B------:R-:W-:Y:S01]  /*14290*/  @!P5 IMAD.IADD R14, R14, 0x1, -R3 ;  /* 0x000000010e0ed824 */ /* 0x000fe200078e0a03 */
[----:B------:R1:W-:Y:S01]  /*142a0*/  STL [R1+0x228], R10 ;  /* 0x0002280a01007387 */ /* 0x0003e20000100800 */
[----:B------:R-:W-:Y:S01]  /*142b0*/  IADD3 R5, -R5, RZ, RZ ;  /* 0x000000ff05057210 */ /* 0x000fe20007ffe1ff */
[----:B------:R-:W-:Y:S01]  /*142c0*/  VIADD R4, R2, 0x1a5 ;  /* 0x000001a502047836 */ /* 0x000fe20000000000 */
[----:B------:R-:W-:Y:S01]  /*142d0*/  @!P3 IADD3 R16, -R16, RZ, RZ ;  /* 0x000000ff1010b210 */ /* 0x000fe20007ffe1ff */
[----:B------:R-:W-:Y:S01]  /*142e0*/  IMAD.HI.U32 R18, R251, R15, RZ ;  /* 0x0000000ffb127227 */ /* 0x000fe200078e00ff */
[----:B------:R-:W-:Y:S01]  /*142f0*/  STL [R1+0x224], R20 ;  /* 0x0002241401007387 */ /* 0x000fe20000100800 */
[----:B------:R-:W-:-:S02]  /*14300*/  ISETP.GE.AND P3, PT, R8, RZ, PT ;  /* 0x000000ff0800720c */ /* 0x000fc40003f66270 */
[----:B------:R-:W-:Y:S01]  /*14310*/  IMAD R12, R3, R5, R12 ;  /* 0x00000005030c7224 */ /* 0x000fe200078e020c */
[----:B------:R-:W-:Y:S01]  /*14320*/  IABS R5, R4 ;  /* 0x0000000400057213 */ /* 0x000fe20000000000 */
[----:B-1----:R-:W-:-:S04]  /*14330*/  IMAD.HI.U32 R10, R251, R9, RZ ;  /* 0x00000009fb0a7227 */ /* 0x002fc800078e00ff */
[----:B------:R-:W-:Y:S02]  /*14340*/  IMAD.MOV R10, RZ, RZ, -R10 ;  /* 0x000000ffff0a7224 */ /* 0x000fe400078e0a0a */
[----:B------:R-:W-:Y:S01]  /*14350*/  @!P6 IMAD.IADD R17, R17, 0x1, -R3 ;  /* 0x000000011111e824 */ /* 0x000fe200078e0a03 */
[C---:B------:R-:W-:Y:S01]  /*14360*/  ISETP.GT.U32.AND P6, PT, R3.reuse, R12, PT ;  /* 0x0000000c0300720c */ /* 0x040fe20003fc4070 */
[----:B------:R-:W-:Y:S01]  /*14370*/  IMAD R6, R3, R10, R9 ;  /* 0x0000000a03067224 */ /* 0x000fe200078e0209 */
[----:B------:R-:W-:Y:S01]  /*14380*/  IADD3 R9, R2, 0x1a6, RZ ;  /* 0x000001a602097810 */ /* 0x000fe20007ffe0ff */
[----:B------:R-:W-:Y:S02]  /*14390*/  IMAD.MOV.U32 R19, RZ, RZ, R17 ;  /* 0x000000ffff137224 */ /* 0x000fe400078e0011 */
[----:B------:R-:W-:Y:S01]  /*143a0*/  IMAD.HI.U32 R10, R251, R5, RZ ;  /* 0x00000005fb0a7227 */ /* 0x000fe200078e00ff */
[----:B------:R-:W-:Y:S02]  /*143b0*/  ISETP.GT.U32.AND P5, PT, R3, R6, PT ;  /* 0x000000060300720c */ /* 0x000fe40003fa4070 */
[----:B------:R-:W-:Y:S01]  /*143c0*/  IABS R11, R9 ;  /* 0x00000009000b7213 */ /* 0x000fe20000000000 */
[----:B------:R-:W-:-:S02]  /*143d0*/  @!P0 IMAD.MOV R19, RZ, RZ, -R19 ;  /* 0x000000ffff138224 */ /* 0x000fc400078e0a13 */
[----:B------:R-:W-:Y:S02]  /*143e0*/  IMAD.MOV R18, RZ, RZ, -R18 ;  /* 0x000000ffff127224 */ /* 0x000fe400078e0a12 */
[--C-:B------:R-:W-:Y:S01]  /*143f0*/  @!P6 IMAD.IADD R12, R12, 0x1, -R3.reuse ;  /* 0x000000010c0ce824 */ /* 0x100fe200078e0a03 */
[----:B------:R-:W-:Y:S01]  /*14400*/  ISETP.GE.AND P6, PT, R7, RZ, PT ;  /* 0x000000ff0700720c */ /* 0x000fe20003fc6270 */
[----:B------:R-:W-:Y:S01]  /*14410*/  IMAD.HI.U32 R13, R251, R11, RZ ;  /* 0x0000000bfb0d7227 */ /* 0x000fe200078e00ff */
[----:B------:R-:W-:Y:S02]  /*14420*/  STL [R1+0x220], R19 ;  /* 0x0002201301007387 */ /* 0x000fe40000100800 */
[----:B------:R-:W-:Y:S01]  /*14430*/  ISETP.GT.U32.AND P1, PT, R3, R12, PT ;  /* 0x0000000c0300720c */ /* 0x000fe20003f24070 */
[----:B------:R-:W-:Y:S01]  /*14440*/  @!P5 IMAD.IADD R6, R6, 0x1, -R3 ;  /* 0x000000010606d824 */ /* 0x000fe200078e0a03 */
[----:B------:R-:W-:Y:S01]  /*14450*/  STL [R1+0x21c], R16 ;  /* 0x00021c1001007387 */ /* 0x000fe20000100800 */
[----:B------:R-:W-:-:S02]  /*14460*/  IMAD.MOV R10, RZ, RZ, -R10 ;  /* 0x000000ffff0a7224 */ /* 0x000fc400078e0a0a */
[C---:B------:R-:W-:Y:S01]  /*14470*/  IMAD R15, R3.reuse, R18, R15 ;  /* 0x00000012030f7224 */ /* 0x040fe200078e020f */
[C---:B------:R-:W-:Y:S01]  /*14480*/  ISETP.GT.U32.AND P0, PT, R3.reuse, R6, PT ;  /* 0x000000060300720c */ /* 0x040fe20003f04070 */
[----:B------:R-:W-:Y:S02]  /*14490*/  IMAD.MOV R13, RZ, RZ, -R13 ;  /* 0x000000ffff0d7224 */ /* 0x000fe400078e0a0d */
[C---:B------:R-:W-:Y:S01]  /*144a0*/  IMAD R5, R3.reuse, R10, R5 ;  /* 0x0000000a03057224 */ /* 0x040fe200078e0205 */
[C---:B------:R-:W-:Y:S01]  /*144b0*/  ISETP.GT.U32.AND P5, PT, R3.reuse, R15, PT ;  /* 0x0000000f0300720c */ /* 0x040fe20003fa4070 */
[C---:B------:R-:W-:Y:S02]  /*144c0*/  IMAD R11, R3.reuse, R13, R11 ;  /* 0x0000000d030b7224 */ /* 0x040fe400078e020b */
[----:B------:R-:W-:Y:S01]  /*144d0*/  @!P2 IMAD.MOV R14, RZ, RZ, -R14 ;  /* 0x000000ffff0ea224 */ /* 0x000fe200078e0a0e */
[----:B------:R-:W-:Y:S01]  /*144e0*/  ISETP.GT.U32.AND P2, PT, R3, R5, PT ;  /* 0x000000050300720c */ /* 0x000fe20003f44070 */
[----:B------:R-:W-:-:S02]  /*144f0*/  VIADD R7, R2, 0x1a7 ;  /* 0x000001a702077836 */ /* 0x000fc40000000000 */
[--C-:B------:R-:W-:Y:S01]  /*14500*/  @!P1 IMAD.IADD R12, R12, 0x1, -R3.reuse ;  /* 0x000000010c0c9824 */ /* 0x100fe200078e0a03 */
[----:B------:R1:W-:Y:S01]  /*14510*/  STL [R1+0x218], R14 ;  /* 0x0002180e01007387 */ /* 0x0003e20000100800 */
[--C-:B------:R-:W-:Y:S01]  /*14520*/  @!P0 IMAD.IADD R6, R6, 0x1, -R3.reuse ;  /* 0x0000000106068824 */ /* 0x100fe200078e0a03 */
[----:B------:R-:W-:Y:S02]  /*14530*/  ISETP.GT.U32.AND P0, PT, R3, R11, PT ;  /* 0x0000000b0300720c */ /* 0x000fe40003f04070 */
[----:B------:R-:W-:Y:S01]  /*14540*/  ISETP.GE.AND P1, PT, R4, RZ, PT ;  /* 0x000000ff0400720c */ /* 0x000fe20003f26270 */
[--C-:B------:R-:W-:Y:S01]  /*14550*/  @!P5 IMAD.IADD R15, R15, 0x1, -R3.reuse ;  /* 0x000000010f0fd824 */ /* 0x100fe200078e0a03 */
[----:B------:R-:W-:Y:S01]  /*14560*/  IABS R10, R7 ;  /* 0x00000007000a7213 */ /* 0x000fe20000000000 */
[C---:B------:R-:W-:Y:S01]  /*14570*/  VIADD R4, R2.reuse, 0x1a8 ;  /* 0x000001a802047836 */ /* 0x040fe20000000000 */
[----:B------:R-:W-:Y:S01]  /*14580*/  ISETP.GE.AND P5, PT, R9, RZ, PT ;  /* 0x000000ff0900720c */ /* 0x000fe20003fa6270 */
[----:B------:R-:W-:Y:S01]  /*14590*/  @!P2 IMAD.IADD R5, R5, 0x1, -R3 ;  /* 0x000000010505a824 */ /* 0x000fe200078e0a03 */
[----:B------:R-:W-:Y:S01]  /*145a0*/  ISETP.GT.U32.AND P2, PT, R3, R15, PT ;  /* 0x0000000f0300720c */ /* 0x000fe20003f44070 */
[----:B-1----:R-:W-:Y:S01]  /*145b0*/  IMAD.MOV.U32 R14, RZ, RZ, R12 ;  /* 0x000000ffff0e7224 */ /* 0x002fe200078e000c */
[----:B------:R-:W-:Y:S01]  /*145c0*/  IABS R13, R4 ;  /* 0x00000004000d7213 */ /* 0x000fe20000000000 */
[----:B------:R-:W-:Y:S01]  /*145d0*/  IMAD.HI.U32 R8, R251, R10, RZ ;  /* 0x0000000afb087227 */ /* 0x000fe200078e00ff */
[----:B------:R-:W-:-:S03]  /*145e0*/  IADD3 R9, R2, 0x1a9, RZ ;  /* 0x000001a902097810 */ /* 0x000fc60007ffe0ff */
[----:B------:R-:W-:Y:S01]  /*145f0*/  @!P4 IMAD.MOV R14, RZ, RZ, -R14 ;  /* 0x000000ffff0ec224 */ /* 0x000fe200078e0a0e */
[----:B------:R-:W-:Y:S01]  /*14600*/  ISETP.GT.U32.AND P4, PT, R3, R5, PT ;  /* 0x000000050300720c */ /* 0x000fe20003f84070 */
[--C-:B------:R-:W-:Y:S01]  /*14610*/  @!P0 IMAD.IADD R11, R11, 0x1, -R3.reuse ;  /* 0x000000010b0b8824 */ /* 0x100fe200078e0a03 */
[----:B------:R-:W-:Y:S01]  /*14620*/  IABS R12, R9 ;  /* 0x00000009000c7213 */ /* 0x000fe20000000000 */
[----:B------:R-:W-:Y:S01]  /*14630*/  IMAD.MOV R8, RZ, RZ, -R8 ;  /* 0x000000ffff087224 */ /* 0x000fe200078e0a08 */
[----:B------:R1:W-:Y:S01]  /*14640*/  STL [R1+0x214], R14 ;  /* 0x0002140e01007387 */ /* 0x0003e20000100800 */
[----:B------:R-:W-:Y:S01]  /*14650*/  @!P2 IMAD.IADD R15, R15, 0x1, -R3 ;  /* 0x000000010f0fa824 */ /* 0x000fe200078e0a03 */
[C---:B------:R-:W-:Y:S01]  /*14660*/  ISETP.GT.U32.AND P0, PT, R3.reuse, R11, PT ;  /* 0x0000000b0300720c */ /* 0x040fe20003f04070 */
[----:B------:R-:W-:Y:S02]  /*14670*/  IMAD R10, R3, R8, R10 ;  /* 0x00000008030a7224 */ /* 0x000fe400078e020a */
[----:B------:R-:W-:-:S03]  /*14680*/  IMAD.MOV.U32 R16, RZ, RZ, R15 ;  /* 0x000000ffff107224 */ /* 0x000fc600078e000f */
[----:B------:R-:W-:Y:S01]  /*14690*/  ISETP.GT.U32.AND P2, PT, R3, R10, PT ;  /* 0x0000000a0300720c */ /* 0x000fe20003f44070 */
[----:B------:R-:W-:Y:S01]  /*146a0*/  @!P4 IMAD.IADD R5, R5, 0x1, -R3 ;  /* 0x000000010505c824 */ /* 0x000fe200078e0a03 */
[----:B-1----:R-:W-:Y:S01]  /*146b0*/  MOV R14, R6 ;  /* 0x00000006000e7202 */ /* 0x002fe20000000f00 */
[----:B------:R-:W-:Y:S01]  /*146c0*/  IMAD.HI.U32 R6, R251, R13, RZ ;  /* 0x0000000dfb067227 */ /* 0x000fe200078e00ff */
[----:B------:R-:W-:-:S03]  /*146d0*/  ISETP.GE.AND P4, PT, R4, RZ, PT ;  /* 0x000000ff0400720c */ /* 0x000fc60003f86270 */
[----:B------:R-:W-:Y:S02]  /*146e0*/  IMAD.MOV R6, RZ, RZ, -R6 ;  /* 0x000000ffff067224 */ /* 0x000fe400078e0a06 */
[----:B------:R-:W-:Y:S02]  /*146f0*/  @!P0 IMAD.IADD R11, R11, 0x1, -R3 ;  /* 0x000000010b0b8824 */ /* 0x000fe400078e0a03 */
[----:B------:R-:W-:Y:S02]  /*14700*/  IMAD R13, R3, R6, R13 ;  /* 0x00000006030d7224 */ /* 0x000fe400078e020d */
[----:B------:R-:W-:Y:S01]  /*14710*/  @!P6 IMAD.MOV R14, RZ, RZ, -R14 ;  /* 0x000000ffff0ee224 */ /* 0x000fe200078e0a0e */
[----:B------:R-:W-:Y:S01]  /*14720*/  ISETP.GE.AND P6, PT, R7, RZ, PT ;  /* 0x000000ff0700720c */ /* 0x000fe20003fc6270 */
[----:B------:R-:W-:Y:S01]  /*14730*/  VIADD R6, R2, 0x1aa ;  /* 0x000001aa02067836 */ /* 0x000fe20000000000 */
[C---:B------:R-:W-:Y:S01]  /*14740*/  ISETP.GT.U32.AND P0, PT, R3.reuse, R13, PT ;  /* 0x0000000d0300720c */ /* 0x040fe20003f04070 */
[----:B------:R-:W-:Y:S01]  /*14750*/  @!P2 IMAD.IADD R10, R10, 0x1, -R3 ;  /* 0x000000010a0aa824 */ /* 0x000fe200078e0a03 */
[----:B------:R1:W-:Y:S01]  /*14760*/  STL [R1+0x20c], R14 ;  /* 0x00020c0e01007387 */ /* 0x0003e20000100800 */
[----:B------:R-:W-:Y:S01]  /*14770*/  @!P3 IMAD.MOV R16, RZ, RZ, -R16 ;  /* 0x000000ffff10b224 */ /* 0x000fe200078e0a10 */
[----:B------:R-:W-:Y:S01]  /*14780*/  IABS R4, R6 ;  /* 0x0000000600047213 */ /* 0x000fe20000000000 */
[----:B------:R-:W-:Y:S01]  /*14790*/  IMAD.MOV.U32 R15, RZ, RZ, R5 ;  /* 0x000000ffff0f7224 */ /* 0x000fe200078e0005 */
[----:B------:R-:W-:Y:S01]  /*147a0*/  ISETP.GT.U32.AND P3, PT, R3, R10, PT ;  /* 0x0000000a0300720c */ /* 0x000fe20003f64070 */
[----:B------:R-:W-:Y:S01]  /*147b0*/  @!P5 IMAD.MOV R11, RZ, RZ, -R11 ;  /* 0x000000ffff0bd224 */ /* 0x000fe200078e0a0b */
[----:B------:R-:W-:Y:S01]  /*147c0*/  IADD3 R7, R2, 0x1ab, RZ ;  /* 0x000001ab02077810 */ /* 0x000fe20007ffe0ff */
[----:B------:R-:W-:Y:S01]  /*147d0*/  @!P1 IMAD.MOV R15, RZ, RZ, -R15 ;  /* 0x000000ffff0f9224 */ /* 0x000fe200078e0a0f */
[----:B------:R-:W-:Y:S01]  /*147e0*/  ISETP.GE.AND P2, PT, R9, RZ, PT ;  /* 0x000000ff0900720c */ /* 0x000fe20003f46270 */
[----:B------:R-:W-:Y:S01]  /*147f0*/  IMAD.HI.U32 R9, R251, R4, RZ ;  /* 0x00000004fb097227 */ /* 0x000fe200078e00ff */
[----:B------:R-:W-:Y:S01]  /*14800*/  IABS R8, R7 ;  /* 0x0000000700087213 */ /* 0x000fe20000000000 */
[----:B------:R-:W-:Y:S01]  /*14810*/  STL [R1+0x208], R16 ;  /* 0x0002081001007387 */ /* 0x000fe20000100800 */
[----:B------:R-:W-:Y:S01]  /*14820*/  @!P0 IADD3 R13, R13, -R3, RZ ;  /* 0x800000030d0d8210 */ /* 0x000fe20007ffe0ff */
[----:B-1----:R-:W-:Y:S01]  /*14830*/  IMAD.HI.U32 R14, R251, R12, RZ ;  /* 0x0000000cfb0e7227 */ /* 0x002fe200078e00ff */
[----:B------:R-:W-:Y:S01]  /*14840*/  ISETP.GE.AND P5, PT, R6, RZ, PT ;  /* 0x000000ff0600720c */ /* 0x000fe20003fa6270 */
[----:B------:R1:W-:Y:S01]  /*14850*/  STL [R1+0x204], R15 ;  /* 0x0002040f01007387 */ /* 0x0003e20000100800 */
[----:B------:R-:W-:Y:S01]  /*14860*/  ISETP.GT.U32.AND P0, PT, R3, R13, PT ;  /* 0x0000000d0300720c */ /* 0x000fe20003f04070 */
[----:B------:R-:W-:Y:S01]  /*14870*/  IMAD.MOV R14, RZ, RZ, -R14 ;  /* 0x000000ffff0e7224 */ /* 0x000fe200078e0a0e */
[----:B------:R-:W-:Y:S01]  /*14880*/  @!P3 IADD3 R10, R10, -R3, RZ ;  /* 0x800000030a0ab210 */ /* 0x000fe20007ffe0ff */
[----:B------:R-:W-:Y:S01]  /*14890*/  IMAD.MOV R6, RZ, RZ, -R9 ;  /* 0x000000ffff067224 */ /* 0x000fe200078e0a09 */
[----:B------:R-:W-:Y:S01]  /*148a0*/  ISETP.GE.AND P3, PT, R7, RZ, PT ;  /* 0x000000ff0700720c */ /* 0x000fe20003f66270 */
[----:B------:R-:W-:Y:S01]  /*148b0*/  IMAD R12, R3, R14, R12 ;  /* 0x0000000e030c7224 */ /* 0x000fe200078e020c */
[----:B------:R2:W-:Y:S01]  /*148c0*/  STL [R1+0x200], R11 ;  /* 0x0002000b01007387 */ /* 0x0005e20000100800 */
[----:B------:R-:W-:Y:S01]  /*148d0*/  IMAD.HI.U32 R5, R251, R8, RZ ;  /* 0x00000008fb057227 */ /* 0x000fe200078e00ff */
[----:B-1----:R-:W-:-:S02]  /*148e0*/  MOV R15, R10 ;  /* 0x0000000a000f7202 */ /* 0x002fc40000000f00 */
[C---:B------:R-:W-:Y:S01]  /*148f0*/  ISETP.GT.U32.AND P1, PT, R3.reuse, R12, PT ;  /* 0x0000000c0300720c */ /* 0x040fe20003f24070 */
[----:B------:R-:W-:Y:S02]  /*14900*/  IMAD R4, R3, R6, R4 ;  /* 0x0000000603047224 */ /* 0x000fe400078e0204 */
[----:B------:R-:W-:Y:S02]  /*14910*/  IMAD.MOV R5, RZ, RZ, -R5 ;  /* 0x000000ffff057224 */ /* 0x000fe400078e0a05 */
[----:B------:R-:W-:Y:S01]  /*14920*/  @!P0 IMAD.IADD R13, R13, 0x1, -R3 ;  /* 0x000000010d0d8824 */ /* 0x000fe200078e0a03 */
[C---:B------:R-:W-:Y:S01]  /*14930*/  ISETP.GT.U32.AND P0, PT, R3.reuse, R4, PT ;  /* 0x000000040300720c */ /* 0x040fe20003f04070 */
[C---:B------:R-:W-:Y:S02]  /*14940*/  IMAD R8, R3.reuse, R5, R8 ;  /* 0x0000000503087224 */ /* 0x040fe400078e0208 */
[----:B------:R-:W-:Y:S02]  /*14950*/  @!P6 IMAD.MOV R15, RZ, RZ, -R15 ;  /* 0x000000ffff0fe224 */ /* 0x000fe400078e0a0f */
[----:B------:R-:W-:Y:S01]  /*14960*/  VIADD R9, R2, 0x1ac ;  /* 0x000001ac02097836 */ /* 0x000fe20000000000 */
[C---:B------:R-:W-:Y:S01]  /*14970*/  ISETP.GT.U32.AND P6, PT, R3.reuse, R8, PT ;  /* 0x000000080300720c */ /* 0x040fe20003fc4070 */
[----:B------:R-:W-:Y:S01]  /*14980*/  @!P1 IMAD.IADD R12, R12, 0x1, -R3 ;  /* 0x000000010c0c9824 */ /* 0x000fe200078e0a03 */
[----:B------:R1:W-:Y:S01]  /*14990*/  STL [R1+0x1fc], R15 ;  /* 0x0001fc0f01007387 */ /* 0x0003e20000100800 */
[----:B------:R-:W-:Y:S01]  /*149a0*/  VIADD R6, R2, 0x1ad ;  /* 0x000001ad02067836 */ /* 0x000fe20000000000 */
[----:B------:R-:W-:Y:S01]  /*149b0*/  IABS R7, R9 ;  /* 0x0000000900077213 */ /* 0x000fe20000000000 */
[----:B------:R-:W-:Y:S01]  /*149c0*/  IMAD.MOV.U32 R14, RZ, RZ, R13 ;  /* 0x000000ffff0e7224 */ /* 0x000fe200078e000d */
[----:B------:R-:W-:Y:S01]  /*149d0*/  ISETP.GT.U32.AND P1, PT, R3, R12, PT ;  /* 0x0000000c0300720c */ /* 0x000fe20003f24070 */
[----:B------:R-:W-:Y:S01]  /*149e0*/  @!P0 IMAD.IADD R4, R4, 0x1, -R3 ;  /* 0x0000000104048824 */ /* 0x000fe200078e0a03 */
[----:B--2---:R-:W-:Y:S01]  /*149f0*/  IABS R11, R6 ;  /* 0x00000006000b7213 */ /* 0x004fe20000000000 */
[----:B------:R-:W-:-:S02]  /*14a00*/  VIADD R5, R2, 0x1ae ;  /* 0x000001ae02057836 */ /* 0x000fc40000000000 */
[----:B------:R-:W-:Y:S01]  /*14a10*/  IMAD.HI.U32 R13, R251, R7, RZ ;  /* 0x00000007fb0d7227 */ /* 0x000fe200078e00ff */
[C---:B------:R-:W-:Y:S02]  /*14a20*/  ISETP.GT.U32.AND P0, PT, R3.reuse, R4, PT ;  /* 0x000000040300720c */ /* 0x040fe40003f04070 */
[----:B------:R-:W-:Y:S01]  /*14a30*/  IABS R10, R5 ;  /* 0x00000005000a7213 */ /* 0x000fe20000000000 */
[----:B------:R-:W-:Y:S02]  /*14a40*/  @!P6 IMAD.IADD R8, R8, 0x1, -R3 ;  /* 0x000000010808e824 */ /* 0x000fe400078e0a03 */
[----:B------:R-:W-:Y:S02]  /*14a50*/  IMAD.MOV R13, RZ, RZ, -R13 ;  /* 0x000000ffff0d7224 */ /* 0x000fe400078e0a0d */
[----:B------:R-:W-:Y:S01]  /*14a60*/  @!P1 IADD3 R12, R12, -R3, RZ ;  /* 0x800000030c0c9210 */ /* 0x000fe20007ffe0ff */
[----:B------:R-:W-:Y:S01]  /*14a70*/  @!P4 IMAD.MOV R14, RZ, RZ, -R14 ;  /* 0x000000ffff0ec224 */ /* 0x000fe200078e0a0e */
[C---:B------:R-:W-:Y:S01]  /*14a80*/  ISETP.GT.U32.AND P6, PT, R3.reuse, R8, PT ;  /* 0x000000080300720c */ /* 0x040fe20003fc4070 */
[----:B------:R-:W-:Y:S01]  /*14a90*/  IMAD R7, R3, R13, R7 ;  /* 0x0000000d03077224 */ /* 0x000fe200078e0207 */
[----:B------:R-:W-:Y:S01]  /*14aa0*/  ISETP.GE.AND P1, PT, R6, RZ, PT ;  /* 0x000000ff0600720c */ /* 0x000fe20003f26270 */
[----:B------:R-:W-:Y:S01]  /*14ab0*/  IMAD.HI.U32 R6, R251, R11, RZ ;  /* 0x0000000bfb067227 */ /* 0x000fe200078e00ff */
[----:B------:R-:W-:Y:S01]  /*14ac0*/  ISETP.GE.AND P4, PT, R9, RZ, PT ;  /* 0x000000ff0900720c */ /* 0x000fe20003f86270 */
[----:B------:R2:W-:Y:S01]  /*14ad0*/  STL [R1+0x1f8], R14 ;  /* 0x0001f80e01007387 */ /* 0x0005e20000100800 */
[----:B------:R-:W-:Y:S01]  /*14ae0*/  @!P0 IADD3 R4, R4, -R3, RZ ;  /* 0x8000000304048210 */ /* 0x000fe20007ffe0ff */
[----:B------:R-:W-:Y:S01]  /*14af0*/  IMAD.HI.U32 R9, R251, R10, RZ ;  /* 0x0000000afb097227 */ /* 0x000fe200078e00ff */
[----:B------:R-:W-:-:S03]  /*14b00*/  ISETP.GT.U32.AND P0, PT, R3, R7, PT ;  /* 0x000000070300720c */ /* 0x000fc60003f04070 */
[----:B------:R-:W-:Y:S02]  /*14b10*/  IMAD.MOV R6, RZ, RZ, -R6 ;  /* 0x000000ffff067224 */ /* 0x000fe400078e0a06 */
[----:B------:R-:W-:Y:S02]  /*14b20*/  IMAD.MOV R9, RZ, RZ, -R9 ;  /* 0x000000ffff097224 */ /* 0x000fe400078e0a09 */
[C---:B------:R-:W-:Y:S02]  /*14b30*/  IMAD R11, R3.reuse, R6, R11 ;  /* 0x00000006030b7224 */ /* 0x040fe400078e020b */
[----:B------:R-:W-:Y:S02]  /*14b40*/  IMAD.MOV.U32 R13, RZ, RZ, R4 ;  /* 0x000000ffff0d7224 */ /* 0x000fe400078e0004 */
[----:B------:R-:W-:Y:S02]  /*14b50*/  @!P6 IMAD.IADD R8, R8, 0x1, -R3 ;  /* 0x000000010808e824 */ /* 0x000fe400078e0a03 */
[C---:B------:R-:W-:Y:S01]  /*14b60*/  IMAD R10, R3.reuse, R9, R10 ;  /* 0x00000009030a7224 */ /* 0x040fe200078e020a */
[C---:B------:R-:W-:Y:S01]  /*14b70*/  IADD3 R9, R2.reuse, 0x1b2, RZ ;  /* 0x000001b202097810 */ /* 0x040fe20007ffe0ff */
[----:B------:R-:W-:Y:S01]  /*14b80*/  @!P5 IMAD.MOV R13, RZ, RZ, -R13 ;  /* 0x000000ffff0dd224 */ /* 0x000fe200078e0a0d */
[----:B------:R-:W-:Y:S01]  /*14b90*/  ISETP.GT.U32.AND P5, PT, R3, R11, PT ;  /* 0x0000000b0300720c */ /* 0x000fe20003fa4070 */
[----:B------:R-:W-:Y:S01]  /*14ba0*/  IMAD.MOV.U32 R17, RZ, RZ, R8 ;  /* 0x000000ffff117224 */ /* 0x000fe200078e0008 */
[----:B------:R-:W-:Y:S01]  /*14bb0*/  IABS R4, R9 ;  /* 0x0000000900047213 */ /* 0x000fe20000000000 */
[----:B-1----:R-:W-:-:S02]  /*14bc0*/  VIADD R15, R2, 0x1af ;  /* 0x000001af020f7836 */ /* 0x002fc40000000000 */
[----:B------:R-:W-:Y:S01]  /*14bd0*/  @!P3 IMAD.MOV R17, RZ, RZ, -R17 ;  /* 0x000000ffff11b224 */ /* 0x000fe200078e0a11 */
[----:B------:R-:W-:Y:S01]  /*14be0*/  ISETP.GT.U32.AND P3, PT, R3, R10, PT ;  /* 0x0000000a0300720c */ /* 0x000fe20003f64070 */
[----:B--2---:R-:W-:Y:S01]  /*14bf0*/  IMAD.MOV.U32 R14, RZ, RZ, R12 ;  /* 0x000000ffff0e7224 */ /* 0x004fe200078e000c */
[----:B------:R-:W-:Y:S01]  /*14c00*/  ISETP.GE.AND P6, PT, R15, RZ, PT ;  /* 0x000000ff0f00720c */ /* 0x000fe20003fc6270 */
[--C-:B------:R-:W-:Y:S01]  /*14c10*/  @!P0 IMAD.IADD R7, R7, 0x1, -R3.reuse ;  /* 0x0000000107078824 */ /* 0x100fe200078e0a03 */
[----:B------:R-:W-:Y:S01]  /*14c20*/  IABS R15, R15 ;  /* 0x0000000f000f7213 */ /* 0x000fe20000000000 */
[----:B------:R-:W-:Y:S01]  /*14c30*/  @!P2 IMAD.MOV R14, RZ, RZ, -R14 ;  /* 0x000000ffff0ea224 */ /* 0x000fe200078e0a0e */
[----:B------:R-:W-:Y:S01]  /*14c40*/  ISETP.GE.AND P2, PT, R5, RZ, PT ;  /* 0x000000ff0500720c */ /* 0x000fe20003f46270 */
[----:B------:R-:W-:Y:S01]  /*14c50*/  VIADD R12, R2, 0x1b0 ;  /* 0x000001b0020c7836 */ /* 0x000fe20000000000 */
[----:B------:R-:W-:Y:S01]  /*14c60*/  ISETP.GT.U32.AND P0, PT, R3, R7, PT ;  /* 0x000000070300720c */ /* 0x000fe20003f04070 */
[----:B------:R-:W-:Y:S01]  /*14c70*/  @!P5 IMAD.IADD R11, R11, 0x1, -R3 ;  /* 0x000000010b0bd824 */ /* 0x000fe200078e0a03 */
[----:B------:R-:W-:Y:S01]  /*14c80*/  STL [R1+0x1f4], R14 ;  /* 0x0001f40e01007387 */ /* 0x000fe20000100800 */
[----:B------:R-:W-:-:S03]  /*14c90*/  IMAD.HI.U32 R16, R251, R15, RZ ;  /* 0x0000000ffb107227 */ /* 0x000fc600078e00ff */
[----:B------:R1:W-:Y:S01]  /*14ca0*/  STL [R1+0x1f0], R13 ;  /* 0x0001f00d01007387 */ /* 0x0003e20000100800 */
[--C-:B------:R-:W-:Y:S01]  /*14cb0*/  @!P3 IMAD.IADD R10, R10, 0x1, -R3.reuse ;  /* 0x000000010a0ab824 */ /* 0x100fe200078e0a03 */
[C---:B------:R-:W-:Y:S01]  /*14cc0*/  ISETP.GT.U32.AND P5, PT, R3.reuse, R11, PT ;  /* 0x0000000b0300720c */ /* 0x040fe20003fa4070 */
[----:B------:R-:W-:Y:S01]  /*14cd0*/  VIADD R5, R2, 0x1b1 ;  /* 0x000001b102057836 */ /* 0x000fe20000000000 */
[----:B------:R-:W-:Y:S01]  /*14ce0*/  IADD3 R16, -R16, RZ, RZ ;  /* 0x000000ff10107210 */ /* 0x000fe20007ffe1ff */
[----:B------:R2:W-:Y:S01]  /*14cf0*/  STL [R1+0x1ec], R17 ;  /* 0x0001ec1101007387 */ /* 0x0005e20000100800 */
[----:B------:R-:W-:Y:S01]  /*14d00*/  ISETP.GT.U32.AND P3, PT, R3, R10, PT ;  /* 0x0000000a0300720c */ /* 0x000fe20003f64070 */
[----:B------:R-:W-:Y:S01]  /*14d10*/  @!P0 IMAD.IADD R7, R7, 0x1, -R3 ;  /* 0x0000000107078824 */ /* 0x000fe200078e0a03 */
[----:B------:R-:W-:Y:S02]  /*14d20*/  ISETP.GE.AND P0, PT, R12, RZ, PT ;  /* 0x000000ff0c00720c */ /* 0x000fe40003f06270 */
[----:B-1----:R-:W-:Y:S01]  /*14d30*/  IABS R13, R12 ;  /* 0x0000000c000d7213 */ /* 0x002fe20000000000 */
[----:B------:R-:W-:Y:S01]  /*14d40*/  IMAD R12, R3, R16, R15 ;  /* 0x00000010030c7224 */ /* 0x000fe200078e020f */
[----:B------:R-:W-:-:S02]  /*14d50*/  MOV R18, R7 ;  /* 0x0000000700127202 */ /* 0x000fc40000000f00 */
[----:B------:R-:W-:Y:S01]  /*14d60*/  IABS R6, R5 ;  /* 0x0000000500067213 */ /* 0x000fe20000000000 */
[----:B------:R-:W-:-:S04]  /*14d70*/  IMAD.HI.U32 R14, R251, R13, RZ ;  /* 0x0000000dfb0e7227 */ /* 0x000fc800078e00ff */
[----:B------:R-:W-:Y:S02]  /*14d80*/  IMAD.MOV R14, RZ, RZ, -R14 ;  /* 0x000000ffff0e7224 */ /* 0x000fe400078e0a0e */
[----:B------:R-:W-:Y:S01]  /*14d90*/  @!P5 IMAD.IADD R11, R11, 0x1, -R3 ;  /* 0x000000010b0bd824 */ /* 0x000fe200078e0a03 */
[C---:B------:R-:W-:Y:S01]  /*14da0*/  ISETP.GT.U32.AND P5, PT, R3.reuse, R12, PT ;  /* 0x0000000c0300720c */ /* 0x040fe20003fa4070 */
[----:B------:R-:W-:Y:S02]  /*14db0*/  IMAD R13, R3, R14, R13 ;  /* 0x0000000e030d7224 */ /* 0x000fe400078e020d */
[----:B------:R-:W-:-:S04]  /*14dc0*/  IMAD.HI.U32 R14, R251, R4, RZ ;  /* 0x00000004fb0e7227 */ /* 0x000fc800078e00ff */
[----:B------:R-:W-:Y:S02]  /*14dd0*/  @!P3 IMAD.IADD R10, R10, 0x1, -R3 ;  /* 0x000000010a0ab824 */ /* 0x000fe400078e0a03 */
[----:B------:R-:W-:Y:S02]  /*14de0*/  IMAD.MOV R7, RZ, RZ, -R14 ;  /* 0x000000ffff077224 */ /* 0x000fe400078e0a0e */
[----:B------:R-:W-:Y:S02]  /*14df0*/  IMAD.MOV.U32 R15, RZ, RZ, R10 ;  /* 0x000000ffff0f7224 */ /* 0x000fe400078e000a */
[----:B------:R-:W-:Y:S01]  /*14e00*/  IMAD R4, R3, R7, R4 ;  /* 0x0000000703047224 */ /* 0x000fe200078e0204 */
[----:B------:R-:W-:Y:S01]  /*14e10*/  @!P5 IADD3 R12, R12, -R3, RZ ;  /* 0x800000030c0cd210 */ /* 0x000fe20007ffe0ff */
[----:B------:R-:W-:Y:S01]  /*14e20*/  IMAD.HI.U32 R8, R251, R6, RZ ;  /* 0x00000006fb087227 */ /* 0x000fe200078e00ff */
[----:B------:R-:W-:Y:S02]  /*14e30*/  @!P2 IADD3 R15, -R15, RZ, RZ ;  /* 0x000000ff0f0fa210 */ /* 0x000fe40007ffe1ff */
[C---:B------:R-:W-:Y:S01]  /*14e40*/  ISETP.GT.U32.AND P2, PT, R3.reuse, R4, PT ;  /* 0x000000040300720c */ /* 0x040fe20003f44070 */
[----:B--2---:R-:W-:Y:S01]  /*14e50*/  IMAD.MOV.U32 R17, RZ, RZ, R11 ;  /* 0x000000ffff117224 */ /* 0x004fe200078e000b */
[----:B------:R-:W-:Y:S01]  /*14e60*/  ISETP.GT.U32.AND P5, PT, R3, R12, PT ;  /* 0x0000000c0300720c */ /* 0x000fe20003fa4070 */
[----:B------:R-:W-:-:S02]  /*14e70*/  IMAD.MOV R8, RZ, RZ, -R8 ;  /* 0x000000ffff087224 */ /* 0x000fc400078e0a08 */
[----:B------:R-:W-:Y:S01]  /*14e80*/  @!P4 IMAD.MOV R18, RZ, RZ, -R18 ;  /* 0x000000ffff12c224 */ /* 0x000fe200078e0a12 */
[----:B------:R-:W-:Y:S01]  /*14e90*/  ISETP.GT.U32.AND P4, PT, R3, R13, PT ;  /* 0x0000000d0300720c */ /* 0x000fe20003f84070 */
[----:B------:R-:W-:Y:S01]  /*14ea0*/  @!P1 IMAD.MOV R17, RZ, RZ, -R17 ;  /* 0x000000ffff119224 */ /* 0x000fe200078e0a11 */
[----:B------:R-:W-:Y:S01]  /*14eb0*/  ISETP.GE.AND P1, PT, R5, RZ, PT ;  /* 0x000000ff0500720c */ /* 0x000fe20003f26270 */
[C---:B------:R-:W-:Y:S01]  /*14ec0*/  IMAD R5, R3.reuse, R8, R6 ;  /* 0x0000000803057224 */ /* 0x040fe200078e0206 */
[----:B------:R-:W-:Y:S01]  /*14ed0*/  STL [R1+0x1e8], R18 ;  /* 0x0001e81201007387 */ /* 0x000fe20000100800 */
[C---:B------:R-:W-:Y:S02]  /*14ee0*/  VIADD R7, R2.reuse, 0x1b4 ;  /* 0x000001b402077836 */ /* 0x040fe40000000000 */
[----:B------:R-:W-:Y:S01]  /*14ef0*/  VIADD R6, R2, 0x1b3 ;  /* 0x000001b302067836 */ /* 0x000fe20000000000 */
[----:B------:R-:W-:Y:S01]  /*14f00*/  ISETP.GT.U32.AND P3, PT, R3, R5, PT ;  /* 0x000000050300720c */ /* 0x000fe20003f64070 */
[--C-:B------:R-:W-:Y:S01]  /*14f10*/  @!P2 IMAD.IADD R4, R4, 0x1, -R3.reuse ;  /* 0x000000010404a824 */ /* 0x100fe200078e0a03 */
[----:B------:R-:W-:Y:S01]  /*14f20*/  IABS R10, R7 ;  /* 0x00000007000a7213 */ /* 0x000fe20000000000 */
[--C-:B------:R-:W-:Y:S01]  /*14f30*/  @!P5 IMAD.IADD R12, R12, 0x1, -R3.reuse ;  /* 0x000000010c0cd824 */ /* 0x100fe200078e0a03 */
[----:B------:R-:W-:Y:S01]  /*14f40*/  IABS R11, R6 ;  /* 0x00000006000b7213 */ /* 0x000fe20000000000 */
[----:B------:R-:W-:Y:S01]  /*14f50*/  @!P4 IMAD.IADD R13, R13, 0x1, -R3 ;  /* 0x000000010d0dc824 */ /* 0x000fe200078e0a03 */
[----:B------:R-:W-:Y:S01]  /*14f60*/  ISETP.GE.AND P5, PT, R9, RZ, PT ;  /* 0x000000ff0900720c */ /* 0x000fe20003fa6270 */
[----:B------:R-:W-:Y:S01]  /*14f70*/  IMAD.HI.U32 R9, R251, R10, RZ ;  /* 0x0000000afb097227 */ /* 0x000fe200078e00ff */
[C---:B------:R-:W-:Y:S01]  /*14f80*/  ISETP.GT.U32.AND P2, PT, R3.reuse, R4, PT ;  /* 0x000000040300720c */ /* 0x040fe20003f44070 */
[----:B------:R1:W-:Y:S01]  /*14f90*/  STL [R1+0x1e4], R17 ;  /* 0x0001e41101007387 */ /* 0x0003e20000100800 */
[----:B------:R-:W-:Y:S01]  /*14fa0*/  ISETP.GT.U32.AND P4, PT, R3, R13, PT ;  /* 0x0000000d0300720c */ /* 0x000fe20003f84070 */
[----:B------:R-:W-:-:S02]  /*14fb0*/  IMAD.HI.U32 R14, R251, R11, RZ ;  /* 0x0000000bfb0e7227 */ /* 0x000fc400078e00ff */
[----:B------:R2:W-:Y:S02]  /*14fc0*/  STL [R1+0x1dc], R15 ;  /* 0x0001dc0f01007387 */ /* 0x0005e40000100800 */
[----:B------:R-:W-:Y:S02]  /*14fd0*/  IMAD.MOV R9, RZ, RZ, -R9 ;  /* 0x000000ffff097224 */ /* 0x000fe400078e0a09 */
[----:B------:R-:W-:Y:S02]  /*14fe0*/  @!P3 IMAD.IADD R5, R5, 0x1, -R3 ;  /* 0x000000010505b824 */ /* 0x000fe400078e0a03 */
[----:B------:R-:W-:Y:S01]  /*14ff0*/  IMAD.MOV R14, RZ, RZ, -R14 ;  /* 0x000000ffff0e7224 */ /* 0x000fe200078e0a0e */
[----:B-1----:R-:W-:Y:S01]  /*15000*/  MOV R17, R12 ;  /* 0x0000000c00117202 */ /* 0x002fe20000000f00 */
[C---:B------:R-:W-:Y:S01]  /*15010*/  IMAD R10, R3.reuse, R9, R10 ;  /* 0x00000009030a7224 */ /* 0x040fe200078e020a */
[C---:B------:R-:W-:Y:S01]  /*15020*/  ISETP.GT.U32.AND P3, PT, R3.reuse, R5, PT ;  /* 0x000000050300720c */ /* 0x040fe20003f64070 */
[----:B------:R-:W-:-:S02]  /*15030*/  IMAD R11, R3, R14, R11 ;  /* 0x0000000e030b7224 */ /* 0x000fc400078e020b */
[--C-:B------:R-:W-:Y:S01]  /*15040*/  @!P2 IMAD.IADD R4, R4, 0x1, -R3.reuse ;  /* 0x000000010404a824 */ /* 0x100fe200078e0a03 */
[----:B------:R-:W-:Y:S01]  /*15050*/  ISETP.GT.U32.AND P2, PT, R3, R10, PT ;  /* 0x0000000a0300720c */ /* 0x000fe20003f44070 */
[----:B------:R-:W-:Y:S01]  /*15060*/  @!P4 IMAD.IADD R13, R13, 0x1, -R3 ;  /* 0x000000010d0dc824 */ /* 0x000fe200078e0a03 */
[----:B------:R-:W-:Y:S01]  /*15070*/  ISETP.GT.U32.AND P4, PT, R3, R11, PT ;  /* 0x0000000b0300720c */ /* 0x000fe20003f84070 */
[----:B------:R-:W-:Y:S01]  /*15080*/  @!P6 IMAD.MOV R17, RZ, RZ, -R17 ;  /* 0x000000ffff11e224 */ /* 0x000fe200078e0a11 */
[----:B------:R-:W-:Y:S01]  /*15090*/  ISETP.GE.AND P6, PT, R6, RZ, PT ;  /* 0x000000ff0600720c */ /* 0x000fe20003fc6270 */
[----:B--2---:R-:W-:Y:S01]  /*150a0*/  IMAD.MOV.U32 R15, RZ, RZ, R13 ;  /* 0x000000ffff0f7224 */ /* 0x004fe200078e000d */
[----:B------:R-:W-:Y:S01]  /*150b0*/  MOV R13, R4 ;  /* 0x00000004000d7202 */ /* 0x000fe20000000f00 */
[C---:B------:R-:W-:Y:S01]  /*150c0*/  VIADD R6, R2.reuse, 0x1b6 ;  /* 0x000001b602067836 */ /* 0x040fe20000000000 */
[----:B------:R-:W-:Y:S01]  /*150d0*/  STL [R1+0x1d8], R17 ;  /* 0x0001d81101007387 */ /* 0x000fe20000100800 */
[----:B------:R-:W-:Y:S01]  /*150e0*/  @!P3 IADD3 R5, R5, -R3, RZ ;  /* 0x800000030505b210 */ /* 0x000fe20007ffe0ff */
[----:B------:R-:W-:Y:S01]  /*150f0*/  @!P0 IMAD.MOV R15, RZ, RZ, -R15 ;  /* 0x000000ffff0f8224 */ /* 0x000fe200078e0a0f */
[----:B------:R-:W-:Y:S01]  /*15100*/  ISETP.GE.AND P0, PT, R7, RZ, PT ;  /* 0x000000ff0700720c */ /* 0x000fe20003f06270 */
[----:B------:R-:W-:Y:S01]  /*15110*/  VIADD R8, R2, 0x1b5 ;  /* 0x000001b502087836 */ /* 0x000fe20000000000 */
[----:B------:R-:W-:Y:S01]  /*15120*/  IABS R7, R6 ;  /* 0x0000000600077213 */ /* 0x000fe20000000000 */
[----:B------:R-:W-:Y:S01]  /*15130*/  @!P2 IMAD.IADD R10, R10, 0x1, -R3 ;  /* 0x000000010a0aa824 */ /* 0x000fe200078e0a03 */
[----:B------:R-:W-:Y:S01]  /*15140*/  STL [R1+0x1d4], R15 ;  /* 0x0001d40f01007387 */ /* 0x000fe20000100800 */
[----:B------:R-:W-:Y:S01]  /*15150*/  IMAD.MOV.U32 R14, RZ, RZ, R5 ;  /* 0x000000ffff0e7224 */ /* 0x000fe200078e0005 */
[----:B------:R-:W-:Y:S01]  /*15160*/  IABS R16, R8 ;  /* 0x0000000800107213 */ /* 0x000fe20000000000 */
[----:B------:R-:W-:Y:S01]  /*15170*/  @!P4 IMAD.IADD R11, R11, 0x1, -R3 ;  /* 0x000000010b0bc824 */ /* 0x000fe200078e0a03 */
[----:B------:R-:W-:Y:S01]  /*15180*/  ISETP.GT.U32.AND P2, PT, R3, R10, PT ;  /* 0x0000000a0300720c */ /* 0x000fe20003f44070 */
[----:B------:R-:W-:Y:S01]  /*15190*/  IMAD.HI.U32 R9, R251, R7, RZ ;  /* 0x00000007fb097227 */ /* 0x000fe200078e00ff */
[----:B------:R-:W-:-:S02]  /*151a0*/  ISETP.GE.AND P3, PT, R8, RZ, PT ;  /* 0x000000ff0800720c */ /* 0x000fc40003f66270 */
[----:B------:R-:W-:Y:S01]  /*151b0*/  ISETP.GT.U32.AND P4, PT, R3, R11, PT ;  /* 0x0000000b0300720c */ /* 0x000fe20003f84070 */
[----:B------:R-:W-:Y:S01]  /*151c0*/  @!P1 IMAD.MOV R14, RZ, RZ, -R14 ;  /* 0x000000ffff0e9224 */ /* 0x000fe200078e0a0e */
[----:B------:R-:W-:Y:S01]  /*151d0*/  ISETP.GE.AND P1, PT, R6, RZ, PT ;  /* 0x000000ff0600720c */ /* 0x000fe20003f26270 */
[C---:B------:R-:W-:Y:S01]  /*151e0*/  VIADD R5, R2.reuse, 0x1b7 ;  /* 0x000001b702057836 */ /* 0x040fe20000000000 */
[----:B------:R-:W-:Y:S01]  /*151f0*/  IADD3 R8, R2, 0x1b9, RZ ;  /* 0x000001b902087810 */ /* 0x000fe20007ffe0ff */
[----:B------:R-:W-:Y:S01]  /*15200*/  IMAD.MOV R9, RZ, RZ, -R9 ;  /* 0x000000ffff097224 */ /* 0x000fe200078e0a09 */
[----:B------:R1:W-:Y:S01]  /*15210*/  STL [R1+0x1d0], R14 ;  /* 0x0001d00e01007387 */ /* 0x0003e20000100800 */
[----:B------:R-:W-:Y:S01]  /*15220*/  @!P5 IMAD.MOV R13, RZ, RZ, -R13 ;  /* 0x000000ffff0dd224 */ /* 0x000fe200078e0a0d */
[----:B------:R-:W-:Y:S01]  /*15230*/  ISETP.GE.AND P5, PT, R5, RZ, PT ;  /* 0x000000ff0500720c */ /* 0x000fe20003fa6270 */
[----:B------:R-:W-:Y:S02]  /*15240*/  IMAD R7, R3, R9, R7 ;  /* 0x0000000903077224 */ /* 0x000fe400078e0207 */
[--C-:B------:R-:W-:Y:S01]  /*15250*/  @!P2 IMAD.IADD R10, R10, 0x1, -R3.reuse ;  /* 0x000000010a0aa824 */ /* 0x100fe200078e0a03 */
[----:B------:R2:W-:Y:S01]  /*15260*/  STL [R1+0x1cc], R13 ;  /* 0x0001cc0d01007387 */ /* 0x0005e20000100800 */
[----:B------:R-:W-:Y:S01]  /*15270*/  @!P4 IMAD.IADD R11, R11, 0x1, -R3 ;  /* 0x000000010b0bc824 */ /* 0x000fe200078e0a03 */
[----:B------:R-:W-:Y:S01]  /*15280*/  ISETP.GT.U32.AND P2, PT, R3, R7, PT ;  /* 0x000000070300720c */ /* 0x000fe20003f44070 */
[----:B------:R-:W-:Y:S01]  /*15290*/  IMAD.HI.U32 R12, R251, R16, RZ ;  /* 0x00000010fb0c7227 */ /* 0x000fe200078e00ff */
[----:B-1----:R-:W-:-:S03]  /*152a0*/  IABS R14, R5 ;  /* 0x00000005000e7213 */ /* 0x002fc60000000000 */
[----:B------:R-:W-:Y:S02]  /*152b0*/  VIADD R4, R2, 0x1b8 ;  /* 0x000001b802047836 */ /* 0x000fe40000000000 */
[----:B------:R-:W-:-:S03]  /*152c0*/  IMAD.HI.U32 R5, R251, R14, RZ ;  /* 0x0000000efb057227 */ /* 0x000fc600078e00ff */
[----:B------:R-:W-:Y:S01]  /*152d0*/  IABS R6, R4 ;  /* 0x0000000400067213 */ /* 0x000fe20000000000 */
[----:B------:R-:W-:Y:S02]  /*152e0*/  IMAD.MOV R5, RZ, RZ, -R5 ;  /* 0x000000ffff057224 */ /* 0x000fe400078e0a05 */
[----:B------:R-:W-:Y:S02]  /*152f0*/  IMAD.MOV.U32 R15, RZ, RZ, R11 ;  /* 0x000000ffff0f7224 */ /* 0x000fe400078e000b */
[C---:B------:R-:W-:Y:S02]  /*15300*/  IMAD R14, R3.reuse, R5, R14 ;  /* 0x00000005030e7224 */ /* 0x040fe400078e020e */
[----:B------:R-:W-:Y:S02]  /*15310*/  IMAD.MOV R12, RZ, RZ, -R12 ;  /* 0x000000ffff0c7224 */ /* 0x000fe400078e0a0c */
[----:B------:R-:W-:Y:S01]  /*15320*/  @!P6 IMAD.MOV R15, RZ, RZ, -R15 ;  /* 0x000000ffff0fe224 */ /* 0x000fe200078e0a0f */
[----:B------:R-:W-:Y:S01]  /*15330*/  ISETP.GT.U32.AND P6, PT, R3, R14, PT ;  /* 0x0000000e0300720c */ /* 0x000fe20003fc4070 */
[----:B------:R-:W-:-:S02]  /*15340*/  @!P2 IMAD.IADD R7, R7, 0x1, -R3 ;  /* 0x000000010707a824 */ /* 0x000fc400078e0a03 */
[----:B------:R-:W-:Y:S01]  /*15350*/  IMAD R16, R3, R12, R16 ;  /* 0x0000000c03107224 */ /* 0x000fe200078e0210 */
[----:B------:R-:W-:Y:S01]  /*15360*/  IABS R12, R8 ;  /* 0x00000008000c7213 */ /* 0x000fe20000000000 */
[----:B------:R-:W-:Y:S01]  /*15370*/  IMAD.HI.U32 R9, R251, R6, RZ ;  /* 0x00000006fb097227 */ /* 0x000fe200078e00ff */
[C---:B------:R-:W-:Y:S01]  /*15380*/  ISETP.GT.U32.AND P2, PT, R3.reuse, R7, PT ;  /* 0x000000070300720c */ /* 0x040fe20003f44070 */
[----:B------:R1:W-:Y:S01]  /*15390*/  STL [R1+0x1c8], R15 ;  /* 0x0001c80f01007387 */ /* 0x0003e20000100800 */
[----:B------:R-:W-:Y:S01]  /*153a0*/  ISETP.GT.U32.AND P4, PT, R3, R16, PT ;  /* 0x000000100300720c */ /* 0x000fe20003f84070 */
[----:B--2---:R-:W-:Y:S01]  /*153b0*/  IMAD.MOV.U32 R13, RZ, RZ, R10 ;  /* 0x000000ffff0d7224 */ /* 0x004fe200078e000a */
[----:B------:R-:W-:Y:S01]  /*153c0*/  IADD3 R9, -R9, RZ, RZ ;  /* 0x000000ff09097210 */ /* 0x000fe20007ffe1ff */
[----:B------:R-:W-:Y:S02]  /*153d0*/  IMAD.HI.U32 R5, R251, R12, RZ ;  /* 0x0000000cfb057227 */ /* 0x000fe400078e00ff */
[----:B------:R-:W-:-:S02]  /*153e0*/  @!P6 IADD3 R14, R14, -R3, RZ ;  /* 0x800000030e0ee210 */ /* 0x000fc40007ffe0ff */
[----:B------:R-:W-:Y:S01]  /*153f0*/  @!P0 IMAD.MOV R13, RZ, RZ, -R13 ;  /* 0x000000ffff0d8224 */ /* 0x000fe200078e0a0d */
[----:B------:R-:W-:Y:S01]  /*15400*/  ISETP.GE.AND P0, PT, R4, RZ, PT ;  /* 0x000000ff0400720c */ /* 0x000fe20003f06270 */
[C---:B------:R-:W-:Y:S01]  /*15410*/  IMAD R4, R3.reuse, R9, R6 ;  /* 0x0000000903047224 */ /* 0x040fe200078e0206 */
[----:B-1----:R-:W-:Y:S01]  /*15420*/  IADD3 R15, R2, 0x1ba, RZ ;  /* 0x000001ba020f7810 */ /* 0x002fe20007ffe0ff */
[----:B------:R-:W-:Y:S01]  /*15430*/  IMAD.MOV R5, RZ, RZ, -R5 ;  /* 0x000000ffff057224 */ /* 0x000fe200078e0a05 */
[----:B------:R-:W-:Y:S01]  /*15440*/  ISETP.GT.U32.AND P6, PT, R3, R14, PT ;  /* 0x0000000e0300720c */ /* 0x000fe20003fc4070 */
[--C-:B------:R-:W-:Y:S01]  /*15450*/  @!P2 IMAD.IADD R7, R7, 0x1, -R3.reuse ;  /* 0x000000010707a824 */ /* 0x100fe200078e0a03 */
[----:B------:R-:W-:Y:S01]  /*15460*/  IABS R9, R15 ;  /* 0x0000000f00097213 */ /* 0x000fe20000000000 */
[----:B------:R-:W-:Y:S01]  /*15470*/  @!P4 IMAD.IADD R16, R16, 0x1, -R3 ;  /* 0x000000011010c824 */ /* 0x000fe200078e0a03 */
[----:B------:R1:W-:Y:S01]  /*15480*/  STL [R1+0x1c4], R13 ;  /* 0x0001c40d01007387 */ /* 0x0003e20000100800 */
[C---:B------:R-:W-:Y:S01]  /*15490*/  ISETP.GT.U32.AND P2, PT, R3.reuse, R4, PT ;  /* 0x000000040300720c */ /* 0x040fe20003f44070 */
[----:B------:R-:W-:-:S02]  /*154a0*/  IMAD R12, R3, R5, R12 ;  /* 0x00000005030c7224 */ /* 0x000fc400078e020c */
[C---:B------:R-:W-:Y:S01]  /*154b0*/  VIADD R5, R2.reuse, 0x1bb ;  /* 0x000001bb02057836 */ /* 0x040fe20000000000 */
[----:B------:R-:W-:Y:S01]  /*154c0*/  ISETP.GT.U32.AND P4, PT, R3, R16, PT ;  /* 0x000000100300720c */ /* 0x000fe20003f84070 */
[C---:B------:R-:W-:Y:S02]  /*154d0*/  VIADD R18, R2.reuse, 0x1bc ;  /* 0x000001bc02127836 */ /* 0x040fe40000000000 */
[----:B------:R-:W-:Y:S01]  /*154e0*/  VIADD R6, R2, 0x1bd ;  /* 0x000001bd02067836 */ /* 0x000fe20000000000 */
[----:B------:R-:W-:Y:S01]  /*154f0*/  IABS R21, R5 ;  /* 0x0000000500157213 */ /* 0x000fe20000000000 */
[----:B-1----:R-:W-:Y:S01]  /*15500*/  IMAD.HI.U32 R13, R251, R9, RZ ;  /* 0x00000009fb0d7227 */ /* 0x002fe200078e00ff */
[----:B------:R-:W-:-:S03]  /*15510*/  IABS R19, R18 ;  /* 0x0000001200137213 */ /* 0x000fc60000000000 */
[----:B------:R-:W-:Y:S01]  /*15520*/  IMAD.MOV R13, RZ, RZ, -R13 ;  /* 0x000000ffff0d7224 */ /* 0x000fe200078e0a0d */
[----:B------:R-:W-:Y:S01]  /*15530*/  @!P2 IADD3 R4, R4, -R3, RZ ;  /* 0x800000030404a210 */ /* 0x000fe20007ffe0ff */
[----:B------:R-:W-:Y:S01]  /*15540*/  @!P6 IMAD.IADD R14, R14, 0x1, -R3 ;  /* 0x000000010e0ee824 */ /* 0x000fe200078e0a03 */
[C---:B------:R-:W-:Y:S01]  /*15550*/  ISETP.GT.U32.AND P6, PT, R3.reuse, R12, PT ;  /* 0x0000000c0300720c */ /* 0x040fe20003fc4070 */
[----:B------:R-:W-:Y:S02]  /*15560*/  IMAD R9, R3, R13, R9 ;  /* 0x0000000d03097224 */ /* 0x000fe400078e0209 */
[----:B------:R-:W-:Y:S01]  /*15570*/  IMAD.HI.U32 R20, R251, R21, RZ ;  /* 0x00000015fb147227 */ /* 0x000fe200078e00ff */
[----:B------:R-:W-:Y:S02]  /*15580*/  @!P5 IADD3 R14, -R14, RZ, RZ ;  /* 0x000000ff0e0ed210 */ /* 0x000fe40007ffe1ff */
[----:B------:R-:W-:Y:S01]  /*15590*/  ISETP.GT.U32.AND P2, PT, R3, R9, PT ;  /* 0x000000090300720c */ /* 0x000fe20003f44070 */
[----:B------:R-:W-:-:S02]  /*155a0*/  IMAD.MOV R20, RZ, RZ, -R20 ;  /* 0x000000ffff147224 */ /* 0x000fc400078e0a14 */
[----:B------:R-:W-:Y:S01]  /*155b0*/  @!P4 IMAD.IADD R16, R16, 0x1, -R3 ;  /* 0x000000011010c824 */ /* 0x000fe200078e0a03 */
[----:B------:R-:W-:Y:S01]  /*155c0*/  ISETP.GE.AND P4, PT, R8, RZ, PT ;  /* 0x000000ff0800720c */ /* 0x000fe20003f86270 */
[----:B------:R-:W-:Y:S01]  /*155d0*/  IMAD.HI.U32 R22, R251, R19, RZ ;  /* 0x00000013fb167227 */ /* 0x000fe200078e00ff */
[----:B------:R-:W-:-:S03]  /*155e0*/  IABS R8, R6 ;  /* 0x0000000600087213 */ /* 0x000fc60000000000 */
[C---:B------:R-:W-:Y:S02]  /*155f0*/  IMAD R20, R3.reuse, R20, R21 ;  /* 0x0000001403147224 */ /* 0x040fe400078e0215 */
[----:B------:R-:W-:Y:S02]  /*15600*/  VIADD R11, R2, 0x1be ;  /* 0x000001be020b7836 */ /* 0x000fe40000000000 */
[----:B------:R-:W-:Y:S02]  /*15610*/  IMAD.MOV.U32 R24, RZ, RZ, R16 ;  /* 0x000000ffff187224 */ /* 0x000fe400078e0010 */
[----:B------:R-:W-:Y:S01]  /*15620*/  IMAD.MOV R22, RZ, RZ, -R22 ;  /* 0x000000ffff167224 */ /* 0x000fe200078e0a16 */
[----:B------:R-:W-:Y:S01]  /*15630*/  IABS R10, R11 ;  /* 0x0000000b000a7213 */ /* 0x000fe20000000000 */
[--C-:B------:R-:W-:Y:S01]  /*15640*/  @!P6 IMAD.IADD R12, R12, 0x1, -R3.reuse ;  /* 0x000000010c0ce824 */ /* 0x100fe200078e0a03 */
[C---:B------:R-:W-:Y:S01]  /*15650*/  ISETP.GT.U32.AND P6, PT, R3.reuse, R20, PT ;  /* 0x000000140300720c */ /* 0x040fe20003fc4070 */
[----:B------:R-:W-:Y:S01]  /*15660*/  @!P3 IMAD.MOV R24, RZ, RZ, -R24 ;  /* 0x000000ffff18b224 */ /* 0x000fe200078e0a18 */
[----:B------:R-:W-:Y:S01]  /*15670*/  ISETP.GT.U32.AND P3, PT, R3, R4, PT ;  /* 0x000000040300720c */ /* 0x000fe20003f64070 */
[----:B------:R-:W-:Y:S01]  /*15680*/  @!P2 IMAD.IADD R9, R9, 0x1, -R3 ;  /* 0x000000010909a824 */ /* 0x000fe200078e0a03 */
[----:B------:R-:W-:Y:S01]  /*15690*/  ISETP.GT.U32.AND P2, PT, R3, R12, PT ;  /* 0x0000000c0300720c */ /* 0x000fe20003f44070 */
[----:B------:R-:W-:Y:S01]  /*156a0*/  IMAD.MOV.U32 R21, RZ, RZ, R7 ;  /* 0x000000ffff157224 */ /* 0x000fe200078e0007 */
[----:B------:R-:W-:Y:S01]  /*156b0*/  STL [R1+0x1c0], R24 ;  /* 0x0001c01801007387 */ /* 0x000fe20000100800 */
[----:B------:R-:W-:-:S04]  /*156c0*/  IMAD.HI.U32 R17, R251, R8, RZ ;  /* 0x00000008fb117227 */ /* 0x000fc800078e00ff */
[C---:B------:R-:W-:Y:S02]  /*156d0*/  IMAD R19, R3.reuse, R22, R19 ;  /* 0x0000001603137224 */ /* 0x040fe400078e0213 */
[----:B------:R-:W-:Y:S01]  /*156e0*/  @!P1 IMAD.MOV R21, RZ, RZ, -R21 ;  /* 0x000000ffff159224 */ /* 0x000fe200078e0a15 */
[----:B------:R-:W-:Y:S01]  /*156f0*/  ISETP.GT.U32.AND P1, PT, R3, R9, PT ;  /* 0x000000090300720c */ /* 0x000fe20003f24070 */
[----:B------:R-:W-:Y:S01]  /*15700*/  IMAD.HI.U32 R13, R251, R10, RZ ;  /* 0x0000000afb0d7227 */ /* 0x000fe200078e00ff */
[C---:B------:R-:W-:Y:S02]  /*15710*/  ISETP.GT.U32.AND P5, PT, R3.reuse, R19, PT ;  /* 0x000000130300720c */ /* 0x040fe40003fa4070 */
[----:B------:R1:W-:Y:S01]  /*15720*/  STL [R1+0x1bc], R21 ;  /* 0x0001bc1501007387 */ /* 0x0003e20000100800 */
[----:B------:R-:W-:Y:S02]  /*15730*/  IMAD.MOV R17, RZ, RZ, -R17 ;  /* 0x000000ffff117224 */ /* 0x000fe400078e0a11 */
[----:B------:R-:W-:Y:S01]  /*15740*/  IMAD.MOV R13, RZ, RZ, -R13 ;  /* 0x000000ffff0d7224 */ /* 0x000fe200078e0a0d */
[----:B------:R2:W-:Y:S01]  /*15750*/  STL [R1+0x1b8], R14 ;  /* 0x0001b80e01007387 */ /* 0x0005e20000100800 */
[----:B------:R-:W-:-:S02]  /*15760*/  IMAD R8, R3, R17, R8 ;  /* 0x0000001103087224 */ /* 0x000fc400078e0208 */
[----:B------:R-:W-:Y:S02]  /*15770*/  VIADD R17, R2, 0x1bf ;  /* 0x000001bf02117836 */ /* 0x000fe40000000000 */
[--C-:B------:R-:W-:Y:S02]  /*15780*/  @!P6 IMAD.IADD R20, R20, 0x1, -R3.reuse ;  /* 0x000000011414e824 */ /* 0x100fe400078e0a03 */
[C---:B------:R-:W-:Y:S01]  /*15790*/  IMAD R10, R3.reuse, R13, R10 ;  /* 0x0000000d030a7224 */ /* 0x040fe200078e020a */
[----:B------:R-:W-:Y:S01]  /*157a0*/  IADD3 R13, R2, 0x1c0, RZ ;  /* 0x000001c0020d7810 */ /* 0x000fe20007ffe0ff */
[--C-:B------:R-:W-:Y:S01]  /*157b0*/  @!P3 IMAD.IADD R4, R4, 0x1, -R3.reuse ;  /* 0x000000010404b824 */ /* 0x100fe200078e0a03 */
[----:B------:R-:W-:Y:S01]  /*157c0*/  ISETP.GT.U32.AND P3, PT, R3, R8, PT ;  /* 0x000000080300720c */ /* 0x000fe20003f64070 */
[--C-:B------:R-:W-:Y:S01]  /*157d0*/  @!P1 IMAD.IADD R9, R9, 0x1, -R3.reuse ;  /* 0x0000000109099824 */ /* 0x100fe200078e0a03 */
[----:B------:R-:W-:Y:S01]  /*157e0*/  IABS R16, R17 ;  /* 0x0000001100107213 */ /* 0x000fe20000000000 */
[--C-:B------:R-:W-:Y:S01]  /*157f0*/  @!P2 IMAD.IADD R12, R12, 0x1, -R3.reuse ;  /* 0x000000010c0ca824 */ /* 0x100fe200078e0a03 */
[----:B------:R-:W-:Y:S01]  /*15800*/  ISETP.GT.U32.AND P6, PT, R3, R20, PT ;  /* 0x000000140300720c */ /* 0x000fe20003fc4070 */
[----:B------:R-:W-:Y:S01]  /*15810*/  @!P5 IMAD.IADD R19, R19, 0x1, -R3 ;  /* 0x000000011313d824 */ /* 0x000fe200078e0a03 */
[----:B------:R-:W-:Y:S01]  /*15820*/  IABS R7, R13 ;  /* 0x0000000d00077213 */ /* 0x000fe20000000000 */
[----:B------:R-:W-:Y:S01]  /*15830*/  IMAD.MOV.U32 R22, RZ, RZ, R4 ;  /* 0x000000ffff167224 */ /* 0x000fe200078e0004 */
[----:B------:R-:W-:Y:S01]  /*15840*/  ISETP.GT.U32.AND P1, PT, R3, R10, PT ;  /* 0x0000000a0300720c */ /* 0x000fe20003f24070 */
[----:B-1----:R-:W-:Y:S01]  /*15850*/  IMAD.MOV.U32 R21, RZ, RZ, R12 ;  /* 0x000000ffff157224 */ /* 0x002fe200078e000c */
[----:B------:R-:W-:Y:S01]  /*15860*/  ISETP.GE.AND P2, PT, R15, RZ, PT ;  /* 0x000000ff0f00720c */ /* 0x000fe20003f46270 */
[----:B------:R-:W-:Y:S01]  /*15870*/  IMAD.HI.U32 R15, R251, R16, RZ ;  /* 0x00000010fb0f7227 */ /* 0x000fe200078e00ff */
[----:B------:R-:W-:-:S03]  /*15880*/  ISETP.GE.AND P5, PT, R18, RZ, PT ;  /* 0x000000ff1200720c */ /* 0x000fc60003fa6270 */
[----:B--2---:R-:W-:-:S04]  /*15890*/  IMAD.HI.U32 R14, R251, R7, RZ ;  /* 0x00000007fb0e7227 */ /* 0x004fc800078e00ff */
[----:B------:R-:W-:Y:S01]  /*158a0*/  @!P0 IMAD.MOV R22, RZ, RZ, -R22 ;  /* 0x000000ffff168224 */ /* 0x000fe200078e0a16 */
[----:B------:R-:W-:Y:S01]  /*158b0*/  ISETP.GT.U32.AND P0, PT, R3, R19, PT ;  /* 0x000000130300720c */ /* 0x000fe20003f04070 */
[----:B------:R-:W-:Y:S01]  /*158c0*/  IMAD.MOV R15, RZ, RZ, -R15 ;  /* 0x000000ffff0f7224 */ /* 0x000fe200078e0a0f */
[----:B------:R-:W-:Y:S01]  /*158d0*/  IADD3 R14, -R14, RZ, RZ ;  /* 0x000000ff0e0e7210 */ /* 0x000fe20007ffe1ff */
[--C-:B------:R-:W-:Y:S01]  /*158e0*/  @!P3 IMAD.IADD R8, R8, 0x1, -R3.reuse ;  /* 0x000000010808b824 */ /* 0x100fe200078e0a03 */
[----:B------:R-:W-:Y:S01]  /*158f0*/  ISETP.GE.AND P3, PT, R6, RZ, PT ;  /* 0x000000ff0600720c */ /* 0x000fe20003f66270 */
[----:B------:R-:W-:Y:S01]  /*15900*/  @!P6 IMAD.IADD R20, R20, 0x1, -R3 ;  /* 0x000000011414e824 */ /* 0x000fe200078e0a03 */
[----:B------:R-:W-:Y:S01]  /*15910*/  ISETP.GE.AND P6, PT, R5, RZ, PT ;  /* 0x000000ff0500720c */ /* 0x000fe20003fc6270 */
[C---:B------:R-:W-:Y:S01]  /*15920*/  IMAD R6, R3.reuse, R15, R16 ;  /* 0x0000000f03067224 */ /* 0x040fe200078e0210 */
[----:B------:R-:W-:Y:S01]  /*15930*/  @!P1 IADD3 R10, R10, -R3, RZ ;  /* 0x800000030a0a9210 */ /* 0x000fe20007ffe0ff */
[C---:B------:R-:W-:Y:S01]  /*15940*/  IMAD R5, R3.reuse, R14, R7 ;  /* 0x0000000e03057224 */ /* 0x040fe200078e0207 */
[----:B------:R-:W-:Y:S01]  /*15950*/  STL [R1+0x1b0], R22 ;  /* 0x0001b01601007387 */ /* 0x000fe20000100800 */
[----:B------:R-:W-:Y:S01]  /*15960*/  @!P4 IMAD.MOV R21, RZ, RZ, -R21 ;  /* 0x000000ffff15c224 */ /* 0x000fe200078e0a15 */
[C---:B------:R-:W-:Y:S01]  /*15970*/  ISETP.GT.U32.AND P4, PT, R3.reuse, R8, PT ;  /* 0x000000080300720c */ /* 0x040fe20003f84070 */
[----:B------:R-:W-:Y:S01]  /*15980*/  @!P2 IMAD.MOV R9, RZ, RZ, -R9 ;  /* 0x000000ffff09a224 */ /* 0x000fe200078e0a09 */
[C---:B------:R-:W-:Y:S01]  /*15990*/  ISETP.GT.U32.AND P2, PT, R3.reuse, R6, PT ;  /* 0x000000060300720c */ /* 0x040fe20003f44070 */
[C---:B------:R-:W-:Y:S01]  /*159a0*/  VIADD R4, R2.reuse, 0x1c1 ;  /* 0x000001c102047836 */ /* 0x040fe20000000000 */
[----:B------:R-:W-:Y:S01]  /*159b0*/  ISETP.GT.U32.AND P1, PT, R3, R10, PT ;  /* 0x0000000a0300720c */ /* 0x000fe20003f24070 */
[----:B------:R-:W-:Y:S01]  /*159c0*/  @!P0 IMAD.IADD R19, R19, 0x1, -R3 ;  /* 0x0000000113138824 */ /* 0x000fe200078e0a03 */
[----:B------:R-:W-:Y:S01]  /*159d0*/  STL [R1+0x1ac], R21 ;  /* 0x0001ac1501007387 */ /* 0x000fe20000100800 */
[----:B------:R-:W-:Y:S01]  /*159e0*/  IMAD.MOV.U32 R12, RZ, RZ, R20 ;  /* 0x000000ffff0c7224 */ /* 0x000fe200078e0014 */
[----:B------:R-:W-:Y:S01]  /*159f0*/  ISETP.GT.U32.AND P0, PT, R3, R5, PT ;  /* 0x000000050300720c */ /* 0x000fe20003f04070 */
[----:B------:R-:W-:Y:S01]  /*15a00*/  IMAD.MOV.U32 R14, RZ, RZ, R19 ;  /* 0x000000ffff0e7224 */ /* 0x000fe200078e0013 */
[----:B------:R1:W-:Y:S01]  /*15a10*/  STL [R1+0x1a8], R9 ;  /* 0x0001a80901007387 */ /* 0x0003e20000100800 */
[----:B------:R-:W-:Y:S01]  /*15a20*/  VIADD R7, R2, 0x1c2 ;  /* 0x000001c202077836 */ /* 0x000fe20000000000 */
[----:B------:R-:W-:Y:S01]  /*15a30*/  @!P6 IADD3 R12, -R12, RZ, RZ ;  /* 0x000000ff0c0ce210 */ /* 0x000fe20007ffe1ff */
[--C-:B------:R-:W-:Y:S01]  /*15a40*/  @!P4 IMAD.IADD R8, R8, 0x1, -R3.reuse ;  /* 0x000000010808c824 */ /* 0x100fe200078e0a03 */
[----:B------:R-:W-:Y:S01]  /*15a50*/  ISETP.GE.AND P6, PT, R11, RZ, PT ;  /* 0x000000ff0b00720c */ /* 0x000fe20003fc6270 */
[--C-:B------:R-:W-:Y:S01]  /*15a60*/  @!P2 IMAD.IADD R6, R6, 0x1, -R3.reuse ;  /* 0x000000010606a824 */ /* 0x100fe200078e0a03 */
[----:B------:R-:W-:Y:S01]  /*15a70*/  ISETP.GE.AND P4, PT, R17, RZ, PT ;  /* 0x000000ff1100720c */ /* 0x000fe20003f86270 */
[--C-:B------:R-:W-:Y:S01]  /*15a80*/  @!P1 IMAD.IADD R10, R10, 0x1, -R3.reuse ;  /* 0x000000010a0a9824 */ /* 0x100fe200078e0a03 */
[----:B------:R2:W-:Y:S01]  /*15a90*/  STL [R1+0x1a4], R12 ;  /* 0x0001a40c01007387 */ /* 0x0005e20000100800 */
[----:B------:R-:W-:Y:S01]  /*15aa0*/  ISETP.GE.AND P1, PT, R13, RZ, PT ;  /* 0x000000ff0d00720c */ /* 0x000fe20003f26270 */
[----:B------:R-:W-:Y:S01]  /*15ab0*/  @!P5 IMAD.MOV R14, RZ, RZ, -R14 ;  /* 0x000000ffff0ed224 */ /* 0x000fe200078e0a0e */
[----:B-1----:R-:W-:Y:S01]  /*15ac0*/  IABS R9, R4 ;  /* 0x0000000400097213 */ /* 0x002fe20000000000 */
[----:B------:R-:W-:Y:S01]  /*15ad0*/  @!P0 IMAD.IADD R5, R5, 0x1, -R3 ;  /* 0x0000000105058824 */ /* 0x000fe200078e0a03 */
[----:B------:R-:W-:-:S02]  /*15ae0*/  ISETP.GT.U32.AND P0, PT, R3, R6, PT ;  /* 0x000000060300720c */ /* 0x000fc40003f04070 */
[----:B------:R-:W-:Y:S01]  /*15af0*/  IABS R16, R7 ;  /* 0x0000000700107213 */ /* 0x000fe20000000000 */
[----:B------:R-:W-:Y:S01]  /*15b00*/  IMAD.HI.U32 R11, R251, R9, RZ ;  /* 0x00000009fb0b7227 */ /* 0x000fe200078e00ff */
[----:B------:R1:W-:Y:S01]  /*15b10*/  STL [R1+0x19c], R14 ;  /* 0x00019c0e01007387 */ /* 0x0003e20000100800 */
[----:B------:R-:W-:Y:S02]  /*15b20*/  ISETP.GE.AND P2, PT, R4, RZ, PT ;  /* 0x000000ff0400720c */ /* 0x000fe40003f46270 */
[----:B--2---:R-:W-:Y:S01]  /*15b30*/  IMAD.MOV.U32 R12, RZ, RZ, R8 ;  /* 0x000000ffff0c7224 */ /* 0x004fe200078e0008 */
[----:B------:R-:W-:Y:S01]  /*15b40*/  IADD3 R11, -R11, RZ, RZ ;  /* 0x000000ff0b0b7210 */ /* 0x000fe20007ffe1ff */
[----:B------:R-:W-:Y:S01]  /*15b50*/  IMAD.HI.U32 R4, R251, R16, RZ ;  /* 0x00000010fb047227 */ /* 0x000fe200078e00ff */
[----:B------:R-:W-:Y:S02]  /*15b60*/  MOV R8, R10 ;  /* 0x0000000a00087202 */ /* 0x000fe40000000f00 */
[C---:B------:R-:W-:Y:S01]  /*15b70*/  ISETP.GT.U32.AND P5, PT, R3.reuse, R5, PT ;  /* 0x000000050300720c */ /* 0x040fe20003fa4070 */
[----:B------:R-:W-:-:S02]  /*15b80*/  IMAD R13, R3, R11, R9 ;  /* 0x0000000b030d7224 */ /* 0x000fc400078e0209 */
[----:B------:R-:W-:Y:S02]  /*15b90*/  @!P6 IMAD.MOV R8, RZ, RZ, -R8 ;  /* 0x000000ffff08e224 */ /* 0x000fe400078e0a08 */
[----:B------:R-:W-:Y:S01]  /*15ba0*/  @!P3 IMAD.MOV R12, RZ, RZ, -R12 ;  /* 0x000000ffff0cb224 */ /* 0x000fe200078e0a0c */
[----:B------:R-:W-:Y:S01]  /*15bb0*/  ISETP.GT.U32.AND P6, PT, R3, R13, PT ;  /* 0x0000000d0300720c */ /* 0x000fe20003fc4070 */
[----:B------:R-:W-:Y:S01]  /*15bc0*/  @!P0 IMAD.IADD R6, R6, 0x1, -R3 ;  /* 0x0000000106068824 */ /* 0x000fe200078e0a03 */
[----:B------:R-:W-:Y:S01]  /*15bd0*/  ISETP.GE.AND P3, PT, R7, RZ, PT ;  /* 0x000000ff0700720c */ /* 0x000fe20003f66270 */
[----:B-1----:R-:W-:Y:S01]  /*15be0*/  VIADD R14, R2, 0x1c3 ;  /* 0x000001c3020e7836 */ /* 0x002fe20000000000 */
[----:B------:R-:W-:Y:S01]  /*15bf0*/  STL [R1+0x198], R12 ;  /* 0x0001980c01007387 */ /* 0x000fe20000100800 */
[----:B------:R-:W-:Y:S02]  /*15c00*/  IMAD.MOV R4, RZ, RZ, -R4 ;  /* 0x000000ffff047224 */ /* 0x000fe400078e0a04 */
[----:B------:R-:W-:Y:S01]  /*15c10*/  @!P5 IADD3 R5, R5, -R3, RZ ;  /* 0x800000030505d210 */ /* 0x000fe20007ffe0ff */
[----:B------:R1:W-:Y:S01]  /*15c20*/  STL [R1+0x194], R8 ;  /* 0x0001940801007387 */ /* 0x0003e20000100800 */
[----:B------:R-:W-:Y:S01]  /*15c30*/  ISETP.GE.AND P0, PT, R14, RZ, PT ;  /* 0x000000ff0e00720c */ /* 0x000fe20003f06270 */
[----:B------:R-:W-:Y:S01]  /*15c40*/  IMAD R16, R3, R4, R16 ;  /* 0x0000000403107224 */ /* 0x000fe200078e0210 */
[----:B------:R-:W-:Y:S01]  /*15c50*/  IABS R14, R14 ;  /* 0x0000000e000e7213 */ /* 0x000fe20000000000 */
[----:B------:R-:W-:-:S02]  /*15c60*/  VIADD R4, R2, 0x1c5 ;  /* 0x000001c502047836 */ /* 0x000fc40000000000 */
[----:B------:R-:W-:Y:S01]  /*15c70*/  @!P6 IMAD.IADD R13, R13, 0x1, -R3 ;  /* 0x000000010d0de824 */ /* 0x000fe200078e0a03 */
[C---:B------:R-:W-:Y:S01]  /*15c80*/  ISETP.GT.U32.AND P5, PT, R3.reuse, R16, PT ;  /* 0x000000100300720c */ /* 0x040fe20003fa4070 */
[----:B------:R-:W-:Y:S01]  /*15c90*/  VIADD R7, R2, 0x1c4 ;  /* 0x000001c402077836 */ /* 0x000fe20000000000 */
[----:B------:R-:W-:Y:S01]  /*15ca0*/  IABS R10, R4 ;  /* 0x00000004000a7213 */ /* 0x000fe20000000000 */
[----:B-1----:R-:W-:Y:S01]  /*15cb0*/  IMAD.MOV.U32 R8, RZ, RZ, R6 ;  /* 0x000000ffff087224 */ /* 0x002fe200078e0006 */
[----:B------:R-:W-:Y:S01]  /*15cc0*/  ISETP.GT.U32.AND P6, PT, R3, R13, PT ;  /* 0x0000000d0300720c */ /* 0x000fe20003fc4070 */
[----:B------:R-:W-:Y:S01]  /*15cd0*/  @!P1 IMAD.MOV R5, RZ, RZ, -R5 ;  /* 0x000000ffff059224 */ /* 0x000fe200078e0a05 */
[----:B------:R-:W-:Y:S01]  /*15ce0*/  IABS R12, R7 ;  /* 0x00000007000c7213 */ /* 0x000fe20000000000 */
[----:B------:R-:W-:Y:S01]  /*15cf0*/  @!P4 IMAD.MOV R8, RZ, RZ, -R8 ;  /* 0x000000ffff08c224 */ /* 0x000fe200078e0a08 */
[----:B------:R-:W-:Y:S01]  /*15d00*/  ISETP.GE.AND P4, PT, R7, RZ, PT ;  /* 0x000000ff0700720c */ /* 0x000fe20003f86270 */
[----:B------:R-:W-:Y:S01]  /*15d10*/  IMAD.HI.U32 R6, R251, R10, RZ ;  /* 0x0000000afb067227 */ /* 0x000fe200078e00ff */
[----:B------:R-:W-:-:S02]  /*15d20*/  ISETP.GE.AND P1, PT, R4, RZ, PT ;  /* 0x000000ff0400720c */ /* 0x000fc40003f26270 */
[----:B------:R1:W-:Y:S01]  /*15d30*/  STL [R1+0x190], R8 ;  /* 0x0001900801007387 */ /* 0x0003e20000100800 */
[--C-:B------:R-:W-:Y:S02]  /*15d40*/  @!P5 IMAD.IADD R16, R16, 0x1, -R3.reuse ;  /* 0x000000011010d824 */ /* 0x100fe400078e0a03 */
[----:B------:R-:W-:Y:S01]  /*15d50*/  IMAD.HI.U32 R7, R251, R12, RZ ;  /* 0x0000000cfb077227 */ /* 0x000fe200078e00ff */
[----:B------:R2:W-:Y:S02]  /*15d60*/  STL [R1+0x18c], R5 ;  /* 0x00018c0501007387 */ /* 0x0005e40000100800 */
[----:B------:R-:W-:Y:S01]  /*15d70*/  ISETP.GT.U32.AND P5, PT, R3, R16, PT ;  /* 0x000000100300720c */ /* 0x000fe20003fa4070 */
[----:B------:R-:W-:Y:S01]  /*15d80*/  @!P6 IMAD.IADD R13, R13, 0x1, -R3 ;  /* 0x000000010d0de824 */ /* 0x000fe200078e0a03 */
[----:B------:R-:W-:Y:S01]  /*15d90*/  IADD3 R7, -R7, RZ, RZ ;  /* 0x000000ff07077210 */ /* 0x000fe20007ffe1ff */
[----:B------:R-:W-:Y:S02]  /*15da0*/  IMAD.MOV R6, RZ, RZ, -R6 ;  /* 0x000000ffff067224 */ /* 0x000fe400078e0a06 */
[----:B-1----:R-:W-:-:S04]  /*15db0*/  IMAD.HI.U32 R8, R251, R14, RZ ;  /* 0x0000000efb087227 */ /* 0x002fc800078e00ff */
[----:B------:R-:W-:Y:S02]  /*15dc0*/  IMAD.MOV R8, RZ, RZ, -R8 ;  /* 0x000000ffff087224 */ /* 0x000fe400078e0a08 */
[C---:B------:R-:W-:Y:S02]  /*15dd0*/  VIADD R4, R2.reuse, 0x1c6 ;  /* 0x000001c602047836 */ /* 0x040fe40000000000 */
[C---:B------:R-:W-:Y:S01]  /*15de0*/  IMAD R14, R3.reuse, R8, R14 ;  /* 0x00000008030e7224 */ /* 0x040fe200078e020e */
[----:B------:R-:W-:Y:S01]  /*15df0*/  IADD3 R8, R2, 0x1c8, RZ ;  /* 0x000001c802087810 */ /* 0x000fe20007ffe0ff */
[C---:B------:R-:W-:Y:S01]  /*15e00*/  IMAD R10, R3.reuse, R6, R10 ;  /* 0x00000006030a7224 */ /* 0x040fe200078e020a */
[----:B------:R-:W-:Y:S01]  /*15e10*/  IABS R6, R4 ;  /* 0x0000000400067213 */ /* 0x000fe20000000000 */
[----:B------:R-:W-:Y:S01]  /*15e20*/  IMAD.MOV.U32 R17, RZ, RZ, R13 ;  /* 0x000000ffff117224 */ /* 0x000fe200078e000d */
[C---:B------:R-:W-:Y:S01]  /*15e30*/  ISETP.GT.U32.AND P6, PT, R3.reuse, R14, PT ;  /* 0x0000000e0300720c */ /* 0x040fe20003fc4070 */
[----:B------:R-:W-:Y:S01]  /*15e40*/  IMAD R12, R3, R7, R12 ;  /* 0x00000007030c7224 */ /* 0x000fe200078e020c */
[----:B------:R-:W-:Y:S01]  /*15e50*/  IABS R9, R8 ;  /* 0x0000000800097213 */ /* 0x000fe20000000000 */
[----:B------:R-:W-:-:S02]  /*15e60*/  @!P2 IMAD.MOV R17, RZ, RZ, -R17 ;  /* 0x000000ffff11a224 */ /* 0x000fc400078e0a11 */
[----:B------:R-:W-:-:S03]  /*15e70*/  IMAD.HI.U32 R13, R251, R6, RZ ;  /* 0x00000006fb0d7227 */ /* 0x000fc600078e00ff */
[----:B------:R-:W-:Y:S01]  /*15e80*/  STL [R1+0x188], R17 ;  /* 0x0001881101007387 */ /* 0x000fe20000100800 */
[----:B------:R-:W-:Y:S01]  /*15e90*/  @!P5 IMAD.IADD R16, R16, 0x1, -R3 ;  /* 0x000000011010d824 */ /* 0x000fe200078e0a03 */
[C---:B------:R-:W-:Y:S01]  /*15ea0*/  ISETP.GT.U32.AND P5, PT, R3.reuse, R12, PT ;  /* 0x0000000c0300720c */ /* 0x040fe20003fa4070 */
[----:B------:R-:W-:Y:S02]  /*15eb0*/  IMAD.MOV R13, RZ, RZ, -R13 ;  /* 0x000000ffff0d7224 */ /* 0x000fe400078e0a0d */
[----:B------:R-:W-:Y:S01]  /*15ec0*/  @!P6 IMAD.IADD R14, R14, 0x1, -R3 ;  /* 0x000000010e0ee824 */ /* 0x000fe200078e0a03 */
[C---:B------:R-:W-:Y:S01]  /*15ed0*/  ISETP.GT.U32.AND P6, PT, R3.reuse, R10, PT ;  /* 0x0000000a0300720c */ /* 0x040fe20003fc4070 */
[----:B------:R-:W-:Y:S01]  /*15ee0*/  @!P3 IMAD.MOV R16, RZ, RZ, -R16 ;  /* 0x000000ffff10b224 */ /* 0x000fe200078e0a10 */
[----:B------:R-:W-:Y:S01]  /*15ef0*/  ISETP.GE.AND P3, PT, R4, RZ, PT ;  /* 0x000000ff0400720c */ /* 0x000fe20003f66270 */
[C---:B------:R-:W-:Y:S01]  /*15f00*/  IMAD R4, R3.reuse, R13, R6 ;  /* 0x0000000d03047224 */ /* 0x040fe200078e0206 */
[----:B------:R-:W-:Y:S01]  /*15f10*/  ISETP.GT.U32.AND P2, PT, R3, R14, PT ;  /* 0x0000000e0300720c */ /* 0x000fe20003f44070 */
[----:B------:R-:W-:Y:S01]  /*15f20*/  VIADD R11, R2, 0x1c7 ;  /* 0x000001c7020b7836 */ /* 0x000fe20000000000 */
[----:B------:R1:W-:Y:S01]  /*15f30*/  STL [R1+0x184], R16 ;  /* 0x0001841001007387 */ /* 0x0003e20000100800 */
[----:B------:R-:W-:-:S02]  /*15f40*/  IMAD.HI.U32 R6, R251, R9, RZ ;  /* 0x00000009fb067227 */ /* 0x000fc400078e00ff */
[----:B------:R-:W-:Y:S02]  /*15f50*/  @!P5 IADD3 R12, R12, -R3, RZ ;  /* 0x800000030c0cd210 */ /* 0x000fe40007ffe0ff */
[----:B------:R-:W-:Y:S01]  /*15f60*/  IABS R15, R11 ;  /* 0x0000000b000f7213 */ /* 0x000fe20000000000 */
[----:B--2---:R-:W-:Y:S01]  /*15f70*/  VIADD R5, R2, 0x1c9 ;  /* 0x000001c902057836 */ /* 0x004fe20000000000 */
[----:B------:R-:W-:Y:S01]  /*15f80*/  ISETP.GT.U32.AND P5, PT, R3, R12, PT ;  /* 0x0000000c0300720c */ /* 0x000fe20003fa4070 */
[--C-:B------:R-:W-:Y:S01]  /*15f90*/  @!P6 IMAD.IADD R10, R10, 0x1, -R3.reuse ;  /* 0x000000010a0ae824 */ /* 0x100fe200078e0a03 */
[----:B------:R-:W-:Y:S01]  /*15fa0*/  IADD3 R6, -R6, RZ, RZ ;  /* 0x000000ff06067210 */ /* 0x000fe20007ffe1ff */
[----:B-1----:R-:W-:Y:S01]  /*15fb0*/  IMAD.HI.U32 R16, R251, R15, RZ ;  /* 0x0000000ffb107227 */ /* 0x002fe200078e00ff */
[----:B------:R-:W-:Y:S02]  /*15fc0*/  IABS R7, R5 ;  /* 0x0000000500077213 */ /* 0x000fe40000000000 */
[C---:B------:R-:W-:Y:S01]  /*15fd0*/  ISETP.GT.U32.AND P6, PT, R3.reuse, R10, PT ;  /* 0x0000000a0300720c */ /* 0x040fe20003fc4070 */
[----:B------:R-:W-:Y:S01]  /*15fe0*/  @!P2 IMAD.IADD R14, R14, 0x1, -R3 ;  /* 0x000000010e0ea824 */ /* 0x000fe200078e0a03 */
[----:B------:R-:W-:Y:S01]  /*15ff0*/  ISETP.GT.U32.AND P2, PT, R3, R4, PT ;  /* 0x000000040300720c */ /* 0x000fe20003f44070 */
[----:B------:R-:W-:-:S02]  /*16000*/  IMAD.MOV R16, RZ, RZ, -R16 ;  /* 0x000000ffff107224 */ /* 0x000fc400078e0a10 */
[----:B------:R-:W-:Y:S02]  /*16010*/  IMAD R9, R3, R6, R9 ;  /* 0x0000000603097224 */ /* 0x000fe400078e0209 */
[----:B------:R-:W-:Y:S01]  /*16020*/  @!P5 IMAD.IADD R12, R12, 0x1, -R3 ;  /* 0x000000010c0cd824 */ /* 0x000fe200078e0a03 */
[----:B------:R-:W-:Y:S01]  /*16030*/  ISETP.GE.AND P5, PT, R11, RZ, PT ;  /* 0x000000ff0b00720c */ /* 0x000fe20003fa6270 */
[----:B------:R-:W-:Y:S02]  /*16040*/  IMAD.MOV.U32 R17, RZ, RZ, R14 ;  /* 0x000000ffff117224 */ /* 0x000fe400078e000e */
[C---:B------:R-:W-:Y:S02]  /*16050*/  IMAD R11, R3.reuse, R16, R15 ;  /* 0x00000010030b7224 */ /* 0x040fe400078e020f */
[--C-:B------:R-:W-:Y:S01]  /*16060*/  @!P6 IMAD.IADD R10, R10, 0x1, -R3.reuse ;  /* 0x000000010a0ae824 */ /* 0x100fe200078e0a03 */
[----:B------:R-:W-:Y:S01]  /*16070*/  ISETP.GT.U32.AND P6, PT, R3, R9, PT ;  /* 0x000000090300720c */ /* 0x000fe20003fc4070 */
[----:B------:R-:W-:Y:S01]  /*16080*/  @!P2 IMAD.IADD R4, R4, 0x1, -R3 ;  /* 0x000000010404a824 */ /* 0x000fe200078e0a03 */
[----:B------:R-:W-:Y:S01]  /*16090*/  @!P0 IADD3 R17, -R17, RZ, RZ ;  /* 0x000000ff11118210 */ /* 0x000fe20007ffe1ff */
[----:B------:R-:W-:Y:S01]  /*160a0*/  IMAD.HI.U32 R13, R251, R7, RZ ;  /* 0x00000007fb0d7227 */ /* 0x000fe200078e00ff */
[----:B------:R-:W-:-:S02]  /*160b0*/  ISETP.GT.U32.AND P0, PT, R3, R11, PT ;  /* 0x0000000b0300720c */ /* 0x000fc40003f04070 */
[C---:B------:R-:W-:Y:S01]  /*160c0*/  ISETP.GT.U32.AND P2, PT, R3.reuse, R4, PT ;  /* 0x000000040300720c */ /* 0x040fe20003f44070 */
[----:B------:R-:W-:Y:S01]  /*160d0*/  VIADD R6, R2, 0x1ca ;  /* 0x000001ca02067836 */ /* 0x000fe20000000000 */
[----:B------:R-:W-:Y:S01]  /*160e0*/  STL [R1+0x180], R17 ;  /* 0x0001801101007387 */ /* 0x000fe20000100800 */
[----:B------:R-:W-:Y:S02]  /*160f0*/  IMAD.MOV R13, RZ, RZ, -R13 ;  /* 0x000000ffff0d7224 */ /* 0x000fe400078e0a0d */
[----:B------:R-:W-:Y:S01]  /*16100*/  @!P4 IMAD.MOV R12, RZ, RZ, -R12 ;  /* 0x000000ffff0cc224 */ /* 0x000fe200078e0a0c */
[----:B------:R-:W-:Y:S01]  /*16110*/  IABS R54, R6 ;  /* 0x0000000600367213 */ /* 0x000fe20000000000 */
[----:B------:R-:W-:Y:S01]  /*16120*/  IMAD R7, R3, R13, R7 ;  /* 0x0000000d03077224 */ /* 0x000fe200078e0207 */
[----:B------:R-:W-:Y:S01]  /*16130*/  ISETP.GE.AND P4, PT, R8, RZ, PT ;  /* 0x000000ff0800720c */ /* 0x000fe20003f86270 */
[----:B------:R-:W-:Y:S01]  /*16140*/  IMAD.MOV.U32 R13, RZ, RZ, R10 ;  /* 0x000000ffff0d7224 */ /* 0x000fe200078e000a */
[----:B------:R1:W-:Y:S01]  /*16150*/  STL [R1+0x17c], R12 ;  /* 0x00017c0c01007387 */ /* 0x0003e20000100800 */
[----:B------:R-:W-:-:S02]  /*16160*/  VIADD R8, R2, 0x1cb ;  /* 0x000001cb02087836 */ /* 0x000fc40000000000 */
[----:B------:R-:W-:Y:S01]  /*16170*/  @!P2 IADD3 R4, R4, -R3, RZ ;  /* 0x800000030404a210 */ /* 0x000fe20007ffe0ff */
[----:B------:R-:W-:Y:S01]  /*16180*/  IMAD.HI.U32 R10, R251, R54, RZ ;  /* 0x00000036fb0a7227 */ /* 0x000fe200078e00ff */
[----:B------:R-:W-:Y:S02]  /*16190*/  ISETP.GE.AND P2, PT, R5, RZ, PT ;  /* 0x000000ff0500720c */ /* 0x000fe40003f46270 */
[----:B------:R-:W-:Y:S01]  /*161a0*/  IABS R53, R8 ;  /* 0x0000000800357213 */ /* 0x000fe20000000000 */
[----:B------:R-:W-:Y:S01]  /*161b0*/  @!P1 IMAD.MOV R13, RZ, RZ, -R13 ;  /* 0x000000ffff0d9224 */ /* 0x000fe200078e0a0d */
[----:B------:R-:W-:Y:S01]  /*161c0*/  ISETP.GT.U32.AND P1, PT, R3, R7, PT ;  /* 0x000000070300720c */ /* 0x000fe20003f24070 */
[----:B-1----:R-:W-:Y:S02]  /*161d0*/  IMAD.MOV.U32 R12, RZ, RZ, R4 ;  /* 0x000000ffff0c7224 */ /* 0x002fe400078e0004 */
[--C-:B------:R-:W-:Y:S01]  /*161e0*/  @!P6 IMAD.IADD R9, R9, 0x1, -R3.reuse ;  /* 0x000000010909e824 */ /* 0x100fe200078e0a03 */
[----:B------:R-:W-:Y:S01]  /*161f0*/  STL [R1+0x178], R13 ;  /* 0x0001780d01007387 */ /* 0x000fe20000100800 */
[----:B------:R-:W-:Y:S01]  /*16200*/  IMAD.MOV R10, RZ, RZ, -R10 ;  /* 0x000000ffff0a7224 */ /* 0x000fe200078e0a0a */
[----:B------:R-:W-:Y:S01]  /*16210*/  @!P3 IADD3 R12, -R12, RZ, RZ ;  /* 0x000000ff0c0cb210 */ /* 0x000fe20007ffe1ff */
[----:B------:R-:W-:Y:S01]  /*16220*/  @!P0 IMAD.IADD R11, R11, 0x1, -R3 ;  /* 0x000000010b0b8824 */ /* 0x000fe200078e0a03 */
[C---:B------:R-:W-:Y:S01]  /*16230*/  ISETP.GT.U32.AND P3, PT, R3.reuse, R9, PT ;  /* 0x000000090300720c */ /* 0x040fe20003f64070 */
[----:B------:R-:W-:Y:S01]  /*16240*/  IMAD R54, R3, R10, R54 ;  /* 0x0000000a03367224 */ /* 0x000fe200078e0236 */
[----:B------:R-:W-:Y:S01]  /*16250*/  ISETP.GE.AND P0, PT, R6, RZ, PT ;  /* 0x000000ff0600720c */ /* 0x000fe20003f06270 */
[----:B------:R-:W-:Y:S01]  /*16260*/  IMAD.HI.U32 R10, R251, R53, RZ ;  /* 0x00000035fb0a7227 */ /* 0x000fe200078e00ff */
[----:B------:R-:W-:Y:S01]  /*16270*/  ISETP.GT.U32.AND P6, PT, R3, R11, PT ;  /* 0x0000000b0300720c */ /* 0x000fe20003fc4070 */
[----:B------:R1:W-:Y:S02]  /*16280*/  STL [R1+0x174], R12 ;  /* 0x0001740c01007387 */ /* 0x0003e40000100800 */
[----:B------:R-:W-:-:S02]  /*16290*/  IMAD.MOV R10, RZ, RZ, -R10 ;  /* 0x000000ffff0a7224 */ /* 0x000fc400078e0a0a */
[----:B------:R-:W-:Y:S02]  /*162a0*/  @!P1 IMAD.IADD R7, R7, 0x1, -R3 ;  /* 0x0000000107079824 */ /* 0x000fe400078e0a03 */
[----:B------:R-:W-:Y:S02]  /*162b0*/  IMAD R53, R3, R10, R53 ;  /* 0x0000000a03357224 */ /* 0x000fe400078e0235 */
[----:B------:R-:W-:Y:S01]  /*162c0*/  @!P3 IADD3 R9, R9, -R3, RZ ;  /* 0x800000030909b210 */ /* 0x000fe20007ffe0ff */
[C---:B------:R-:W-:Y:S01]  /*162d0*/  VIADD R5, R2.reuse, 0x1cd ;  /* 0x000001cd02057836 */ /* 0x040fe20000000000 */
[C---:B------:R-:W-:Y:S01]  /*162e0*/  ISETP.GT.U32.AND P1, PT, R3.reuse, R7, PT ;  /* 0x000000070300720c */ /* 0x040fe20003f24070 */
[C---:B------:R-:W-:Y:S01]  /*162f0*/  VIADD R6, R2.reuse, 0x1cc ;  /* 0x000001cc02067836 */ /* 0x040fe20000000000 */
[----:B------:R-:W-:Y:S01]  /*16300*/  ISETP.GT.U32.AND P3, PT, R3, R53, PT ;  /* 0x000000350300720c */ /* 0x000fe20003f64070 */
[----:B------:R-:W-:Y:S01]  /*16310*/  @!P6 IMAD.IADD R11, R11, 0x1, -R3 ;  /* 0x000000010b0be824 */ /* 0x000fe200078e0a03 */
[----:B------:R-:W-:Y:S01]  /*16320*/  ISETP.GT.U32.AND P6, PT, R3, R54, PT ;  /* 0x000000360300720c */ /* 0x000fe20003fc4070 */
[----:B------:R-:W-:Y:S01]  /*16330*/  VIADD R4, R2, 0x1ce ;  /* 0x000001ce02047836 */ /* 0x000fe20000000000 */
[----:B------:R-:W-:Y:S01]  /*16340*/  IABS R51, R5 ;  /* 0x0000000500337213 */ /* 0x000fe20000000000 */
[----:B-1----:R-:W-:Y:S01]  /*16350*/  IMAD.MOV.U32 R12, RZ, RZ, R11 ;  /* 0x000000ffff0c7224 */ /* 0x002fe200078e000b */
[----:B------:R-:W-:Y:S01]  /*16360*/  IABS R52, R6 ;  /* 0x0000000600347213 */ /* 0x000fe20000000000 */
[----:B------:R-:W-:Y:S01]  /*16370*/  @!P4 IMAD.MOV R9, RZ, RZ, -R9 ;  /* 0x000000ffff09c224 */ /* 0x000fe200078e0a09 */
[----:B------:R-:W-:Y:S01]  /*16380*/  IABS R50, R4 ;  /* 0x0000000400327213 */ /* 0x000fe20000000000 */
[----:B------:R-:W-:-:S02]  /*16390*/  @!P5 IMAD.MOV R12, RZ, RZ, -R12 ;  /* 0x000000ffff0cd224 */ /* 0x000fc400078e0a0c */
[--C-:B------:R-:W-:Y:S01]  /*163a0*/  @!P1 IMAD.IADD R7, R7, 0x1, -R3.reuse ;  /* 0x0000000107079824 */ /* 0x100fe200078e0a03 */
[----:B------:R-:W-:Y:S01]  /*163b0*/  ISETP.GE.AND P1, PT, R8, RZ, PT ;  /* 0x000000ff0800720c */ /* 0x000fe20003f26270 */
[----:B------:R-:W-:Y:S01]  /*163c0*/  IMAD.HI.U32 R8, R251, R51, RZ ;  /* 0x00000033fb087227 */ /* 0x000fe200078e00ff */
[----:B------:R-:W-:Y:S01]  /*163d0*/  @!P3 IADD3 R53, R53, -R3, RZ ;  /* 0x800000033535b210 */ /* 0x000fe20007ffe0ff */
[----:B------:R-:W-:Y:S02]  /*163e0*/  STL [R1+0x170], R12 ;  /* 0x0001700c01007387 */ /* 0x000fe40000100800 */
[----:B------:R-:W-:Y:S01]  /*163f0*/  @!P6 IMAD.IADD R54, R54, 0x1, -R3 ;  /* 0x000000013636e824 */ /* 0x000fe200078e0a03 */
[----:B------:R-:W-:Y:S01]  /*16400*/  ISETP.GE.AND P6, PT, R6, RZ, PT ;  /* 0x000000ff0600720c */ /* 0x000fe20003fc6270 */
[----:B------:R-:W-:Y:S01]  /*16410*/  IMAD.HI.U32 R10, R251, R52, RZ ;  /* 0x00000034fb0a7227 */ /* 0x000fe200078e00ff */
[C---:B------:R-:W-:Y:S01]  /*16420*/  ISETP.GT.U32.AND P5, PT, R3.reuse, R53, PT ;  /* 0x000000350300720c */ /* 0x040fe20003fa4070 */
[----:B------:R1:W-:Y:S01]  /*16430*/  STL [R1+0x16c], R9 ;  /* 0x00016c0901007387 */ /* 0x0003e20000100800 */
[----:B------:R-:W-:Y:S01]  /*16440*/  ISETP.GT.U32.AND P3, PT, R3, R54, PT ;  /* 0x000000360300720c */ /* 0x000fe20003f64070 */
[----:B------:R-:W-:-:S04]  /*16450*/  IMAD.HI.U32 R6, R251, R50, RZ ;  /* 0x00000032fb067227 */ /* 0x000fc800078e00ff */
[----:B------:R-:W-:Y:S02]  /*16460*/  IMAD.MOV R8, RZ, RZ, -R8 ;  /* 0x000000ffff087224 */ /* 0x000fe400078e0a08 */
[----:B------:R-:W-:Y:S02]  /*16470*/  IMAD.MOV R10, RZ, RZ, -R10 ;  /* 0x000000ffff0a7224 */ /* 0x000fe400078e0a0a */
[----:B------:R-:W-:Y:S02]  /*16480*/  IMAD.MOV R6, RZ, RZ, -R6 ;  /* 0x000000ffff067224 */ /* 0x000fe400078e0a06 */
[----:B------:R-:W-:Y:S02]  /*16490*/  IMAD.MOV.U32 R11, RZ, RZ, R7 ;  /* 0x000000ffff0b7224 */ /* 0x000fe400078e0007 */
[C---:B------:R-:W-:Y:S02]  /*164a0*/  IMAD R51, R3.reuse, R8, R51 ;  /* 0x0000000803337224 */ /* 0x040fe400078e0233 */
[----:B------:R-:W-:Y:S01]  /*164b0*/  IMAD R52, R3, R10, R52 ;  /* 0x0000000a03347224 */ /* 0x000fe200078e0234 */
[----:B------:R-:W-:Y:S01]  /*164c0*/  @!P2 IADD3 R11, -R11, RZ, RZ ;  /* 0x000000ff0b0ba210 */ /* 0x000fe20007ffe1ff */
[C---:B------:R-:W-:Y:S01]  /*164d0*/  IMAD R50, R3.reuse, R6, R50 ;  /* 0x0000000603327224 */ /* 0x040fe200078e0232 */
[----:B------:R-:W-:Y:S01]  /*164e0*/  ISETP.GT.U32.AND P2, PT, R3, R51, PT ;  /* 0x000000330300720c */ /* 0x000fe20003f44070 */
[--C-:B------:R-:W-:Y:S01]  /*164f0*/  @!P5 IMAD.IADD R53, R53, 0x1, -R3.reuse ;  /* 0x000000013535d824 */ /* 0x100fe200078e0a03 */
[C---:B------:R-:W-:Y:S01]  /*16500*/  ISETP.GT.U32.AND P4, PT, R3.reuse, R52, PT ;  /* 0x000000340300720c */ /* 0x040fe20003f84070 */
[C---:B------:R-:W-:Y:S01]  /*16510*/  VIADD R8, R2.reuse, 0x1d0 ;  /* 0x000001d002087836 */ /* 0x040fe20000000000 */
[----:B------:R-:W-:Y:S01]  /*16520*/  ISETP.GT.U32.AND P5, PT, R3, R50, PT ;  /* 0x000000320300720c */ /* 0x000fe20003fa4070 */
[----:B------:R-:W-:Y:S01]  /*16530*/  VIADD R7, R2, 0x1cf ;  /* 0x000001cf02077836 */ /* 0x000fe20000000000 */
[----:B------:R-:W-:Y:S01]  /*16540*/  STL [R1+0x168], R11 ;  /* 0x0001680b01007387 */ /* 0x000fe20000100800 */
[----:B------:R-:W-:Y:S01]  /*16550*/  @!P3 IMAD.IADD R54, R54, 0x1, -R3 ;  /* 0x000000013636b824 */ /* 0x000fe200078e0a03 */
[----:B------:R-:W-:Y:S01]  /*16560*/  IABS R48, R8 ;  /* 0x0000000800307213 */ /* 0x000fe20000000000 */
[----:B------:R-:W-:Y:S01]  /*16570*/  @!P1 IMAD.MOV R53, RZ, RZ, -R53 ;  /* 0x000000ffff359224 */ /* 0x000fe200078e0a35 */
[----:B------:R-:W-:Y:S01]  /*16580*/  IABS R49, R7 ;  /* 0x0000000700317213 */ /* 0x000fe20000000000 */
[----:B------:R-:W-:Y:S01]  /*16590*/  @!P0 IMAD.MOV R54, RZ, RZ, -R54 ;  /* 0x000000ffff368224 */ /* 0x000fe200078e0a36 */
[----:B------:R-:W-:Y:S01]  /*165a0*/  ISETP.GE.AND P3, PT, R5, RZ, PT ;  /* 0x000000ff0500720c */ /* 0x000fe20003f66270 */
[----:B------:R-:W-:Y:S01]  /*165b0*/  VIADD R5, R2, 0x1d1 ;  /* 0x000001d102057836 */ /* 0x000fe20000000000 */
[----:B------:R-:W-:Y:S01]  /*165c0*/  @!P2 IADD3 R51, R51, -R3, RZ ;  /* 0x800000033333a210 */ /* 0x000fe20007ffe0ff */
[--C-:B------:R-:W-:Y:S01]  /*165d0*/  @!P4 IMAD.IADD R52, R52, 0x1, -R3.reuse ;  /* 0x000000013434c824 */ /* 0x100fe200078e0a03 */
[----:B------:R-:W-:Y:S01]  /*165e0*/  ISETP.GE.AND P4, PT, R4, RZ, PT ;  /* 0x000000ff0400720c */ /* 0x000fe20003f86270 */
[----:B------:R-:W-:Y:S01]  /*165f0*/  @!P5 IMAD.IADD R50, R50, 0x1, -R3 ;  /* 0x000000013232d824 */ /* 0x000fe200078e0a03 */
[----:B------:R-:W-:Y:S01]  /*16600*/  ISETP.GT.U32.AND P5, PT, R3, R51, PT ;  /* 0x000000330300720c */ /* 0x000fe20003fa4070 */
[----:B------:R-:W-:Y:S01]  /*16610*/  IMAD.HI.U32 R4, R251, R48, RZ ;  /* 0x00000030fb047227 */ /* 0x000fe200078e00ff */
[----:B------:R-:W-:-:S02]  /*16620*/  ISETP.GT.U32.AND P2, PT, R3, R52, PT ;  /* 0x000000340300720c */ /* 0x000fc40003f44070 */
[----:B------:R-:W-:Y:S01]  /*16630*/  IABS R47, R5 ;  /* 0x00000005002f7213 */ /* 0x000fe20000000000 */
[----:B------:R-:W-:Y:S01]  /*16640*/  IMAD.HI.U32 R6, R251, R49, RZ ;  /* 0x00000031fb067227 */ /* 0x000fe200078e00ff */
[----:B------:R-:W-:-:S03]  /*16650*/  ISETP.GT.U32.AND P0, PT, R3, R50, PT ;  /* 0x000000320300720c */ /* 0x000fc60003f04070 */
[----:B------:R-:W-:Y:S02]  /*16660*/  IMAD.MOV R4, RZ, RZ, -R4 ;  /* 0x000000ffff047224 */ /* 0x000fe400078e0a04 */
[----:B------:R-:W-:Y:S02]  /*16670*/  IMAD.MOV R6, RZ, RZ, -R6 ;  /* 0x000000ffff067224 */ /* 0x000fe400078e0a06 */
[C---:B------:R-:W-:Y:S02]  /*16680*/  IMAD R48, R3.reuse, R4, R48 ;  /* 0x0000000403307224 */ /* 0x040fe400078e0230 */
[----:B------:R-:W-:Y:S01]  /*16690*/  IMAD R49, R3, R6, R49 ;  /* 0x0000000603317224 */ /* 0x000fe200078e0231 */
[----:B------:R-:W-:Y:S01]  /*166a0*/  @!P2 IADD3 R52, R52, -R3, RZ ;  /* 0x800000033434a210 */ /* 0x000fe20007ffe0ff */
[----:B------:R-:W-:Y:S01]  /*166b0*/  @!P5 IMAD.IADD R51, R51, 0x1, -R3 ;  /* 0x000000013333d824 */ /* 0x000fe200078e0a03 */
[----:B------:R-:W-:Y:S01]  /*166c0*/  ISETP.GT.U32.AND P5, PT, R3, R48, PT ;  /* 0x000000300300720c */ /* 0x000fe20003fa4070 */
[----:B-1----:R-:W-:Y:S01]  /*166d0*/  IMAD.HI.U32 R9, R251, R47, RZ ;  /* 0x0000002ffb097227 */ /* 0x002fe200078e00ff */
[----:B------:R-:W-:-:S03]  /*166e0*/  ISETP.GT.U32.AND P2, PT, R3, R49, PT ;  /* 0x000000310300720c */ /* 0x000fc60003f44070 */
[----:B------:R-:W-:Y:S02]  /*166f0*/  IMAD.MOV R9, RZ, RZ, -R9 ;  /* 0x000000ffff097224 */ /* 0x000fe400078e0a09 */
[C---:B------:R-:W-:Y:S02]  /*16700*/  VIADD R4, R2.reuse, 0x1d3 ;  /* 0x000001d302047836 */ /* 0x040fe40000000000 */
[----:B------:R-:W-:Y:S02]  /*16710*/  IMAD R47, R3, R9, R47 ;  /* 0x00000009032f7224 */ /* 0x000fe400078e022f */
[----:B------:R-:W-:Y:S01]  /*16720*/  VIADD R6, R2, 0x1d2 ;  /* 0x000001d202067836 */ /* 0x000fe20000000000 */
[----:B------:R-:W-:Y:S01]  /*16730*/  IABS R45, R4 ;  /* 0x00000004002d7213 */ /* 0x000fe20000000000 */
[--C-:B------:R-:W-:Y:S02]  /*16740*/  @!P5 IMAD.IADD R48, R48, 0x1, -R3.reuse ;  /* 0x000000013030d824 */ /* 0x100fe400078e0a03 */
[--C-:B------:R-:W-:Y:S01]  /*16750*/  @!P0 IMAD.IADD R50, R50, 0x1, -R3.reuse ;  /* 0x0000000132328824 */ /* 0x100fe200078e0a03 */
[----:B------:R-:W-:Y:S01]  /*16760*/  IABS R46, R6 ;  /* 0x00000006002e7213 */ /* 0x000fe20000000000 */
[----:B------:R-:W-:Y:S01]  /*16770*/  @!P2 IMAD.IADD R49, R49, 0x1, -R3 ;  /* 0x000000013131a824 */ /* 0x000fe200078e0a03 */
[C---:B------:R-:W-:Y:S01]  /*16780*/  ISETP.GT.U32.AND P1, PT, R3.reuse, R48, PT ;  /* 0x000000300300720c */ /* 0x040fe20003f24070 */
[----:B------:R-:W-:Y:S01]  /*16790*/  @!P6 IMAD.MOV R52, RZ, RZ, -R52 ;  /* 0x000000ffff34e224 */ /* 0x000fe200078e0a34 */
[C---:B------:R-:W-:Y:S01]  /*167a0*/  ISETP.GT.U32.AND P6, PT, R3.reuse, R47, PT ;  /* 0x0000002f0300720c */ /* 0x040fe20003fc4070 */
[----:B------:R-:W-:Y:S01]  /*167b0*/  @!P4 IMAD.MOV R50, RZ, RZ, -R50 ;  /* 0x000000ffff32c224 */ /* 0x000fe200078e0a32 */
[----:B------:R-:W-:Y:S01]  /*167c0*/  ISETP.GE.AND P2, PT, R8, RZ, PT ;  /* 0x000000ff0800720c */ /* 0x000fe20003f46270 */
[----:B------:R-:W-:Y:S01]  /*167d0*/  @!P3 IMAD.MOV R51, RZ, RZ, -R51 ;  /* 0x000000ffff33b224 */ /* 0x000fe200078e0a33 */
[----:B------:R-:W-:-:S02]  /*167e0*/  ISETP.GT.U32.AND P5, PT, R3, R49, PT ;  /* 0x000000310300720c */ /* 0x000fc40003fa4070 */
[----:B------:R-:W-:Y:S01]  /*167f0*/  ISETP.GE.AND P4, PT, R6, RZ, PT ;  /* 0x000000ff0600720c */ /* 0x000fe20003f86270 */
[----:B------:R-:W-:Y:S01]  /*16800*/  IMAD.HI.U32 R6, R251, R45, RZ ;  /* 0x0000002dfb067227 */ /* 0x000fe200078e00ff */
[----:B------:R-:W-:Y:S02]  /*16810*/  ISETP.GE.AND P0, PT, R7, RZ, PT ;  /* 0x000000ff0700720c */ /* 0x000fe40003f06270 */
[----:B------:R-:W-:Y:S01]  /*16820*/  ISETP.GE.AND P3, PT, R5, RZ, PT ;  /* 0x000000ff0500720c */ /* 0x000fe20003f66270 */
[----:B------:R-:W-:Y:S01]  /*16830*/  IMAD.MOV R6, RZ, RZ, -R6 ;  /* 0x000000ffff067224 */ /* 0x000fe200078e0a06 */
[----:B------:R-:W-:Y:S01]  /*16840*/  IADD3 R5, R2, 0x1d4, RZ ;  /* 0x000001d402057810 */ /* 0x000fe20007ffe0ff */
[--C-:B------:R-:W-:Y:S02]  /*16850*/  @!P1 IMAD.IADD R48, R48, 0x1, -R3.reuse ;  /* 0x0000000130309824 */ /* 0x100fe400078e0a03 */
[----:B------:R-:W-:Y:S01]  /*16860*/  @!P6 IMAD.IADD R47, R47, 0x1, -R3 ;  /* 0x000000012f2fe824 */ /* 0x000fe200078e0a03 */
[----:B------:R-:W-:Y:S01]  /*16870*/  IABS R44, R5 ;  /* 0x00000005002c7213 */ /* 0x000fe20000000000 */
[----:B------:R-:W-:-:S02]  /*16880*/  IMAD R45, R3, R6, R45 ;  /* 0x00000006032d7224 */ /* 0x000fc400078e022d */
[----:B------:R-:W-:Y:S01]  /*16890*/  @!P5 IMAD.IADD R49, R49, 0x1, -R3 ;  /* 0x000000013131d824 */ /* 0x000fe200078e0a03 */
[C---:B------:R-:W-:Y:S01]  /*168a0*/  ISETP.GT.U32.AND P6, PT, R3.reuse, R47, PT ;  /* 0x0000002f0300720c */ /* 0x040fe20003fc4070 */
[----:B------:R-:W-:Y:S01]  /*168b0*/  @!P2 IMAD.MOV R48, RZ, RZ, -R48 ;  /* 0x000000ffff30a224 */ /* 0x000fe200078e0a30 */
[----:B------:R-:W-:Y:S01]  /*168c0*/  ISETP.GT.U32.AND P2, PT, R3, R45, PT ;  /* 0x0000002d0300720c */ /* 0x000fe20003f44070 */
[----:B------:R-:W-:Y:S01]  /*168d0*/  IMAD.HI.U32 R7, R251, R46, RZ ;  /* 0x0000002efb077227 */ /* 0x000fe200078e00ff */
[----:B------:R-:W-:Y:S02]  /*168e0*/  ISETP.GE.AND P5, PT, R4, RZ, PT ;  /* 0x000000ff0400720c */ /* 0x000fe40003fa6270 */
[----:B------:R-:W-:Y:S01]  /*168f0*/  IADD3 R4, R2, 0x1d5, RZ ;  /* 0x000001d502047810 */ /* 0x000fe20007ffe0ff */
[----:B------:R-:W-:Y:S01]  /*16900*/  @!P0 IMAD.MOV R49, RZ, RZ, -R49 ;  /* 0x000000ffff318224 */ /* 0x000fe200078e0a31 */
[----:B------:R-:W-:Y:S01]  /*16910*/  ISETP.GE.AND P0, PT, R5, RZ, PT ;  /* 0x000000ff0500720c */ /* 0x000fe20003f06270 */
[----:B------:R-:W-:Y:S01]  /*16920*/  IMAD.HI.U32 R5, R251, R44, RZ ;  /* 0x0000002cfb057227 */ /* 0x000fe200078e00ff */
[----:B------:R-:W-:-:S02]  /*16930*/  IADD3 R7, -R7, RZ, RZ ;  /* 0x000000ff07077210 */ /* 0x000fc40007ffe1ff */
[----:B------:R-:W-:Y:S01]  /*16940*/  IABS R43, R4 ;  /* 0x00000004002b7213 */ /* 0x000fe20000000000 */
[----:B------:R-:W-:Y:S02]  /*16950*/  IMAD.MOV R5, RZ, RZ, -R5 ;  /* 0x000000ffff057224 */ /* 0x000fe400078e0a05 */
[----:B------:R-:W-:Y:S02]  /*16960*/  IMAD R46, R3, R7, R46 ;  /* 0x00000007032e7224 */ /* 0x000fe400078e022e */
[--C-:B------:R-:W-:Y:S01]  /*16970*/  @!P6 IMAD.IADD R47, R47, 0x1, -R3.reuse ;  /* 0x000000012f2fe824 */ /* 0x100fe200078e0a03 */
[----:B------:R-:W-:Y:S01]  /*16980*/  ISETP.GE.AND P6, PT, R4, RZ, PT ;  /* 0x000000ff0400720c */ /* 0x000fe20003fc6270 */
[C---:B------:R-:W-:Y:S01]  /*16990*/  IMAD R44, R3.reuse, R5, R44 ;  /* 0x00000005032c7224 */ /* 0x040fe200078e022c */
[----:B------:R-:W-:Y:S01]  /*169a0*/  ISETP.GT.U32.AND P1, PT, R3, R46, PT ;  /* 0x0000002e0300720c */ /* 0x000fe20003f24070 */
[----:B------:R-:W-:Y:S01]  /*169b0*/  @!P2 IMAD.IADD R45, R45, 0x1, -R3 ;  /* 0x000000012d2da824 */ /* 0x000fe200078e0a03 */
[C---:B------:R-:W-:Y:S01]  /*169c0*/  IADD3 R4, R2.reuse, 0x1d7, RZ ;  /* 0x000001d702047810 */ /* 0x040fe20007ffe0ff */
[----:B------:R-:W-:Y:S01]  /*169d0*/  @!P3 IMAD.MOV R47, RZ, RZ, -R47 ;  /* 0x000000ffff2fb224 */ /* 0x000fe200078e0a2f */
[C---:B------:R-:W-:Y:S01]  /*169e0*/  ISETP.GT.U32.AND P3, PT, R3.reuse, R44, PT ;  /* 0x0000002c0300720c */ /* 0x040fe20003f64070 */
[----:B------:R-:W-:Y:S01]  /*169f0*/  VIADD R7, R2, 0x1d6 ;  /* 0x000001d602077836 */ /* 0x000fe20000000000 */
[----:B------:R-:W-:Y:S01]  /*16a00*/  ISETP.GT.U32.AND P2, PT, R3, R45, PT ;  /* 0x0000002d0300720c */ /* 0x000fe20003f44070 */
[----:B------:R-:W-:Y:S01]  /*16a10*/  IMAD.HI.U32 R6, R251, R43, RZ ;  /* 0x0000002bfb067227 */ /* 0x000fe200078e00ff */
[----:B------:R-:W-:-:S02]  /*16a20*/  IABS R41, R4 ;  /* 0x0000000400297213 */ /* 0x000fc40000000000 */
[----:B------:R-:W-:Y:S01]  /*16a30*/  IABS R42, R7 ;  /* 0x00000007002a7213 */ /* 0x000fe20000000000 */
[----:B------:R-:W-:Y:S02]  /*16a40*/  IMAD.MOV R6, RZ, RZ, -R6 ;  /* 0x000000ffff067224 */ /* 0x000fe400078e0a06 */
[----:B------:R-:W-:Y:S02]  /*16a50*/  @!P1 IMAD.IADD R46, R46, 0x1, -R3 ;  /* 0x000000012e2e9824 */ /* 0x000fe400078e0a03 */
[----:B------:R-:W-:Y:S02]  /*16a60*/  IMAD R43, R3, R6, R43 ;  /* 0x00000006032b7224 */ /* 0x000fe400078e022b */
[----:B------:R-:W-:Y:S01]  /*16a70*/  IMAD.HI.U32 R5, R251, R42, RZ ;  /* 0x0000002afb057227 */ /* 0x000fe200078e00ff */
[----:B------:R-:W-:-:S03]  /*16a80*/  ISETP.GT.U32.AND P1, PT, R3, R46, PT ;  /* 0x0000002e0300720c */ /* 0x000fc60003f24070 */
[--C-:B------:R-:W-:Y:S01]  /*16a90*/  @!P2 IMAD.IADD R45, R45, 0x1, -R3.reuse ;  /* 0x000000012d2da824 */ /* 0x100fe200078e0a03 */
[----:B------:R-:W-:Y:S01]  /*16aa0*/  ISETP.GT.U32.AND P2, PT, R3, R43, PT ;  /* 0x0000002b0300720c */ /* 0x000fe20003f44070 */
[----:B------:R-:W-:Y:S02]  /*16ab0*/  @!P3 IMAD.IADD R44, R44, 0x1, -R3 ;  /* 0x000000012c2cb824 */ /* 0x000fe400078e0a03 */
[----:B------:R-:W-:Y:S01]  /*16ac0*/  IMAD.MOV R5, RZ, RZ, -R5 ;  /* 0x000000ffff057224 */ /* 0x000fe200078e0a05 */
[----:B------:R-:W-:Y:S01]  /*16ad0*/  @!P5 IADD3 R45, -R45, RZ, RZ ;  /* 0x000000ff2d2dd210 */ /* 0x000fe20007ffe1ff */
[----:B------:R-:W-:Y:S01]  /*16ae0*/  VIADD R6, R2, 0x1d9 ;  /* 0x000001d902067836 */ /* 0x000fe20000000000 */
[C---:B------:R-:W-:Y:S01]  /*16af0*/  ISETP.GT.U32.AND P3, PT, R3.reuse, R44, PT ;  /* 0x0000002c0300720c */ /* 0x040fe20003f64070 */
[----:B------:R-:W-:Y:S02]  /*16b00*/  IMAD R42, R3, R5, R42 ;  /* 0x00000005032a7224 */ /* 0x000fe400078e022a */
[----:B------:R-:W-:Y:S01]  /*16b10*/  IMAD.HI.U32 R5, R251, R41, RZ ;  /* 0x00000029fb057227 */ /* 0x000fe200078e00ff */
[----:B------:R-:W-:-:S02]  /*16b20*/  IABS R39, R6 ;  /* 0x0000000600277213 */ /* 0x000fc40000000000 */
[----:B------:R-:W-:Y:S01]  /*16b30*/  ISETP.GT.U32.AND P5, PT, R3, R42, PT ;  /* 0x0000002a0300720c */ /* 0x000fe20003fa4070 */
[----:B------:R-:W-:Y:S02]  /*16b40*/  IMAD.MOV R5, RZ, RZ, -R5 ;  /* 0x000000ffff057224 */ /* 0x000fe400078e0a05 */
[----:B------:R-:W-:Y:S02]  /*16b50*/  @!P2 IMAD.IADD R43, R43, 0x1, -R3 ;  /* 0x000000012b2ba824 */ /* 0x000fe400078e0a03 */
[C---:B------:R-:W-:Y:S02]  /*16b60*/  IMAD R41, R3.reuse, R5, R41 ;  /* 0x0000000503297224 */ /* 0x040fe400078e0229 */
[--C-:B------:R-:W-:Y:S01]  /*16b70*/  @!P1 IMAD.IADD R46, R46, 0x1, -R3.reuse ;  /* 0x000000012e2e9824 */ /* 0x100fe200078e0a03 */
[C---:B------:R-:W-:Y:S01]  /*16b80*/  ISETP.GT.U32.AND P2, PT, R3.reuse, R43, PT ;  /* 0x0000002b0300720c */ /* 0x040fe20003f44070 */
[----:B------:R-:W-:Y:S01]  /*16b90*/  @!P3 IMAD.IADD R44, R44, 0x1, -R3 ;  /* 0x000000012c2cb824 */ /* 0x000fe200078e0a03 */
[----:B------:R-:W-:Y:S01]  /*16ba0*/  ISETP.GT.U32.AND P3, PT, R3, R41, PT ;  /* 0x000000290300720c */ /* 0x000fe20003f64070 */
[----:B------:R-:W-:Y:S01]  /*16bb0*/  IMAD.HI.U32 R8, R251, R39, RZ ;  /* 0x00000027fb087227 */ /* 0x000fe200078e00ff */
[----:B------:R-:W-:-:S02]  /*16bc0*/  @!P4 IADD3 R46, -R46, RZ, RZ ;  /* 0x000000ff2e2ec210 */ /* 0x000fc40007ffe1ff */
[----:B------:R-:W-:Y:S01]  /*16bd0*/  ISETP.GE.AND P4, PT, R4, RZ, PT ;  /* 0x000000ff0400720c */ /* 0x000fe20003f86270 */
[----:B------:R-:W-:Y:S01]  /*16be0*/  VIADD R4, R2, 0x1d8 ;  /* 0x000001d802047836 */ /* 0x000fe20000000000 */
[----:B------:R-:W-:Y:S01]  /*16bf0*/  ISETP.GE.AND P1, PT, R7, RZ, PT ;  /* 0x000000ff0700720c */ /* 0x000fe20003f26270 */
[--C-:B------:R-:W-:Y:S02]  /*16c00*/  @!P5 IMAD.IADD R42, R42, 0x1, -R3.reuse ;  /* 0x000000012a2ad824 */ /* 0x100fe400078e0a03 */
[----:B------:R-:W-:Y:S01]  /*16c10*/  IMAD.MOV R8, RZ, RZ, -R8 ;  /* 0x000000ffff087224 */ /* 0x000fe200078e0a08 */
[----:B------:R-:W-:Y:S01]  /*16c20*/  IABS R40, R4 ;  /* 0x0000000400287213 */ /* 0x000fe20000000000 */
[----:B------:R-:W-:Y:S01]  /*16c30*/  VIADD R5, R2, 0x1da ;  /* 0x000001da02057836 */ /* 0x000fe20000000000 */
[----:B------:R-:W-:Y:S01]  /*16c40*/  ISETP.GT.U32.AND P5, PT, R3, R42, PT ;  /* 0x0000002a0300720c */ /* 0x000fe20003fa4070 */
[----:B------:R-:W-:Y:S01]  /*16c50*/  @!P2 IMAD.IADD R43, R43, 0x1, -R3 ;  /* 0x000000012b2ba824 */ /* 0x000fe200078e0a03 */
[----:B------:R-:W-:Y:S01]  /*16c60*/  ISETP.GE.AND P2, PT, R6, RZ, PT ;  /* 0x000000ff0600720c */ /* 0x000fe20003f46270 */
[----:B------:R-:W-:Y:S01]  /*16c70*/  IMAD.HI.U32 R7, R251, R40, RZ ;  /* 0x00000028fb077227 */ /* 0x000fe200078e00ff */
[----:B------:R-:W-:-:S02]  /*16c80*/  IABS R38, R5 ;  /* 0x0000000500267213 */ /* 0x000fc40000000000 */
[----:B------:R-:W-:Y:S01]  /*16c90*/  IADD3 R6, R2, 0x1dd, RZ ;  /* 0x000001dd02067810 */ /* 0x000fe20007ffe0ff */
[----:B------:R-:W-:Y:S01]  /*16ca0*/  @!P3 IMAD.IADD R41, R41, 0x1, -R3 ;  /* 0x000000012929b824 */ /* 0x000fe200078e0a03 */
[----:B------:R-:W-:Y:S01]  /*16cb0*/  IADD3 R7, -R7, RZ, RZ ;  /* 0x000000ff07077210 */ /* 0x000fe20007ffe1ff */
[C---:B------:R-:W-:Y:S01]  /*16cc0*/  IMAD R39, R3.reuse, R8, R39 ;  /* 0x0000000803277224 */ /* 0x040fe200078e0227 */
[----:B------:R-:W-:Y:S01]  /*16cd0*/  IABS R35, R6 ;  /* 0x0000000600237213 */ /* 0x000fe20000000000 */
[----:B------:R-:W-:Y:S01]  /*16ce0*/  @!P6 IMAD.MOV R43, RZ, RZ, -R43 ;  /* 0x000000ffff2be224 */ /* 0x000fe200078e0a2b */
[C---:B------:R-:W-:Y:S01]  /*16cf0*/  ISETP.GT.U32.AND P3, PT, R3.reuse, R41, PT ;  /* 0x000000290300720c */ /* 0x040fe20003f64070 */
[----:B------:R-:W-:Y:S01]  /*16d00*/  @!P0 IMAD.MOV R44, RZ, RZ, -R44 ;  /* 0x000000ffff2c8224 */ /* 0x000fe200078e0a2c */
[C---:B------:R-:W-:Y:S01]  /*16d10*/  ISETP.GT.U32.AND P6, PT, R3.reuse, R39, PT ;  /* 0x000000270300720c */ /* 0x040fe20003fc4070 */
[----:B------:R-:W-:Y:S01]  /*16d20*/  IMAD R40, R3, R7, R40 ;  /* 0x0000000703287224 */ /* 0x000fe200078e0228 */
[----:B------:R-:W-:Y:S01]  /*16d30*/  ISETP.GE.AND P0, PT, R4, RZ, PT ;  /* 0x000000ff0400720c */ /* 0x000fe20003f06270 */
[----:B------:R-:W-:-:S04]  /*16d40*/  IMAD.HI.U32 R4, R251, R38, RZ ;  /* 0x00000026fb047227 */ /* 0x000fc800078e00ff */
[----:B------:R-:W-:Y:S02]  /*16d50*/  IMAD.MOV R4, RZ, RZ, -R4 ;  /* 0x000000ffff047224 */ /* 0x000fe400078e0a04 */
[--C-:B------:R-:W-:Y:S01]  /*16d60*/  @!P5 IMAD.IADD R42, R42, 0x1, -R3.reuse ;  /* 0x000000012a2ad824 */ /* 0x100fe200078e0a03 */
[C---:B------:R-:W-:Y:S01]  /*16d70*/  ISETP.GT.U32.AND P5, PT, R3.reuse, R40, PT ;  /* 0x000000280300720c */ /* 0x040fe20003fa4070 */
[C---:B------:R-:W-:Y:S02]  /*16d80*/  VIADD R7, R2.reuse, 0x1dc ;  /* 0x000001dc02077836 */ /* 0x040fe40000000000 */
[----:B------:R-:W-:Y:S01]  /*16d90*/  IMAD R38, R3, R4, R38 ;  /* 0x0000000403267224 */ /* 0x000fe200078e0226 */
[----:B------:R-:W-:Y:S01]  /*16da0*/  IADD3 R4, R2, 0x1db, RZ ;  /* 0x000001db02047810 */ /* 0x000fe20007ffe0ff */
[--C-:B------:R-:W-:Y:S01]  /*16db0*/  @!P3 IMAD.IADD R41, R41, 0x1, -R3.reuse ;  /* 0x000000012929b824 */ /* 0x100fe200078e0a03 */
[----:B------:R-:W-:Y:S01]  /*16dc0*/  IABS R36, R7 ;  /* 0x0000000700247213 */ /* 0x000fe20000000000 */
[----:B------:R-:W-:Y:S01]  /*16dd0*/  @!P6 IMAD.IADD R39, R39, 0x1, -R3 ;  /* 0x000000012727e824 */ /* 0x000fe200078e0a03 */
[----:B------:R-:W-:Y:S01]  /*16de0*/  ISETP.GT.U32.AND P3, PT, R3, R38, PT ;  /* 0x000000260300720c */ /* 0x000fe20003f64070 */
[----:B------:R-:W-:Y:S01]  /*16df0*/  @!P1 IMAD.MOV R42, RZ, RZ, -R42 ;  /* 0x000000ffff2a9224 */ /* 0x000fe200078e0a2a */
[----:B------:R-:W-:Y:S01]  /*16e00*/  ISETP.GE.AND P1, PT, R5, RZ, PT ;  /* 0x000000ff0500720c */ /* 0x000fe20003f26270 */
[----:B------:R-:W-:Y:S01]  /*16e10*/  @!P4 IMAD.MOV R41, RZ, RZ, -R41 ;  /* 0x000000ffff29c224 */ /* 0x000fe200078e0a29 */
[----:B------:R-:W-:Y:S01]  /*16e20*/  ISETP.GT.U32.AND P4, PT, R3, R39, PT ;  /* 0x000000270300720c */ /* 0x000fe20003f84070 */
[----:B------:R-:W-:Y:S01]  /*16e30*/  IMAD.HI.U32 R5, R251, R36, RZ ;  /* 0x00000024fb057227 */ /* 0x000fe200078e00ff */
[----:B------:R-:W-:-:S03]  /*16e40*/  IABS R37, R4 ;  /* 0x0000000400257213 */ /* 0x000fc60000000000 */
[----:B------:R-:W-:Y:S01]  /*16e50*/  @!P5 IMAD.IADD R40, R40, 0x1, -R3 ;  /* 0x000000012828d824 */ /* 0x000fe200078e0a03 */
[----:B------:R-:W-:Y:S01]  /*16e60*/  ISETP.GE.AND P5, PT, R4, RZ, PT ;  /* 0x000000ff0400720c */ /* 0x000fe20003fa6270 */
[----:B------:R-:W-:Y:S02]  /*16e70*/  IMAD.MOV R5, RZ, RZ, -R5 ;  /* 0x000000ffff057224 */ /* 0x000fe400078e0a05 */
[----:B------:R-:W-:Y:S01]  /*16e80*/  IMAD.HI.U32 R4, R251, R37, RZ ;  /* 0x00000025fb047227 */ /* 0x000fe200078e00ff */
[----:B------:R-:W-:-:S03]  /*16e90*/  ISETP.GT.U32.AND P6, PT, R3, R40, PT ;  /* 0x000000280300720c */ /* 0x000fc60003fc4070 */
[----:B------:R-:W-:Y:S02]  /*16ea0*/  IMAD R36, R3, R5, R36 ;  /* 0x0000000503247224 */ /* 0x000fe400078e0224 */
[--C-:B------:R-:W-:Y:S02]  /*16eb0*/  @!P3 IMAD.IADD R38, R38, 0x1, -R3.reuse ;  /* 0x000000012626b824 */ /* 0x100fe400078e0a03 */
[----:B------:R-:W-:Y:S01]  /*16ec0*/  @!P4 IMAD.IADD R39, R39, 0x1, -R3 ;  /* 0x000000012727c824 */ /* 0x000fe200078e0a03 */
[C---:B------:R-:W-:Y:S01]  /*16ed0*/  ISETP.GT.U32.AND P4, PT, R3.reuse, R36, PT ;  /* 0x000000240300720c */ /* 0x040fe20003f84070 */
[----:B------:R-:W-:Y:S01]  /*16ee0*/  IMAD.MOV R4, RZ, RZ, -R4 ;  /* 0x000000ffff047224 */ /* 0x000fe200078e0a04 */
[----:B------:R-:W-:Y:S01]  /*16ef0*/  ISETP.GT.U32.AND P3, PT, R3, R38, PT ;  /* 0x000000260300720c */ /* 0x000fe20003f64070 */
[----:B------:R-:W-:-:S04]  /*16f00*/  IMAD.HI.U32 R8, R251, R35, RZ ;  /* 0x00000023fb087227 */ /* 0x000fc800078e00ff */
[C---:B------:R-:W-:Y:S01]  /*16f10*/  IMAD R37, R3.reuse, R4, R37 ;  /* 0x0000000403257224 */ /* 0x040fe200078e0225 */
[----:B------:R-:W-:Y:S01]  /*16f20*/  IADD3 R4, R2, 0x1de, RZ ;  /* 0x000001de02047810 */ /* 0x000fe20007ffe0ff */
[--C-:B------:R-:W-:Y:S02]  /*16f30*/  @!P6 IMAD.IADD R40, R40, 0x1, -R3.reuse ;  /* 0x000000012828e824 */ /* 0x100fe400078e0a03 */
[----:B------:R-:W-:Y:S01]  /*16f40*/  VIADD R5, R2, 0x1df ;  /* 0x000001df02057836 */ /* 0x000fe20000000000 */
[----:B------:R-:W-:Y:S01]  /*16f50*/  ISETP.GT.U32.AND P6, PT, R3, R37, PT ;  /* 0x000000250300720c */ /* 0x000fe20003fc4070 */
[--C-:B------:R-:W-:Y:S01]  /*16f60*/  @!P4 IMAD.IADD R36, R36, 0x1, -R3.reuse ;  /* 0x000000012424c824 */ /* 0x100fe200078e0a03 */
[----:B------:R-:W-:Y:S01]  /*16f70*/  IABS R34, R4 ;  /* 0x0000000400227213 */ /* 0x000fe20000000000 */
[----:B------:R-:W-:Y:S01]  /*16f80*/  @!P3 IMAD.IADD R38, R38, 0x1, -R3 ;  /* 0x000000012626b824 */ /* 0x000fe200078e0a03 */
[----:B------:R-:W-:Y:S01]  /*16f90*/  ISETP.GE.AND P3, PT, R7, RZ, PT ;  /* 0x000000ff0700720c */ /* 0x000fe20003f66270 */
[----:B------:R-:W-:Y:S01]  /*16fa0*/  @!P0 IMAD.MOV R40, RZ, RZ, -R40 ;  /* 0x000000ffff288224 */ /* 0x000fe200078e0a28 */
[----:B------:R-:W-:Y:S01]  /*16fb0*/  ISETP.GE.AND P0, PT, R6, RZ, PT ;  /* 0x000000ff0600720c */ /* 0x000fe20003f06270 */
[----:B------:R-:W-:Y:S01]  /*16fc0*/  IMAD.MOV R7, RZ, RZ, -R8 ;  /* 0x000000ffff077224 */ /* 0x000fe200078e0a08 */
[----:B------:R-:W-:Y:S01]  /*16fd0*/  ISETP.GT.U32.AND P4, PT, R3, R36, PT ;  /* 0x000000240300720c */ /* 0x000fe20003f84070 */
[----:B------:R-:W-:Y:S01]  /*16fe0*/  IMAD.HI.U32 R6, R251, R34, RZ ;  /* 0x00000022fb067227 */ /* 0x000fe200078e00ff */
[----:B------:R-:W-:-:S02]  /*16ff0*/  IABS R33, R5 ;  /* 0x0000000500217213 */ /* 0x000fc40000000000 */
[----:B------:R-:W-:Y:S01]  /*17000*/  @!P1 IADD3 R38, -R38, RZ, RZ ;  /* 0x000000ff26269210 */ /* 0x000fe20007ffe1ff */
[----:B------:R-:W-:Y:S01]  /*17010*/  IMAD R35, R3, R7, R35 ;  /* 0x0000000703237224 */ /* 0x000fe200078e0223 */
[----:B------:R-:W-:Y:S01]  /*17020*/  @!P6 IADD3 R37, R37, -R3, RZ ;  /* 0x800000032525e210 */ /* 0x000fe20007ffe0ff */
[----:B------:R-:W-:Y:S01]  /*17030*/  IMAD.MOV R7, RZ, RZ, -R6 ;  /* 0x000000ffff077224 */ /* 0x000fe200078e0a06 */
[----:B------:R-:W-:Y:S01]  /*17040*/  ISETP.GE.AND P1, PT, R4, RZ, PT ;  /* 0x000000ff0400720c */ /* 0x000fe20003f26270 */
[----:B------:R-:W-:Y:S01]  /*17050*/  @!P2 IMAD.MOV R39, RZ, RZ, -R39 ;  /* 0x000000ffff27a224 */ /* 0x000fe200078e0a27 */
[C---:B------:R-:W-:Y:S01]  /*17060*/  ISETP.GT.U32.AND P6, PT, R3.reuse, R37, PT ;  /* 0x000000250300720c */ /* 0x040fe20003fc4070 */
[C---:B------:R-:W-:Y:S01]  /*17070*/  IMAD R34, R3.reuse, R7, R34 ;  /* 0x0000000703227224 */ /* 0x040fe200078e0222 */
[----:B------:R-:W-:Y:S01]  /*17080*/  ISETP.GT.U32.AND P2, PT, R3, R35, PT ;  /* 0x000000230300720c */ /* 0x000fe20003f44070 */
[----:B------:R-:W-:Y:S02]  /*17090*/  @!P4 IMAD.IADD R36, R36, 0x1, -R3 ;  /* 0x000000012424c824 */ /* 0x000fe400078e0a03 */
[----:B------:R-:W-:Y:S01]  /*170a0*/  IMAD.HI.U32 R8, R251, R33, RZ ;  /* 0x00000021fb087227 */ /* 0x000fe200078e00ff */
[----:B------:R-:W-:-:S03]  /*170b0*/  ISETP.GT.U32.AND P4, PT, R3, R34, PT ;  /* 0x000000220300720c */ /* 0x000fc60003f84070 */
[----:B------:R-:W-:Y:S02]  /*170c0*/  IMAD.MOV R6, RZ, RZ, -R8 ;  /* 0x000000ffff067224 */ /* 0x000fe400078e0a08 */
[----:B------:R-:W-:Y:S02]  /*170d0*/  @!P3 IMAD.MOV R36, RZ, RZ, -R36 ;  /* 0x000000ffff24b224 */ /* 0x000fe400078e0a24 */
[----:B------:R-:W-:Y:S01]  /*170e0*/  @!P6 IMAD.IADD R37, R37, 0x1, -R3 ;  /* 0x000000012525e824 */ /* 0x000fe200078e0a03 */
[----:B------:R-:W-:Y:S01]  /*170f0*/  ISETP.GE.AND P6, PT, R5, RZ, PT ;  /* 0x000000ff0500720c */ /* 0x000fe20003fc6270 */
[----:B------:R-:W-:Y:S01]  /*17100*/  IMAD R33, R3, R6, R33 ;  /* 0x0000000603217224 */ /* 0x000fe200078e0221 */
[----:B------:R-:W-:Y:S01]  /*17110*/  @!P2 IADD3 R35, R35, -R3, RZ ;  /* 0x800000032323a210 */ /* 0x000fe20007ffe0ff */
[----:B------:R-:W-:Y:S02]  /*17120*/  VIADD R6, R2, 0x1e0 ;  /* 0x000001e002067836 */ /* 0x000fe40000000000 */
[----:B------:R-:W-:Y:S01]  /*17130*/  @!P5 IMAD.MOV R37, RZ, RZ, -R37 ;  /* 0x000000ffff25d224 */ /* 0x000fe200078e0a25 */
[C---:B------:R-:W-:Y:S01]  /*17140*/  ISETP.GT.U32.AND P5, PT, R3.reuse, R35, PT ;  /* 0x000000230300720c */ /* 0x040fe20003fa4070 */
[----:B------:R-:W-:Y:S01]  /*17150*/  @!P4 IMAD.IADD R34, R34, 0x1, -R3 ;  /* 0x000000012222c824 */ /* 0x000fe200078e0a03 */
[----:B------:R-:W-:Y:S01]  /*17160*/  IABS R32, R6 ;  /* 0x0000000600207213 */ /* 0x000fe20000000000 */
[C---:B------:R-:W-:Y:S01]  /*17170*/  VIADD R5, R2.reuse, 0x1e1 ;  /* 0x000001e102057836 */ /* 0x040fe20000000000 */
[C---:B------:R-:W-:Y:S01]  /*17180*/  ISETP.GT.U32.AND P2, PT, R3.reuse, R33, PT ;  /* 0x000000210300720c */ /* 0x040fe20003f44070 */
[----:B------:R-:W-:Y:S01]  /*17190*/  VIADD R4, R2, 0x1e2 ;  /* 0x000001e202047836 */ /* 0x000fe20000000000 */
[----:B------:R-:W-:Y:S01]  /*171a0*/  ISETP.GT.U32.AND P3, PT, R3, R34, PT ;  /* 0x000000220300720c */ /* 0x000fe20003f64070 */
[----:B------:R-:W-:Y:S01]  /*171b0*/  IMAD.HI.U32 R7, R251, R32, RZ ;  /* 0x00000020fb077227 */ /* 0x000fe200078e00ff */
[----:B------:R-:W-:-:S02]  /*171c0*/  IABS R31, R5 ;  /* 0x00000005001f7213 */ /* 0x000fc40000000000 */
[----:B------:R-:W-:Y:S01]  /*171d0*/  ISETP.GE.AND P4, PT, R6, RZ, PT ;  /* 0x000000ff0600720c */ /* 0x000fe20003f86270 */
[----:B------:R-:W-:Y:S01]  /*171e0*/  IMAD.MOV R6, RZ, RZ, -R7 ;  /* 0x000000ffff067224 */ /* 0x000fe200078e0a07 */
[----:B------:R-:W-:Y:S01]  /*171f0*/  IABS R30, R4 ;  /* 0x00000004001e7213 */ /* 0x000fe20000000000 */
[----:B------:R-:W-:-:S04]  /*17200*/  IMAD.HI.U32 R8, R251, R31, RZ ;  /* 0x0000001ffb087227 */ /* 0x000fc800078e00ff */
[--C-:B------:R-:W-:Y:S01]  /*17210*/  @!P5 IMAD.IADD R35, R35, 0x1, -R3.reuse ;  /* 0x000000012323d824 */ /* 0x100fe200078e0a03 */
[----:B------:R-:W-:Y:S01]  /*17220*/  ISETP.GE.AND P5, PT, R5, RZ, PT ;  /* 0x000000ff0500720c */ /* 0x000fe20003fa6270 */
[----:B------:R-:W-:Y:S01]  /*17230*/  IMAD R32, R3, R6, R32 ;  /* 0x0000000603207224 */ /* 0x000fe200078e0220 */
[----:B------:R-:W-:Y:S01]  /*17240*/  @!P2 IADD3 R33, R33, -R3, RZ ;  /* 0x800000032121a210 */ /* 0x000fe20007ffe0ff */
[----:B------:R-:W-:Y:S02]  /*17250*/  IMAD.MOV R5, RZ, RZ, -R8 ;  /* 0x000000ffff057224 */ /* 0x000fe400078e0a08 */
[----:B------:R-:W-:Y:S01]  /*17260*/  @!P3 IMAD.IADD R34, R34, 0x1, -R3 ;  /* 0x000000012222b824 */ /* 0x000fe200078e0a03 */
[C---:B------:R-:W-:Y:S01]  /*17270*/  ISETP.GT.U32.AND P2, PT, R3.reuse, R33, PT ;  /* 0x000000210300720c */ /* 0x040fe20003f44070 */
[----:B------:R-:W-:Y:S01]  /*17280*/  @!P0 IMAD.MOV R35, RZ, RZ, -R35 ;  /* 0x000000ffff238224 */ /* 0x000fe200078e0a23 */
[C---:B------:R-:W-:Y:S01]  /*17290*/  ISETP.GT.U32.AND P0, PT, R3.reuse, R32, PT ;  /* 0x000000200300720c */ /* 0x040fe20003f04070 */
[----:B------:R-:W-:Y:S01]  /*172a0*/  IMAD R31, R3, R5, R31 ;  /* 0x00000005031f7224 */ /* 0x000fe200078e021f */
[----:B------:R-:W-:Y:S01]  /*172b0*/  @!P1 IADD3 R34, -R34, RZ, RZ ;  /* 0x000000ff22229210 */ /* 0x000fe20007ffe1ff */
[----:B------:R-:W-:Y:S01]  /*172c0*/  IMAD.HI.U32 R7, R251, R30, RZ ;  /* 0x0000001efb077227 */ /* 0x000fe200078e00ff */
[----:B------:R-:W-:-:S02]  /*172d0*/  ISETP.GE.AND P3, PT, R4, RZ, PT ;  /* 0x000000ff0400720c */ /* 0x000fc40003f66270 */
[C---:B------:R-:W-:Y:S01]  /*172e0*/  ISETP.GT.U32.AND P1, PT, R3.reuse, R31, PT ;  /* 0x0000001f0300720c */ /* 0x040fe20003f24070 */
[----:B------:R-:W-:Y:S02]  /*172f0*/  IMAD.MOV R7, RZ, RZ, -R7 ;  /* 0x000000ffff077224 */ /* 0x000fe400078e0a07 */
[----:B------:R-:W-:Y:S02]  /*17300*/  VIADD R4, R2, 0x1e3 ;  /* 0x000001e302047836 */ /* 0x000fe40000000000 */
[----:B------:R-:W-:Y:S01]  /*17310*/  IMAD R30, R3, R7, R30 ;  /* 0x00000007031e7224 */ /* 0x000fe200078e021e */
[----:B------:R-:W-:Y:S01]  /*17320*/  SHF.R.U32.HI R7, RZ, 0x6, R23 ;  /* 0x00000006ff077819 */ /* 0x000fe20000011617 */
[--C-:B------:R-:W-:Y:S01]  /*17330*/  @!P2 IMAD.IADD R33, R33, 0x1, -R3.reuse ;  /* 0x000000012121a824 */ /* 0x100fe200078e0a03 */
[----:B------:R-:W-:Y:S01]  /*17340*/  IABS R29, R4 ;  /* 0x00000004001d7213 */ /* 0x000fe20000000000 */
[--C-:B------:R-:W-:Y:S01]  /*17350*/  @!P0 IMAD.IADD R32, R32, 0x1, -R3.reuse ;  /* 0x0000000120208824 */ /* 0x100fe200078e0a03 */
[----:B------:R-:W-:Y:S01]  /*17360*/  ISETP.GT.U32.AND P0, PT, R3, R30, PT ;  /* 0x0000001e0300720c */ /* 0x000fe20003f04070 */
[----:B------:R-:W-:Y:S01]  /*17370*/  VIADD R5, R2, 0x1e5 ;  /* 0x000001e502057836 */ /* 0x000fe20000000000 */
[----:B------:R-:W-:Y:S01]  /*17380*/  @!P6 IADD3 R33, -R33, RZ, RZ ;  /* 0x000000ff2121e210 */ /* 0x000fe20007ffe1ff */
[----:B------:R-:W-:Y:S01]  /*17390*/  @!P1 IMAD.IADD R31, R31, 0x1, -R3 ;  /* 0x000000011f1f9824 */ /* 0x000fe200078e0a03 */
[----:B------:R-:W-:Y:S01]  /*173a0*/  ISETP.GT.U32.AND P6, PT, R3, R32, PT ;  /* 0x000000200300720c */ /* 0x000fe20003fc4070 */
[----:B------:R-:W-:Y:S01]  /*173b0*/  IMAD.HI.U32 R6, R251, R29, RZ ;  /* 0x0000001dfb067227 */ /* 0x000fe200078e00ff */
[----:B------:R-:W-:-:S02]  /*173c0*/  ISETP.GE.AND P2, PT, R4, RZ, PT ;  /* 0x000000ff0400720c */ /* 0x000fc40003f46270 */
[----:B------:R-:W-:Y:S01]  /*173d0*/  SGXT.U32 R7, R7, 0x1 ;  /* 0x000000010707781a */ /* 0x000fe20000000000 */
[----:B------:R-:W-:Y:S01]  /*173e0*/  VIADD R4, R2, 0x1e4 ;  /* 0x000001e402047836 */ /* 0x000fe20000000000 */
[C---:B------:R-:W-:Y:S01]  /*173f0*/  ISETP.GT.U32.AND P1, PT, R3.reuse, R31, PT ;  /* 0x0000001f0300720c */ /* 0x040fe20003f24070 */
[----:B------:R-:W-:Y:S01]  /*17400*/  IMAD.MOV R6, RZ, RZ, -R6 ;  /* 0x000000ffff067224 */ /* 0x000fe200078e0a06 */
[----:B------:R-:W-:Y:S01]  /*17410*/  IABS R27, R5 ;  /* 0x00000005001b7213 */ /* 0x000fe20000000000 */
[----:B------:R-:W-:Y:S01]  /*17420*/  @!P0 IMAD.IADD R30, R30, 0x1, -R3 ;  /* 0x000000011e1e8824 */ /* 0x000fe200078e0a03 */
[----:B------:R-:W-:Y:S01]  /*17430*/  IABS R28, R4 ;  /* 0x00000004001c7213 */ /* 0x000fe20000000000 */
[----:B------:R-:W-:Y:S02]  /*17440*/  IMAD R29, R3, R6, R29 ;  /* 0x00000006031d7224 */ /* 0x000fe400078e021d */
[----:B----4-:R-:W-:Y:S01]  /*17450*/  IMAD R8, R7, R126, RZ ;  /* 0x0000007e07087224 */ /* 0x010fe200078e02ff */
[C---:B------:R-:W-:Y:S01]  /*17460*/  ISETP.GT.U32.AND P0, PT, R3.reuse, R30, PT ;  /* 0x0000001e0300720c */ /* 0x040fe20003f04070 */
[----:B------:R-:W-:Y:S01]  /*17470*/  @!P6 IMAD.IADD R32, R32, 0x1, -R3 ;  /* 0x000000012020e824 */ /* 0x000fe200078e0a03 */
[----:B------:R-:W-:Y:S01]  /*17480*/  ISETP.GT.U32.AND P6, PT, R3, R29, PT ;  /* 0x0000001d0300720c */ /* 0x000fe20003fc4070 */
[----:B------:R-:W-:Y:S01]  /*17490*/  IMAD R9, R126, 0x2, R8 ;  /* 0x000000027e097824 */ /* 0x000fe200078e0208 */
[----:B------:R-:W-:Y:S01]  /*174a0*/  STL [R1+0x268], R8 ;  /* 0x0002680801007387 */ /* 0x000fe20000100800 */
[----:B------:R-:W-:-:S03]  /*174b0*/  IMAD.HI.U32 R6, R251, R28, RZ ;  /* 0x0000001cfb067227 */ /* 0x000fc600078e00ff */
[----:B------:R1:W-:Y:S01]  /*174c0*/  STL [R1+0x22c], R9 ;  /* 0x00022c0901007387 */ /* 0x0003e20000100800 */
[----:B------:R-:W-:Y:S01]  /*174d0*/  @!P1 IMAD.IADD R31, R31, 0x1, -R3 ;  /* 0x000000011f1f9824 */ /* 0x000fe200078e0a03 */
[----:B------:R-:W-:Y:S01]  /*174e0*/  ISETP.GE.AND P1, PT, R4, RZ, PT ;  /* 0x000000ff0400720c */ /* 0x000fe20003f26270 */
[----:B------:R-:W-:Y:S01]  /*174f0*/  IMAD R7, R126, 0x2, R9 ;  /* 0x000000027e077824 */ /* 0x000fe200078e0209 */
[----:B------:R-:W-:Y:S01]  /*17500*/  IADD3 R4, -R6, RZ, RZ ;  /* 0x000000ff06047210 */ /* 0x000fe20007ffe1ff */
[--C-:B------:R-:W-:Y:S01]  /*17510*/  @!P0 IMAD.IADD R30, R30, 0x1, -R3.reuse ;  /* 0x000000011e1e8824 */ /* 0x100fe200078e0a03 */
[----:B------:R-:W-:Y:S01]  /*17520*/  ISETP.GE.AND P0, PT, R5, RZ, PT ;  /* 0x000000ff0500720c */ /* 0x000fe20003f06270 */
[----:B------:R-:W-:Y:S01]  /*17530*/  @!P6 IMAD.IADD R29, R29, 0x1, -R3 ;  /* 0x000000011d1de824 */ /* 0x000fe200078e0a03 */
[----:B------:R2:W-:Y:S01]  /*17540*/  STL [R1+0x210], R7 ;  /* 0x0002100701007387 */ /* 0x0005e20000100800 */
[C---:B------:R-:W-:Y:S01]  /*17550*/  IMAD R28, R3.reuse, R4, R28 ;  /* 0x00000004031c7224 */ /* 0x040fe200078e021c */
[----:B-1----:R-:W-:Y:S01]  /*17560*/  IABS R9, R240 ;  /* 0x000000f000097213 */ /* 0x002fe20000000000 */
[----:B------:R-:W-:Y:S01]  /*17570*/  @!P4 IMAD.MOV R32, RZ, RZ, -R32 ;  /* 0x000000ffff20c224 */ /* 0x000fe200078e0a20 */
[----:B------:R-:W-:Y:S01]  /*17580*/  ISETP.GT.U32.AND P6, PT, R3, R29, PT ;  /* 0x0000001d0300720c */ /* 0x000fe20003fc4070 */
[----:B------:R-:W-:Y:S01]  /*17590*/  IMAD.HI.U32 R8, R251, R27, RZ ;  /* 0x0000001bfb087227 */ /* 0x000fe200078e00ff */
[----:B------:R-:W-:-:S03]  /*175a0*/  ISETP.GT.U32.AND P4, PT, R3, R28, PT ;  /* 0x0000001c0300720c */ /* 0x000fc60003f84070 */
[----:B------:R-:W-:Y:S02]  /*175b0*/  IMAD.MOV R6, RZ, RZ, -R8 ;  /* 0x000000ffff067224 */ /* 0x000fe400078e0a08 */
[----:B--2---:R-:W-:Y:S02]  /*175c0*/  IMAD R7, R126, 0x2, R7 ;  /* 0x000000027e077824 */ /* 0x004fe400078e0207 */
[----:B------:R-:W-:Y:S02]  /*175d0*/  VIADD R4, R2, 0x1e6 ;  /* 0x000001e602047836 */ /* 0x000fe40000000000 */
[----:B------:R-:W-:Y:S01]  /*175e0*/  IMAD R27, R3, R6, R27 ;  /* 0x00000006031b7224 */ /* 0x000fe200078e021b */
[----:B------:R-:W-:Y:S01]  /*175f0*/  LEA R5, R126, R7, 0x1 ;  /* 0x000000077e057211 */ /* 0x000fe200078e08ff */
[----:B------:R-:W-:Y:S01]  /*17600*/  STL [R1+0x1e0], R7 ;  /* 0x0001e00701007387 */ /* 0x000fe20000100800 */
[----:B------:R-:W-:Y:S01]  /*17610*/  IABS R26, R4 ;  /* 0x00000004001a7213 */ /* 0x000fe20000000000 */
[----:B------:R-:W-:-:S02]  /*17620*/  @!P4 IMAD.IADD R28, R28, 0x1, -R3 ;  /* 0x000000011c1cc824 */ /* 0x000fc400078e0a03 */
[----:B------:R1:W-:Y:S01]  /*17630*/  STL [R1+0x658], R5 ;  /* 0x0006580501007387 */ /* 0x0003e20000100800 */
[----:B------:R-:W-:Y:S02]  /*17640*/  @!P6 IMAD.IADD R29, R29, 0x1, -R3 ;  /* 0x000000011d1de824 */ /* 0x000fe400078e0a03 */
[C---:B------:R-:W-:Y:S01]  /*17650*/  ISETP.GT.U32.AND P4, PT, R3.reuse, R28, PT ;  /* 0x0000001c0300720c */ /* 0x040fe20003f84070 */
[----:B------:R-:W-:Y:S01]  /*17660*/  @!P3 IMAD.MOV R30, RZ, RZ, -R30 ;  /* 0x000000ffff1eb224 */ /* 0x000fe200078e0a1e */
[----:B------:R-:W-:Y:S01]  /*17670*/  ISETP.GT.U32.AND P3, PT, R3, R27, PT ;  /* 0x0000001b0300720c */ /* 0x000fe20003f64070 */
[----:B------:R-:W-:Y:S01]  /*17680*/  @!P5 IMAD.MOV R31, RZ, RZ, -R31 ;  /* 0x000000ffff1fd224 */ /* 0x000fe200078e0a1f */
[----:B------:R-:W-:Y:S01]  /*17690*/  ISETP.GE.AND P5, PT, R4, RZ, PT ;  /* 0x000000ff0400720c */ /* 0x000fe20003fa6270 */
[----:B------:R-:W-:Y:S02]  /*176a0*/  VIADD R4, R2, 0x1e8 ;  /* 0x000001e802047836 */ /* 0x000fe40000000000 */
[----:B-1----:R-:W-:-:S02]  /*176b0*/  IMAD R5, R126, 0x2, R5 ;  /* 0x000000027e057824 */ /* 0x002fc400078e0205 */
[----:B------:R-:W-:Y:S01]  /*176c0*/  @!P2 IMAD.MOV R29, RZ, RZ, -R29 ;  /* 0x000000ffff1da224 */ /* 0x000fe200078e0a1d */
[----:B------:R-:W-:Y:S01]  /*176d0*/  IABS R24, R4 ;  /* 0x0000000400187213 */ /* 0x000fe20000000000 */
[----:B------:R-:W-:Y:S01]  /*176e0*/  IMAD.HI.U32 R249, R251, R9, RZ ;  /* 0x00000009fbf97227 */ /* 0x000fe200078e00ff */
[----:B------:R1:W-:Y:S01]  /*176f0*/  STL [R1+0x120], R5 ;  /* 0x0001200501007387 */ /* 0x0003e20000100800 */
[----:B------:R-:W-:Y:S02]  /*17700*/  LEA R6, R126, R5, 0x1 ;  /* 0x000000057e067211 */ /* 0x000fe400078e08ff */
[--C-:B------:R-:W-:Y:S01]  /*17710*/  @!P4 IMAD.IADD R28, R28, 0x1, -R3.reuse ;  /* 0x000000011c1cc824 */ /* 0x100fe200078e0a03 */
[----:B------:R-:W-:Y:S01]  /*17720*/  ISETP.GE.AND P2, PT, R4, RZ, PT ;  /* 0x000000ff0400720c */ /* 0x000fe20003f46270 */
[----:B------:R-:W-:Y:S01]  /*17730*/  @!P3 IMAD.IADD R27, R27, 0x1, -R3 ;  /* 0x000000011b1bb824 */ /* 0x000fe200078e0a03 */
[----:B------:R2:W-:Y:S01]  /*17740*/  STL [R1+0x11c], R6 ;  /* 0x00011c0601007387 */ /* 0x0005e20000100800 */
[----:B------:R-:W-:Y:S01]  /*17750*/  IMAD R7, R126, 0x2, R6 ;  /* 0x000000027e077824 */ /* 0x000fe200078e0206 */
[----:B------:R-:W-:Y:S01]  /*17760*/  @!P1 IADD3 R28, -R28, RZ, RZ ;  /* 0x000000ff1c1c9210 */ /* 0x000fe20007ffe1ff */
[C---:B------:R-:W-:Y:S01]  /*17770*/  VIADD R4, R2.reuse, 0x1e9 ;  /* 0x000001e902047836 */ /* 0x040fe20000000000 */
[----:B------:R-:W-:Y:S01]  /*17780*/  ISETP.GT.U32.AND P3, PT, R3, R27, PT ;  /* 0x0000001b0300720c */ /* 0x000fe20003f64070 */
[----:B-1----:R-:W-:Y:S01]  /*17790*/  VIADD R5, R2, 0x1e7 ;  /* 0x000001e702057836 */ /* 0x002fe20000000000 */
[----:B------:R1:W-:Y:S01]  /*177a0*/  STL [R1+0x110], R7 ;  /* 0x0001100701007387 */ /* 0x0003e20000100800 */
[----:B------:R-:W-:Y:S01]  /*177b0*/  IMAD.MOV R249, RZ, RZ, -R249 ;  /* 0x000000fffff97224 */ /* 0x000fe200078e0af9 */
[----:B------:R-:W-:-:S02]  /*177c0*/  IABS R23, R4 ;  /* 0x0000000400177213 */ /* 0x000fc40000000000 */
[----:B------:R-:W-:Y:S01]  /*177d0*/  ISETP.GE.AND P6, PT, R5, RZ, PT ;  /* 0x000000ff0500720c */ /* 0x000fe20003fc6270 */
[----:B------:R-:W-:Y:S01]  /*177e0*/  IMAD R9, R3, R249, R9 ;  /* 0x000000f903097224 */ /* 0x000fe200078e0209 */
[----:B------:R-:W-:Y:S01]  /*177f0*/  IABS R25, R5 ;  /* 0x0000000500197213 */ /* 0x000fe20000000000 */
[----:B------:R-:W-:-:S04]  /*17800*/  IMAD.HI.U32 R5, R251, R26, RZ ;  /* 0x0000001afb057227 */ /* 0x000fc800078e00ff */
[----:B--2---:R-:W-:Y:S01]  /*17810*/  IMAD.HI.U32 R6, R251, R25, RZ ;  /* 0x00000019fb067227 */ /* 0x004fe200078e00ff */
[----:B------:R-:W-:-:S03]  /*17820*/  IADD3 R5, -R5, RZ, RZ ;  /* 0x000000ff05057210 */ /* 0x000fc60007ffe1ff */
[----:B------:R-:W-:Y:S02]  /*17830*/  IMAD.MOV R6, RZ, RZ, -R6 ;  /* 0x000000ffff067224 */ /* 0x000fe400078e0a06 */
[----:B------:R-:W-:Y:S02]  /*17840*/  IMAD R26, R3, R5, R26 ;  /* 0x00000005031a7224 */ /* 0x000fe400078e021a */
[----:B------:R-:W-:-:S03]  /*17850*/  IMAD.HI.U32 R5, R251, R24, RZ ;  /* 0x00000018fb057227 */ /* 0x000fc600078e00ff */
[C---:B------:R-:W-:Y:S01]  /*17860*/  ISETP.GT.U32.AND P4, PT, R3.reuse, R26, PT ;  /* 0x0000001a0300720c */ /* 0x040fe20003f84070 */
[----:B------:R-:W-:Y:S01]  /*17870*/  IMAD R25, R3, R6, R25 ;  /* 0x0000000603197224 */ /* 0x000fe200078e0219 */
[----:B------:R-:W-:Y:S01]  /*17880*/  IADD3 R5, -R5, RZ, RZ ;  /* 0x000000ff05057210 */ /* 0x000fe20007ffe1ff */
[----:B-1----:R-:W-:Y:S02]  /*17890*/  IMAD R7, R126, 0x2, R7 ;  /* 0x000000027e077824 */ /* 0x002fe400078e0207 */
[----:B------:R-:W-:Y:S01]  /*178a0*/  @!P3 IMAD.IADD R27, R27, 0x1, -R3 ;  /* 0x000000011b1bb824 */ /* 0x000fe200078e0a03 */
[C---:B------:R-:W-:Y:S01]  /*178b0*/  ISETP.GT.U32.AND P1, PT, R3.reuse, R25, PT ;  /* 0x000000190300720c */ /* 0x040fe20003f24070 */
[----:B------:R-:W-:Y:S01]  /*178c0*/  IMAD R24, R3, R5, R24 ;  /* 0x0000000503187224 */ /* 0x000fe200078e0218 */
[----:B------:R1:W-:Y:S01]  /*178d0*/  STL [R1+0x10c], R7 ;  /* 0x00010c0701007387 */ /* 0x0003e20000100800 */
[----:B------:R-:W-:Y:S01]  /*178e0*/  IMAD.HI.U32 R5, R251, R23, RZ ;  /* 0x00000017fb057227 */ /* 0x000fe200078e00ff */
[----:B------:R-:W-:-:S03]  /*178f0*/  ISETP.GE.AND P3, PT, R4, RZ, PT ;  /* 0x000000ff0400720c */ /* 0x000fc60003f66270 */
[----:B------:R-:W-:Y:S02]  /*17900*/  @!P4 IMAD.IADD R26, R26, 0x1, -R3 ;  /* 0x000000011a1ac824 */ /* 0x000fe400078e0a03 */
[----:B------:R-:W-:Y:S02]  /*17910*/  IMAD.MOV R5, RZ, RZ, -R5 ;  /* 0x000000ffff057224 */ /* 0x000fe400078e0a05 */
[----:B------:R-:W-:Y:S01]  /*17920*/  @!P0 IMAD.MOV R27, RZ, RZ, -R27 ;  /* 0x000000ffff1b8224 */ /* 0x000fe200078e0a1b */
[C---:B------:R-:W-:Y:S01]  /*17930*/  ISETP.GT.U32.AND P4, PT, R3.reuse, R26, PT ;  /* 0x0000001a0300720c */ /* 0x040fe20003f84070 */
[C---:B-1----:R-:W-:Y:S01]  /*17940*/  IMAD R7, R126.reuse, 0x2, R7 ;  /* 0x000000027e077824 */ /* 0x042fe200078e0207 */
[C---:B------:R-:W-:Y:S01]  /*17950*/  ISETP.GT.U32.AND P0, PT, R3.reuse, R24, PT ;  /* 0x000000180300720c */ /* 0x040fe20003f04070 */
[----:B------:R-:W-:Y:S02]  /*17960*/  IMAD R23, R3, R5, R23 ;  /* 0x0000000503177224 */ /* 0x000fe400078e0217 */
[----:B------:R-:W-:Y:S01]  /*17970*/  IMAD R6, R126, 0x2, R7 ;  /* 0x000000027e067824 */ /* 0x000fe200078e0207 */
[----:B------:R1:W-:Y:S01]  /*17980*/  STL [R1+0x108], R7 ;  /* 0x0001080701007387 */ /* 0x0003e20000100800 */
[----:B------:R-:W-:-:S02]  /*17990*/  VIADD R4, R2, 0x1ea ;  /* 0x000001ea02047836 */ /* 0x000fc40000000000 */
[--C-:B------:R-:W-:Y:S01]  /*179a0*/  @!P1 IMAD.IADD R25, R25, 0x1, -R3.reuse ;  /* 0x0000000119199824 */ /* 0x100fe200078e0a03 */
[----:B------:R2:W-:Y:S02]  /*179b0*/  STL [R1+0x100], R6 ;  /* 0x0001000601007387 */ /* 0x0005e40000100800 */
[----:B------:R-:W-:Y:S02]  /*179c0*/  IABS R22, R4 ;  /* 0x0000000400167213 */ /* 0x000fe40000000000 */
[----:B------:R-:W-:Y:S01]  /*179d0*/  @!P4 IADD3 R26, R26, -R3, RZ ;  /* 0x800000031a1ac210 */ /* 0x000fe20007ffe0ff */
[----:B------:R-:W-:Y:S01]  /*179e0*/  @!P0 IMAD.IADD R24, R24, 0x1, -R3 ;  /* 0x0000000118188824 */ /* 0x000fe200078e0a03 */
[C---:B------:R-:W-:Y:S01]  /*179f0*/  ISETP.GT.U32.AND P4, PT, R3.reuse, R23, PT ;  /* 0x000000170300720c */ /* 0x040fe20003f84070 */
[----:B-1----:R-:W-:Y:S01]  /*17a00*/  IMAD R7, R126, 0x2, R6 ;  /* 0x000000027e077824 */ /* 0x002fe200078e0206 */
[----:B------:R-:W-:Y:S01]  /*17a10*/  ISETP.GT.U32.AND P0, PT, R3, R25, PT ;  /* 0x000000190300720c */ /* 0x000fe20003f04070 */
[----:B------:R-:W-:Y:S01]  /*17a20*/  IMAD.HI.U32 R5, R251, R22, RZ ;  /* 0x00000016fb057227 */ /* 0x000fe200078e00ff */
[----:B------:R-:W-:-:S02]  /*17a30*/  ISETP.GE.AND P1, PT, R4, RZ, PT ;  /* 0x000000ff0400720c */ /* 0x000fc40003f26270 */
[----:B------:R1:W-:Y:S01]  /*17a40*/  STL [R1+0xf8], R7 ;  /* 0x0000f80701007387 */ /* 0x0003e20000100800 */
[C---:B--2---:R-:W-:Y:S02]  /*17a50*/  VIADD R6, R2.reuse, 0x1eb ;  /* 0x000001eb02067836 */ /* 0x044fe40000000000 */
[----:B------:R-:W-:Y:S01]  /*17a60*/  @!P5 IMAD.MOV R26, RZ, RZ, -R26 ;  /* 0x000000ffff1ad224 */ /* 0x000fe200078e0a1a */
[----:B------:R-:W-:Y:S01]  /*17a70*/  ISETP.GT.U32.AND P5, PT, R3, R24, PT ;  /* 0x000000180300720c */ /* 0x000fe20003fa4070 */
[----:B------:R-:W-:Y:S01]  /*17a80*/  IMAD.MOV R5, RZ, RZ, -R5 ;  /* 0x000000ffff057224 */ /* 0x000fe200078e0a05 */
[----:B------:R-:W-:Y:S01]  /*17a90*/  IABS R21, R6 ;  /* 0x0000000600157213 */ /* 0x000fe20000000000 */
[----:B------:R-:W-:Y:S01]  /*17aa0*/  VIADD R4, R2, 0x1ed ;  /* 0x000001ed02047836 */ /* 0x000fe20000000000 */
[----:B------:R-:W-:Y:S01]  /*17ab0*/  @!P4 IADD3 R23, R23, -R3, RZ ;  /* 0x800000031717c210 */ /* 0x000fe20007ffe0ff */
[----:B------:R-:W-:Y:S02]  /*17ac0*/  IMAD R22, R3, R5, R22 ;  /* 0x0000000503167224 */ /* 0x000fe400078e0216 */
[----:B------:R-:W-:Y:S01]  /*17ad0*/  IMAD.HI.U32 R8, R251, R21, RZ ;  /* 0x00000015fb087227 */ /* 0x000fe200078e00ff */
[----:B------:R-:W-:-:S02]  /*17ae0*/  ISETP.GT.U32.AND P4, PT, R3, R23, PT ;  /* 0x000000170300720c */ /* 0x000fc40003f84070 */
[----:B------:R-:W-:Y:S01]  /*17af0*/  IABS R19, R4 ;  /* 0x0000000400137213 */ /* 0x000fe20000000000 */
[----:B------:R-:W-:Y:S02]  /*17b00*/  IMAD.MOV R8, RZ, RZ, -R8 ;  /* 0x000000ffff087224 */ /* 0x000fe400078e0a08 */
[----:B------:R-:W-:Y:S01]  /*17b10*/  @!P0 IMAD.IADD R25, R25, 0x1, -R3 ;  /* 0x0000000119198824 */ /* 0x000fe200078e0a03 */
[C---:B------:R-:W-:Y:S01]  /*17b20*/  ISETP.GT.U32.AND P0, PT, R3.reuse, R22, PT ;  /* 0x000000160300720c */ /* 0x040fe20003f04070 */
[C---:B------:R-:W-:Y:S02]  /*17b30*/  IMAD R21, R3.reuse, R8, R21 ;  /* 0x0000000803157224 */ /* 0x040fe400078e0215 */
[----:B------:R-:W-:Y:S02]  /*17b40*/  VIADD R5, R2, 0x1ec ;  /* 0x000001ec02057836 */ /* 0x000fe40000000000 */
[--C-:B------:R-:W-:Y:S01]  /*17b50*/  @!P5 IMAD.IADD R24, R24, 0x1, -R3.reuse ;  /* 0x000000011818d824 */ /* 0x100fe200078e0a03 */
[----:B------:R-:W-:Y:S01]  /*17b60*/  ISETP.GT.U32.AND P5, PT, R3, R21, PT ;  /* 0x000000150300720c */ /* 0x000fe20003fa4070 */
[----:B------:R-:W-:Y:S01]  /*17b70*/  @!P4 IMAD.IADD R23, R23, 0x1, -R3 ;  /* 0x000000011717c824 */ /* 0x000fe200078e0a03 */
[----:B------:R-:W-:Y:S01]  /*17b80*/  IABS R20, R5 ;  /* 0x0000000500147213 */ /* 0x000fe20000000000 */
[----:B------:R-:W-:Y:S01]  /*17b90*/  IMAD.HI.U32 R8, R251, R19, RZ ;  /* 0x00000013fb087227 */ /* 0x000fe200078e00ff */
[----:B------:R-:W-:-:S03]  /*17ba0*/  ISETP.GE.AND P4, PT, R6, RZ, PT ;  /* 0x000000ff0600720c */ /* 0x000fc60003f86270 */
[----:B------:R-:W-:-:S04]  /*17bb0*/  IMAD.HI.U32 R6, R251, R20, RZ ;  /* 0x00000014fb067227 */ /* 0x000fc800078e00ff */
[--C-:B------:R-:W-:Y:S01]  /*17bc0*/  @!P0 IMAD.IADD R22, R22, 0x1, -R3.reuse ;  /* 0x0000000116168824 */ /* 0x100fe200078e0a03 */
[----:B------:R-:W-:Y:S01]  /*17bd0*/  IADD3 R6, -R6, RZ, RZ ;  /* 0x000000ff06067210 */ /* 0x000fe20007ffe1ff */
[----:B------:R-:W-:Y:S01]  /*17be0*/  @!P5 IMAD.IADD R21, R21, 0x1, -R3 ;  /* 0x000000011515d824 */ /* 0x000fe200078e0a03 */
[----:B------:R-:W-:Y:S01]  /*17bf0*/  ISETP.GE.AND P0, PT, R5, RZ, PT ;  /* 0x000000ff0500720c */ /* 0x000fe20003f06270 */
[----:B------:R-:W-:Y:S01]  /*17c00*/  @!P3 IMAD.MOV R23, RZ, RZ, -R23 ;  /* 0x000000ffff17b224 */ /* 0x000fe200078e0a17 */
[C---:B------:R-:W-:Y:S01]  /*17c10*/  ISETP.GT.U32.AND P5, PT, R3.reuse, R22, PT ;  /* 0x000000160300720c */ /* 0x040fe20003fa4070 */
[C---:B------:R-:W-:Y:S02]  /*17c20*/  IMAD R20, R3.reuse, R6, R20 ;  /* 0x0000000603147224 */ /* 0x040fe400078e0214 */
[----:B------:R-:W-:Y:S02]  /*17c30*/  IMAD.MOV R5, RZ, RZ, -R8 ;  /* 0x000000ffff057224 */ /* 0x000fe400078e0a08 */
[----:B-1----:R-:W-:Y:S01]  /*17c40*/  IMAD R7, R126, 0x2, R7 ;  /* 0x000000027e077824 */ /* 0x002fe200078e0207 */
[C---:B------:R-:W-:Y:S01]  /*17c50*/  ISETP.GT.U32.AND P3, PT, R3.reuse, R20, PT ;  /* 0x000000140300720c */ /* 0x040fe20003f64070 */
[----:B------:R-:W-:-:S02]  /*17c60*/  IMAD R19, R3, R5, R19 ;  /* 0x0000000503137224 */ /* 0x000fc400078e0213 */
[----:B------:R-:W-:Y:S01]  /*17c70*/  @!P6 IMAD.MOV R25, RZ, RZ, -R25 ;  /* 0x000000ffff19e224 */ /* 0x000fe200078e0a19 */
[----:B------:R-:W-:Y:S01]  /*17c80*/  ISETP.GE.AND P6, PT, R4, RZ, PT ;  /* 0x000000ff0400720c */ /* 0x000fe20003fc6270 */
[----:B------:R1:W-:Y:S01]  /*17c90*/  STL [R1+0xf0], R7 ;  /* 0x0000f00701007387 */ /* 0x0003e20000100800 */
[----:B------:R-:W-:Y:S02]  /*17ca0*/  VIADD R4, R2, 0x1ee ;  /* 0x000001ee02047836 */ /* 0x000fe40000000000 */
[--C-:B------:R-:W-:Y:S02]  /*17cb0*/  @!P5 IMAD.IADD R22, R22, 0x1, -R3.reuse ;  /* 0x000000011616d824 */ /* 0x100fe400078e0a03 */
[----:B------:R-:W-:Y:S01]  /*17cc0*/  @!P2 IMAD.MOV R24, RZ, RZ, -R24 ;  /* 0x000000ffff18a224 */ /* 0x000fe200078e0a18 */
[C---:B------:R-:W-:Y:S01]  /*17cd0*/  ISETP.GT.U32.AND P2, PT, R3.reuse, R21, PT ;  /* 0x000000150300720c */ /* 0x040fe20003f44070 */
[----:B------:R-:W-:Y:S01]  /*17ce0*/  @!P1 IMAD.MOV R22, RZ, RZ, -R22 ;  /* 0x000000ffff169224 */ /* 0x000fe200078e0a16 */
[C---:B------:R-:W-:Y:S01]  /*17cf0*/  ISETP.GT.U32.AND P1, PT, R3.reuse, R19, PT ;  /* 0x000000130300720c */ /* 0x040fe20003f24070 */
[----:B------:R-:W-:Y:S01]  /*17d00*/  @!P3 IMAD.IADD R20, R20, 0x1, -R3 ;  /* 0x000000011414b824 */ /* 0x000fe200078e0a03 */
[----:B------:R-:W-:Y:S01]  /*17d10*/  IABS R18, R4 ;  /* 0x0000000400127213 */ /* 0x000fe20000000000 */
[----:B-1----:R-:W-:Y:S01]  /*17d20*/  IMAD R7, R126, 0x2, R7 ;  /* 0x000000027e077824 */ /* 0x002fe200078e0207 */
[----:B------:R-:W-:Y:S01]  /*17d30*/  ISETP.GE.AND P5, PT, R4, RZ, PT ;  /* 0x000000ff0400720c */ /* 0x000fe20003fa6270 */
[----:B------:R-:W-:Y:S01]  /*17d40*/  VIADD R5, R2, 0x1ef ;  /* 0x000001ef02057836 */ /* 0x000fe20000000000 */
[----:B------:R-:W-:Y:S01]  /*17d50*/  ISETP.GT.U32.AND P3, PT, R3, R20, PT ;  /* 0x000000140300720c */ /* 0x000fe20003f64070 */
[----:B------:R-:W-:Y:S01]  /*17d60*/  IMAD.HI.U32 R4, R251, R18, RZ ;  /* 0x00000012fb047227 */ /* 0x000fe200078e00ff */
[----:B------:R1:W-:Y:S02]  /*17d70*/  STL [R1+0xec], R7 ;  /* 0x0000ec0701007387 */ /* 0x0003e40000100800 */
[----:B------:R-:W-:Y:S01]  /*17d80*/  IABS R17, R5 ;  /* 0x0000000500117213 */ /* 0x000fe20000000000 */
[----:B------:R-:W-:Y:S01]  /*17d90*/  IMAD.MOV R4, RZ, RZ, -R4 ;  /* 0x000000ffff047224 */ /* 0x000fe200078e0a04 */
[----:B------:R-:W-:Y:S01]  /*17da0*/  @!P2 IADD3 R21, R21, -R3, RZ ;  /* 0x800000031515a210 */ /* 0x000fe20007ffe0ff */
[----:B------:R-:W-:Y:S01]  /*17db0*/  @!P1 IMAD.IADD R19, R19, 0x1, -R3 ;  /* 0x0000000113139824 */ /* 0x000fe200078e0a03 */
[----:B------:R-:W-:Y:S01]  /*17dc0*/  ISETP.GE.AND P2, PT, R5, RZ, PT ;  /* 0x000000ff0500720c */ /* 0x000fe20003f46270 */
[----:B------:R-:W-:-:S02]  /*17dd0*/  IMAD R18, R3, R4, R18 ;  /* 0x0000000403127224 */ /* 0x000fc400078e0212 */
[----:B------:R-:W-:Y:S01]  /*17de0*/  IMAD.HI.U32 R5, R251, R17, RZ ;  /* 0x00000011fb057227 */ /* 0x000fe200078e00ff */
[----:B-1----:R-:W-:Y:S02]  /*17df0*/  LEA R7, R126, R7, 0x1 ;  /* 0x000000077e077211 */ /* 0x002fe400078e08ff */
[C---:B------:R-:W-:Y:S01]  /*17e00*/  ISETP.GT.U32.AND P1, PT, R3.reuse, R19, PT ;  /* 0x000000130300720c */ /* 0x040fe20003f24070 */
[----:B------:R-:W-:Y:S02]  /*17e10*/  VIADD R6, R2, 0x1f0 ;  /* 0x000001f002067836 */ /* 0x000fe40000000000 */
[----:B------:R1:W-:Y:S01]  /*17e20*/  STL [R1+0xe0], R7 ;  /* 0x0000e00701007387 */ /* 0x0003e20000100800 */
[----:B------:R-:W-:Y:S01]  /*17e30*/  @!P3 IMAD.IADD R20, R20, 0x1, -R3 ;  /* 0x000000011414b824 */ /* 0x000fe200078e0a03 */
[C---:B------:R-:W-:Y:S01]  /*17e40*/  ISETP.GT.U32.AND P3, PT, R3.reuse, R18, PT ;  /* 0x000000120300720c */ /* 0x040fe20003f64070 */
[----:B------:R-:W-:Y:S01]  /*17e50*/  IMAD.MOV R4, RZ, RZ, -R5 ;  /* 0x000000ffff047224 */ /* 0x000fe200078e0a05 */
[----:B------:R-:W-:Y:S01]  /*17e60*/  IABS R16, R6 ;  /* 0x0000000600107213 */ /* 0x000fe20000000000 */
[----:B------:R-:W-:Y:S01]  /*17e70*/  @!P4 IMAD.MOV R21, RZ, RZ, -R21 ;  /* 0x000000ffff15c224 */ /* 0x000fe200078e0a15 */
[----:B------:R-:W-:Y:S01]  /*17e80*/  ISETP.GE.AND P4, PT, R6, RZ, PT ;  /* 0x000000ff0600720c */ /* 0x000fe20003f86270 */
[----:B------:R-:W-:-:S02]  /*17e90*/  IMAD R17, R3, R4, R17 ;  /* 0x0000000403117224 */ /* 0x000fc400078e0211 */
[----:B------:R-:W-:-:S04]  /*17ea0*/  IMAD.HI.U32 R6, R251, R16, RZ ;  /* 0x00000010fb067227 */ /* 0x000fc800078e00ff */
[----:B-1----:R-:W-:Y:S02]  /*17eb0*/  IMAD R7, R126, 0x2, R7 ;  /* 0x000000027e077824 */ /* 0x002fe400078e0207 */
[----:B------:R-:W-:Y:S01]  /*17ec0*/  @!P1 IMAD.IADD R19, R19, 0x1, -R3 ;  /* 0x0000000113139824 */ /* 0x000fe200078e0a03 */
[C---:B------:R-:W-:Y:S01]  /*17ed0*/  ISETP.GT.U32.AND P1, PT, R3.reuse, R17, PT ;  /* 0x000000110300720c */ /* 0x040fe20003f24070 */
[----:B------:R-:W-:Y:S01]  /*17ee0*/  VIADD R5, R2, 0x1f1 ;  /* 0x000001f102057836 */ /* 0x000fe20000000000 */
[----:B------:R1:W-:Y:S01]  /*17ef0*/  STL [R1+0xd8], R7 ;  /* 0x0000d80701007387 */ /* 0x0003e20000100800 */
[----:B------:R-:W-:Y:S01]  /*17f00*/  IMAD.MOV R6, RZ, RZ, -R6 ;  /* 0x000000ffff067224 */ /* 0x000fe200078e0a06 */
[----:B------:R-:W-:Y:S01]  /*17f10*/  @!P3 IADD3 R18, R18, -R3, RZ ;  /* 0x800000031212b210 */ /* 0x000fe20007ffe0ff */
[----:B------:R-:W-:Y:S01]  /*17f20*/  @!P0 IMAD.MOV R20, RZ, RZ, -R20 ;  /* 0x000000ffff148224 */ /* 0x000fe200078e0a14 */
[----:B------:R-:W-:Y:S01]  /*17f30*/  IABS R15, R5 ;  /* 0x00000005000f7213 */ /* 0x000fe20000000000 */
[C---:B------:R-:W-:Y:S01]  /*17f40*/  IMAD R16, R3.reuse, R6, R16 ;  /* 0x0000000603107224 */ /* 0x040fe200078e0210 */
[----:B------:R-:W-:Y:S01]  /*17f50*/  ISETP.GT.U32.AND P3, PT, R3, R18, PT ;  /* 0x000000120300720c */ /* 0x000fe20003f64070 */
[----:B------:R-:W-:-:S02]  /*17f60*/  @!P6 IMAD.MOV R19, RZ, RZ, -R19 ;  /* 0x000000ffff13e224 */ /* 0x000fc400078e0a13 */
[----:B------:R-:W-:Y:S01]  /*17f70*/  IMAD.HI.U32 R8, R251, R15, RZ ;  /* 0x0000000ffb087227 */ /* 0x000fe200078e00ff */
[----:B------:R-:W-:-:S03]  /*17f80*/  ISETP.GT.U32.AND P0, PT, R3, R16, PT ;  /* 0x000000100300720c */ /* 0x000fc60003f04070 */
[----:B-1----:R-:W-:Y:S02]  /*17f90*/  IMAD R7, R126, 0x2, R7 ;  /* 0x000000027e077824 */ /* 0x002fe400078e0207 */
[--C-:B------:R-:W-:Y:S01]  /*17fa0*/  @!P1 IMAD.IADD R17, R17, 0x1, -R3.reuse ;  /* 0x0000000111119824 */ /* 0x100fe200078e0a03 */
[----:B------:R-:W-:Y:S01]  /*17fb0*/  ISETP.GE.AND P1, PT, R5, RZ, PT ;  /* 0x000000ff0500720c */ /* 0x000fe20003f26270 */
[----:B------:R-:W-:Y:S01]  /*17fc0*/  VIADD R4, R2, 0x1f2 ;  /* 0x000001f202047836 */ /* 0x000fe20000000000 */
[----:B------:R1:W-:Y:S01]  /*17fd0*/  STL [R1+0xd4], R7 ;  /* 0x0000d40701007387 */ /* 0x0003e20000100800 */
[----:B------:R-:W-:Y:S01]  /*17fe0*/  IADD3 R5, -R8, RZ, RZ ;  /* 0x000000ff08057210 */ /* 0x000fe20007ffe1ff */
[--C-:B------:R-:W-:Y:S01]  /*17ff0*/  @!P3 IMAD.IADD R18, R18, 0x1, -R3.reuse ;  /* 0x000000011212b824 */ /* 0x100fe200078e0a03 */
[C---:B------:R-:W-:Y:S02]  /*18000*/  ISETP.GT.U32.AND P6, PT, R3.reuse, R17, PT ;  /* 0x000000110300720c */ /* 0x040fe40003fc4070 */
[----:B------:R-:W-:Y:S01]  /*18010*/  @!P0 IMAD.IADD R16, R16, 0x1, -R3 ;  /* 0x0000000110108824 */ /* 0x000fe200078e0a03 */
[----:B------:R-:W-:Y:S01]  /*18020*/  IABS R14, R4 ;  /* 0x00000004000e7213 */ /* 0x000fe20000000000 */
[C---:B------:R-:W-:Y:S01]  /*18030*/  IMAD R15, R3.reuse, R5, R15 ;  /* 0x00000005030f7224 */ /* 0x040fe200078e020f */
[----:B------:R-:W-:Y:S01]  /*18040*/  ISETP.GE.AND P3, PT, R4, RZ, PT ;  /* 0x000000ff0400720c */ /* 0x000fe20003f66270 */
[----:B------:R-:W-:Y:S01]  /*18050*/  @!P5 IMAD.MOV R18, RZ, RZ, -R18 ;  /* 0x000000ffff12d224 */ /* 0x000fe200078e0a12 */
[C---:B------:R-:W-:Y:S01]  /*18060*/  ISETP.GT.U32.AND P0, PT, R3.reuse, R16, PT ;  /* 0x000000100300720c */ /* 0x040fe20003f04070 */
[----:B-1----:R-:W-:Y:S01]  /*18070*/  IMAD R7, R126, 0x2, R7 ;  /* 0x000000027e077824 */ /* 0x002fe200078e0207 */
[----:B------:R-:W-:Y:S01]  /*18080*/  ISETP.GT.U32.AND P5, PT, R3, R15, PT ;  /* 0x0000000f0300720c */ /* 0x000fe20003fa4070 */
[C---:B------:R-:W-:Y:S01]  /*18090*/  VIADD R5, R2.reuse, 0x1f4 ;  /* 0x000001f402057836 */ /* 0x040fe20000000000 */
[----:B------:R-:W-:-:S02]  /*180a0*/  IADD3 R4, R2, 0x1f3, RZ ;  /* 0x000001f302047810 */ /* 0x000fc40007ffe0ff */
[----:B------:R1:W-:Y:S01]  /*180b0*/  STL [R1+0xd0], R7 ;  /* 0x0000d00701007387 */ /* 0x0003e20000100800 */
[----:B------:R-:W-:Y:S01]  /*180c0*/  @!P6 IMAD.IADD R17, R17, 0x1, -R3 ;  /* 0x000000011111e824 */ /* 0x000fe200078e0a03 */
[----:B------:R-:W-:Y:S02]  /*180d0*/  ISETP.GE.AND P6, PT, R4, RZ, PT ;  /* 0x000000ff0400720c */ /* 0x000fe40003fc6270 */
[----:B------:R-:W-:Y:S01]  /*180e0*/  IABS R13, R4 ;  /* 0x00000004000d7213 */ /* 0x000fe20000000000 */
[----:B------:R-:W-:Y:S01]  /*180f0*/  VIADD R4, R2, 0x1f5 ;  /* 0x000001f502047836 */ /* 0x000fe20000000000 */
[----:B------:R-:W-:Y:S01]  /*18100*/  IABS R12, R5 ;  /* 0x00000005000c7213 */ /* 0x000fe20000000000 */
[----:B------:R-:W-:Y:S01]  /*18110*/  @!P2 IMAD.MOV R17, RZ, RZ, -R17 ;  /* 0x000000ffff11a224 */ /* 0x000fe200078e0a11 */
[----:B------:R-:W-:Y:S01]  /*18120*/  @!P0 IADD3 R16, R16, -R3, RZ ;  /* 0x8000000310108210 */ /* 0x000fe20007ffe0ff */
[----:B------:R-:W-:Y:S01]  /*18130*/  @!P5 IMAD.IADD R15, R15, 0x1, -R3 ;  /* 0x000000010f0fd824 */ /* 0x000fe200078e0a03 */
[----:B-1----:R-:W-:-:S02]  /*18140*/  LEA R7, R126, R7, 0x1 ;  /* 0x000000077e077211 */ /* 0x002fc400078e08ff */
[----:B------:R-:W-:Y:S01]  /*18150*/  ISETP.GE.AND P0, PT, R4, RZ, PT ;  /* 0x000000ff0400720c */ /* 0x000fe20003f06270 */
[----:B------:R-:W-:Y:S01]  /*18160*/  @!P4 IMAD.MOV R16, RZ, RZ, -R16 ;  /* 0x000000ffff10c224 */ /* 0x000fe200078e0a10 */
[----:B------:R-:W-:Y:S01]  /*18170*/  IABS R11, R4 ;  /* 0x00000004000b7213 */ /* 0x000fe20000000000 */
[----:B------:R1:W-:Y:S01]  /*18180*/  STL [R1+0xcc], R7 ;  /* 0x0000cc0701007387 */ /* 0x0003e20000100800 */
[----:B------:R-:W-:Y:S01]  /*18190*/  ISETP.GT.U32.AND P5, PT, R3, R15, PT ;  /* 0x0000000f0300720c */ /* 0x000fe20003fa4070 */
[----:B------:R-:W-:Y:S01]  /*181a0*/  IMAD.HI.U32 R4, R251, R13, RZ ;  /* 0x0000000dfb047227 */ /* 0x000fe200078e00ff */
[----:B------:R-:W-:Y:S02]  /*181b0*/  ISETP.GE.AND P2, PT, R5, RZ, PT ;  /* 0x000000ff0500720c */ /* 0x000fe40003f46270 */
[----:B------:R-:W-:Y:S01]  /*181c0*/  IABS R8, R242 ;  /* 0x000000f200087213 */ /* 0x000fe20000000000 */
[----:B------:R-:W-:Y:S02]  /*181d0*/  IMAD.MOV R4, RZ, RZ, -R4 ;  /* 0x000000ffff047224 */ /* 0x000fe400078e0a04 */
[----:B------:R-:W-:-:S04]  /*181e0*/  IMAD.HI.U32 R5, R251, R12, RZ ;  /* 0x0000000cfb057227 */ /* 0x000fc800078e00ff */
[----:B-1----:R-:W-:Y:S02]  /*181f0*/  IMAD R7, R126, 0x2, R7 ;  /* 0x000000027e077824 */ /* 0x002fe400078e0207 */
[----:B------:R-:W-:Y:S01]  /*18200*/  IMAD R13, R3, R4, R13 ;  /* 0x00000004030d7224 */ /* 0x000fe200078e020d */
[----:B------:R-:W-:Y:S01]  /*18210*/  IADD3 R4, -R5, RZ, RZ ;  /* 0x000000ff05047210 */ /* 0x000fe20007ffe1ff */
[----:B------:R-:W-:Y:S01]  /*18220*/  @!P5 IMAD.IADD R15, R15, 0x1, -R3 ;  /* 0x000000010f0fd824 */ /* 0x000fe200078e0a03 */
[----:B------:R1:W-:Y:S01]  /*18230*/  STL [R1+0xc8], R7 ;  /* 0x0000c80701007387 */ /* 0x0003e20000100800 */
[----:B------:R-:W-:Y:S01]  /*18240*/  IMAD.HI.U32 R248, R251, R8, RZ ;  /* 0x00000008fbf87227 */ /* 0x000fe200078e00ff */
[----:B------:R-:W-:-:S03]  /*18250*/  ISETP.GT.U32.AND P5, PT, R3, R13, PT ;  /* 0x0000000d0300720c */ /* 0x000fc60003fa4070 */
[C---:B------:R-:W-:Y:S01]  /*18260*/  IMAD R12, R3.reuse, R4, R12 ;  /* 0x00000004030c7224 */ /* 0x040fe200078e020c */
[----:B------:R-:W-:Y:S01]  /*18270*/  IADD3 R4, R2, 0x1f6, RZ ;  /* 0x000001f602047810 */ /* 0x000fe20007ffe0ff */
[----:B------:R-:W-:Y:S02]  /*18280*/  @!P1 IMAD.MOV R15, RZ, RZ, -R15 ;  /* 0x000000ffff0f9224 */ /* 0x000fe400078e0a0f */
[----:B------:R-:W-:Y:S01]  /*18290*/  IMAD.MOV R248, RZ, RZ, -R248 ;  /* 0x000000fffff87224 */ /* 0x000fe200078e0af8 */
[----:B-1----:R-:W-:Y:S02]  /*182a0*/  LEA R7, R126, R7, 0x1 ;  /* 0x000000077e077211 */ /* 0x002fe400078e08ff */
[----:B------:R-:W-:Y:S01]  /*182b0*/  IABS R10, R4 ;  /* 0x00000004000a7213 */ /* 0x000fe20000000000 */
[----:B------:R-:W-:Y:S01]  /*182c0*/  IMAD R8, R3, R248, R8 ;  /* 0x000000f803087224 */ /* 0x000fe200078e0208 */
[----:B------:R-:W-:Y:S01]  /*182d0*/  ISETP.GE.AND P1, PT, R4, RZ, PT ;  /* 0x000000ff0400720c */ /* 0x000fe20003f26270 */
[----:B------:R1:W-:Y:S01]  /*182e0*/  STL [R1+0xc4], R7 ;  /* 0x0000c40701007387 */ /* 0x0003e20000100800 */
[----:B------:R-:W-:Y:S01]  /*182f0*/  @!P5 IADD3 R13, R13, -R3, RZ ;  /* 0x800000030d0dd210 */ /* 0x000fe20007ffe0ff */
[----:B------:R-:W-:Y:S01]  /*18300*/  IMAD.HI.U32 R4, R251, R10, RZ ;  /* 0x0000000afb047227 */ /* 0x000fe200078e00ff */
[----:B------:R-:W-:-:S02]  /*18310*/  IABS R248, R245 ;  /* 0x000000f500f87213 */ /* 0x000fc40000000000 */
[C---:B------:R-:W-:Y:S01]  /*18320*/  ISETP.GT.U32.AND P5, PT, R3.reuse, R13, PT ;  /* 0x0000000d0300720c */ /* 0x040fe20003fa4070 */
[----:B------:R-:W-:Y:S02]  /*18330*/  IMAD.MOV R4, RZ, RZ, -R4 ;  /* 0x000000ffff047224 */ /* 0x000fe400078e0a04 */
[----:B-1----:R-:W-:Y:S02]  /*18340*/  IMAD R7, R126, 0x2, R7 ;  /* 0x000000027e077824 */ /* 0x002fe400078e0207 */
[----:B------:R-:W-:Y:S01]  /*18350*/  IMAD R10, R3, R4, R10 ;  /* 0x00000004030a7224 */ /* 0x000fe200078e020a */
[----:B------:R-:W-:Y:S02]  /*18360*/  IABS R4, R244 ;  /* 0x000000f400047213 */ /* 0x000fe40000000000 */
[----:B------:R1:W-:Y:S05]  /*18370*/  STL [R1+0xc0], R7 ;  /* 0x0000c00701007387 */ /* 0x0003ea0000100800 */
[----:B------:R-:W-:Y:S01]  /*18380*/  @!P5 IADD3 R13, R13, -R3, RZ ;  /* 0x800000030d0dd210 */ /* 0x000fe20007ffe0ff */
[----:B------:R-:W-:-:S04]  /*18390*/  IMAD.HI.U32 R249, R251, R4, RZ ;  /* 0x00000004fbf97227 */ /* 0x000fc800078e00ff */
[----:B------:R-:W-:Y:S01]  /*183a0*/  @!P6 IMAD.MOV R13, RZ, RZ, -R13 ;  /* 0x000000ffff0de224 */ /* 0x000fe200078e0a0d */
[----:B-1----:R-:W-:-:S05]  /*183b0*/  LEA R7, R126, R7, 0x1 ;  /* 0x000000077e077211 */ /* 0x002fca00078e08ff */
[----:B------:R1:W-:Y:S02]  /*183c0*/  STL [R1+0xbc], R7 ;  /* 0x0000bc0701007387 */ /* 0x0003e40000100800 */
[----:B-1----:R-:W-:-:S04]  /*183d0*/  IMAD R7, R126, 0x2, R7 ;  /* 0x000000027e077824 */ /* 0x002fc800078e0207 */
[C---:B------:R-:W-:Y:S01]  /*183e0*/  IMAD R6, R126.reuse, 0x2, R7 ;  /* 0x000000027e067824 */ /* 0x040fe200078e0207 */
[----:B------:R1:W-:Y:S04]  /*183f0*/  STL [R1+0xb8], R7 ;  /* 0x0000b80701007387 */ /* 0x0003e80000100800 */
[----:B------:R2:W-:Y:S01]  /*18400*/  STL [R1+0xb4], R6 ;  /* 0x0000b40601007387 */ /* 0x0005e20000100800 */
[----:B-1----:R-:W-:Y:S02]  /*18410*/  IMAD R7, R126, 0x2, R6 ;  /* 0x000000027e077824 */ /* 0x002fe400078e0206 */
[----:B--2---:R-:W-:-:S03]  /*18420*/  IMAD.HI.U32 R6, R251, R14, RZ ;  /* 0x0000000efb067227 */ /* 0x004fc600078e00ff */
[----:B------:R1:W-:Y:S01]  /*18430*/  STL [R1+0xb0], R7 ;  /* 0x0000b00701007387 */ /* 0x0003e20000100800 */
[----:B------:R-:W-:-:S04]  /*18440*/  IMAD.MOV R6, RZ, RZ, -R6 ;  /* 0x000000ffff067224 */ /* 0x000fc800078e0a06 */
[----:B------:R-:W-:Y:S02]  /*18450*/  IMAD R14, R3, R6, R14 ;  /* 0x00000006030e7224 */ /* 0x000fe400078e020e */
[----:B-1----:R-:W-:-:S03]  /*18460*/  IMAD R7, R126, 0x2, R7 ;  /* 0x000000027e077824 */ /* 0x002fc600078e0207 */
[----:B------:R-:W-:Y:S02]  /*18470*/  ISETP.GT.U32.AND P4, PT, R3, R14, PT ;  /* 0x0000000e0300720c */ /* 0x000fe40003f84070 */
[----:B------:R1:W-:Y:S02]  /*18480*/  STL [R1+0xa8], R7 ;  /* 0x0000a80701007387 */ /* 0x0003e40000100800 */
[----:B-1----:R-:W-:-:S09]  /*18490*/  IMAD R7, R126, 0x2, R7 ;  /* 0x000000027e077824 */ /* 0x002fd200078e0207 */
[----:B------:R-:W-:Y:S01]  /*184a0*/  @!P4 IMAD.IADD R14, R14, 0x1, -R3 ;  /* 0x000000010e0ec824 */ /* 0x000fe200078e0a03 */
[----:B------:R1:W-:Y:S04]  /*184b0*/  STL [R1+0xa4], R7 ;  /* 0x0000a40701007387 */ /* 0x0003e80000100800 */
[----:B------:R-:W-:Y:S01]  /*184c0*/  ISETP.GT.U32.AND P4, PT, R3, R14, PT ;  /* 0x0000000e0300720c */ /* 0x000fe20003f84070 */
[----:B-1----:R-:W-:-:S04]  /*184d0*/  IMAD R7, R126, 0x2, R7 ;  /* 0x000000027e077824 */ /* 0x002fc800078e0207 */
[----:B------:R-:W-:Y:S01]  /*184e0*/  IMAD R6, R126, 0x2, R7 ;  /* 0x000000027e067824 */ /* 0x000fe200078e0207 */
[----:B------:R1:W-:Y:S07]  /*184f0*/  STL [R1+0xa0], R7 ;  /* 0x0000a00701007387 */ /* 0x0003ee0000100800 */
[----:B------:R-:W-:Y:S01]  /*18500*/  @!P4 IMAD.IADD R14, R14, 0x1, -R3 ;  /* 0x000000010e0ec824 */ /* 0x000fe200078e0a03 */
[----:B------:R-:W-:Y:S01]  /*18510*/  ISETP.GT.U32.AND P4, PT, R3, R12, PT ;  /* 0x0000000c0300720c */ /* 0x000fe20003f84070 */
[----:B------:R2:W-:Y:S02]  /*18520*/  STL [R1+0x94], R6 ;  /* 0x0000940601007387 */ /* 0x0005e40000100800 */
[----:B------:R-:W-:-:S02]  /*18530*/  @!P3 IMAD.MOV R14, RZ, RZ, -R14 ;  /* 0x000000ffff0eb224 */ /* 0x000fc400078e0a0e */
[----:B-1----:R-:W-:Y:S02]  /*18540*/  IMAD R7, R126, 0x2, R6 ;  /* 0x000000027e077824 */ /* 0x002fe400078e0206 */
[----:B--2---:R-:W-:-:S03]  /*18550*/  IMAD.HI.U32 R6, R251, R11, RZ ;  /* 0x0000000bfb067227 */ /* 0x004fc600078e00ff */
[----:B------:R1:W-:Y:S01]  /*18560*/  STL [R1+0x90], R7 ;  /* 0x0000900701007387 */ /* 0x0003e20000100800 */
[----:B------:R-:W-:Y:S01]  /*18570*/  IMAD.MOV R5, RZ, RZ, -R6 ;  /* 0x000000ffff057224 */ /* 0x000fe200078e0a06 */
[----:B------:R-:W-:Y:S01]  /*18580*/  IABS R6, R252 ;  /* 0x000000fc00067213 */ /* 0x000fe20000000000 */
[----:B------:R-:W-:Y:S02]  /*18590*/  @!P4 IMAD.IADD R12, R12, 0x1, -R3 ;  /* 0x000000010c0cc824 */ /* 0x000fe400078e0a03 */
[----:B------:R-:W-:Y:S02]  /*185a0*/  IMAD R11, R3, R5, R11 ;  /* 0x00000005030b7224 */ /* 0x000fe400078e020b */
[----:B------:R-:W-:Y:S01]  /*185b0*/  IMAD.HI.U32 R5, R251, R6, RZ ;  /* 0x00000006fb057227 */ /* 0x000fe200078e00ff */
[C---:B------:R-:W-:Y:S02]  /*185c0*/  ISETP.GT.U32.AND P4, PT, R3.reuse, R12, PT ;  /* 0x0000000c0300720c */ /* 0x040fe40003f84070 */
[----:B------:R-:W-:Y:S01]  /*185d0*/  ISETP.GT.U32.AND P5, PT, R3, R11, PT ;  /* 0x0000000b0300720c */ /* 0x000fe20003fa4070 */
[----:B-1----:R-:W-:-:S02]  /*185e0*/  IMAD R7, R126, 0x2, R7 ;  /* 0x000000027e077824 */ /* 0x002fc400078e0207 */
[----:B------:R-:W-:-:S03]  /*185f0*/  IMAD.MOV R5, RZ, RZ, -R5 ;  /* 0x000000ffff057224 */ /* 0x000fc600078e0a05 */
[----:B------:R1:W-:Y:S01]  /*18600*/  STL [R1+0x8c], R7 ;  /* 0x00008c0701007387 */ /* 0x0003e20000100800 */
[----:B------:R-:W-:Y:S01]  /*18610*/  IMAD R6, R3, R5, R6 ;  /* 0x0000000503067224 */ /* 0x000fe200078e0206 */
[----:B------:R-:W-:-:S03]  /*18620*/  IABS R5, R243 ;  /* 0x000000f300057213 */ /* 0x000fc60000000000 */
[--C-:B------:R-:W-:Y:S01]  /*18630*/  @!P4 IMAD.IADD R12, R12, 0x1, -R3.reuse ;  /* 0x000000010c0cc824 */ /* 0x100fe200078e0a03 */
[----:B------:R-:W-:Y:S01]  /*18640*/  ISETP.GT.U32.AND P4, PT, R3, R10, PT ;  /* 0x0000000a0300720c */ /* 0x000fe20003f84070 */
[----:B------:R-:W-:Y:S02]  /*18650*/  @!P5 IMAD.IADD R11, R11, 0x1, -R3 ;  /* 0x000000010b0bd824 */ /* 0x000fe400078e0a03 */
[----:B------:R-:W-:Y:S01]  /*18660*/  IMAD.HI.U32 R250, R251, R5, RZ ;  /* 0x00000005fbfa7227 */ /* 0x000fe200078e00ff */
[----:B------:R-:W-:Y:S02]  /*18670*/  @!P2 IADD3 R12, -R12, RZ, RZ ;  /* 0x000000ff0c0ca210 */ /* 0x000fe40007ffe1ff */
[----:B------:R-:W-:Y:S01]  /*18680*/  ISETP.GT.U32.AND P5, PT, R3, R11, PT ;  /* 0x0000000b0300720c */ /* 0x000fe20003fa4070 */
[----:B-1----:R-:W-:Y:S01]  /*18690*/  IMAD R7, R126, 0x2, R7 ;  /* 0x000000027e077824 */ /* 0x002fe200078e0207 */
[----:B------:R-:W-:Y:S01]  /*186a0*/  IADD3 R239, -R250, RZ, RZ ;  /* 0x000000fffaef7210 */ /* 0x000fe20007ffe1ff */
[----:B------:R-:W-:-:S02]  /*186b0*/  IMAD.MOV R250, RZ, RZ, -R249 ;  /* 0x000000fffffa7224 */ /* 0x000fc400078e0af9 */
[----:B------:R-:W-:Y:S01]  /*186c0*/  IMAD.MOV.U32 R249, RZ, RZ, R241 ;  /* 0x000000fffff97224 */ /* 0x000fe200078e00f1 */
[----:B------:R1:W-:Y:S01]  /*186d0*/  STL [R1+0x84], R7 ;  /* 0x0000840701007387 */ /* 0x0003e20000100800 */
[----:B------:R-:W-:Y:S01]  /*186e0*/  @!P4 IADD3 R10, R10, -R3, RZ ;  /* 0x800000030a0ac210 */ /* 0x000fe20007ffe0ff */
[C---:B------:R-:W-:Y:S01]  /*186f0*/  IMAD R4, R3.reuse, R250, R4 ;  /* 0x000000fa03047224 */ /* 0x040fe200078e0204 */
[----:B------:R-:W-:Y:S01]  /*18700*/  ISETP.GT.U32.AND P4, PT, R3, R8, PT ;  /* 0x000000080300720c */ /* 0x000fe20003f84070 */
[----:B------:R-:W-:Y:S01]  /*18710*/  IMAD.HI.U32 R250, R251, R248, RZ ;  /* 0x000000f8fbfa7227 */ /* 0x000fe200078e00ff */
[----:B------:R-:W-:-:S03]  /*18720*/  ISETP.GT.U32.AND P3, PT, R3, R10, PT ;  /* 0x0000000a0300720c */ /* 0x000fc60003f64070 */
[----:B------:R-:W-:Y:S01]  /*18730*/  @!P5 IMAD.IADD R11, R11, 0x1, -R3 ;  /* 0x000000010b0bd824 */ /* 0x000fe200078e0a03 */
[C---:B------:R-:W-:Y:S01]  /*18740*/  ISETP.GT.U32.AND P5, PT, R3.reuse, R9, PT ;  /* 0x000000090300720c */ /* 0x040fe20003fa4070 */
[----:B-1----:R-:W-:Y:S02]  /*18750*/  IMAD R7, R126, 0x2, R7 ;  /* 0x000000027e077824 */ /* 0x002fe400078e0207 */
[----:B------:R-:W-:Y:S02]  /*18760*/  IMAD R5, R3, R239, R5 ;  /* 0x000000ef03057224 */ /* 0x000fe400078e0205 */
[----:B------:R-:W-:Y:S01]  /*18770*/  IMAD.HI.U32 R239, R251, R249, RZ ;  /* 0x000000f9fbef7227 */ /* 0x000fe200078e00ff */
[----:B------:R1:W-:Y:S03]  /*18780*/  STL [R1+0x80], R7 ;  /* 0x0000800701007387 */ /* 0x0003e60000100800 */
[----:B------:R-:W-:-:S02]  /*18790*/  IMAD.MOV R250, RZ, RZ, -R250 ;  /* 0x000000fffffa7224 */ /* 0x000fc400078e0afa */
[----:B------:R-:W-:Y:S01]  /*187a0*/  IMAD.MOV R241, RZ, RZ, -R239 ;  /* 0x000000fffff17224 */ /* 0x000fe200078e0aef */
[----:B------:R-:W-:Y:S01]  /*187b0*/  IABS R239, R247 ;  /* 0x000000f700ef7213 */ /* 0x000fe20000000000 */
[----:B------:R-:W-:Y:S01]  /*187c0*/  @!P5 IMAD.IADD R9, R9, 0x1, -R3 ;  /* 0x000000010909d824 */ /* 0x000fe200078e0a03 */
[C---:B------:R-:W-:Y:S01]  /*187d0*/  ISETP.GT.U32.AND P5, PT, R3.reuse, R6, PT ;  /* 0x000000060300720c */ /* 0x040fe20003fa4070 */
[C---:B------:R-:W-:Y:S01]  /*187e0*/  IMAD R248, R3.reuse, R250, R248 ;  /* 0x000000fa03f87224 */ /* 0x040fe200078e02f8 */
[----:B------:R-:W-:Y:S01]  /*187f0*/  IADD3 R250, R2, 0x105, RZ ;  /* 0x0000010502fa7810 */ /* 0x000fe20007ffe0ff */
[----:B-1----:R-:W-:Y:S02]  /*18800*/  IMAD R7, R126, 0x2, R7 ;  /* 0x000000027e077824 */ /* 0x002fe400078e0207 */
[----:B------:R-:W-:Y:S01]  /*18810*/  IMAD R249, R3, R241, R249 ;  /* 0x000000f103f97224 */ /* 0x000fe200078e02f9 */
[----:B------:R-:W-:Y:S01]  /*18820*/  IABS R241, R250 ;  /* 0x000000fa00f17213 */ /* 0x000fe20000000000 */
[----:B------:R-:W-:Y:S01]  /*18830*/  @!P4 IMAD.IADD R8, R8, 0x1, -R3 ;  /* 0x000000010808c824 */ /* 0x000fe200078e0a03 */
[----:B------:R1:W-:Y:S01]  /*18840*/  STL [R1+0x74], R7 ;  /* 0x0000740701007387 */ /* 0x0003e20000100800 */
[----:B------:R-:W-:Y:S01]  /*18850*/  @!P0 IMAD.MOV R11, RZ, RZ, -R11 ;  /* 0x000000ffff0b8224 */ /* 0x000fe200078e0a0b */
[----:B------:R-:W-:Y:S01]  /*18860*/  ISETP.GE.AND P4, PT, R250, RZ, PT ;  /* 0x000000fffa00720c */ /* 0x000fe20003f86270 */
[----:B------:R-:W-:Y:S01]  /*18870*/  IMAD.HI.U32 R250, R251, R239, RZ ;  /* 0x000000effbfa7227 */ /* 0x000fe200078e00ff */
[----:B------:R-:W-:-:S02]  /*18880*/  ISETP.GT.U32.AND P0, PT, R3, R5, PT ;  /* 0x000000050300720c */ /* 0x000fc40003f04070 */
[C---:B------:R-:W-:Y:S01]  /*18890*/  ISETP.GT.U32.AND P2, PT, R3.reuse, R8, PT ;  /* 0x000000080300720c */ /* 0x040fe20003f44070 */
[----:B------:R-:W-:Y:S01]  /*188a0*/  @!P5 IMAD.IADD R6, R6, 0x1, -R3 ;  /* 0x000000010606d824 */ /* 0x000fe200078e0a03 */
[C---:B------:R-:W-:Y:S01]  /*188b0*/  ISETP.GT.U32.AND P5, PT, R3.reuse, R9, PT ;  /* 0x000000090300720c */ /* 0x040fe20003fa4070 */
[----:B------:R-:W-:Y:S02]  /*188c0*/  IMAD.MOV R250, RZ, RZ, -R250 ;  /* 0x000000fffffa7224 */ /* 0x000fe400078e0afa */
[----:B-1----:R-:W-:Y:S01]  /*188d0*/  IMAD R7, R126, 0x2, R7 ;  /* 0x000000027e077824 */ /* 0x002fe200078e0207 */
[C---:B------:R-:W-:Y:S01]  /*188e0*/  ISETP.GT.U32.AND P6, PT, R3.reuse, R6, PT ;  /* 0x000000060300720c */ /* 0x040fe20003fc4070 */
[----:B------:R-:W-:-:S03]  /*188f0*/  IMAD R250, R3, R250, R239 ;  /* 0x000000fa03fa7224 */ /* 0x000fc600078e02ef */
[----:B------:R1:W-:Y:S02]  /*18900*/  STL [R1+0x70], R7 ;  /* 0x0000700701007387 */ /* 0x0003e40000100800 */
[----:B-1----:R-:W-:-:S05]  /*18910*/  IMAD R7, R126, 0x2, R7 ;  /* 0x000000027e077824 */ /* 0x002fca00078e0207 */
[----:B------:R1:W-:Y:S02]  /*18920*/  STL [R1+0x6c], R7 ;  /* 0x00006c0701007387 */ /* 0x0003e40000100800 */
[----:B-1----:R-:W-:-:S05]  /*18930*/  IMAD R7, R126, 0x2, R7 ;  /* 0x000000027e077824 */ /* 0x002fca00078e0207 */
[----:B------:R1:W-:Y:S02]  /*18940*/  STL [R1+0x68], R7 ;  /* 0x0000680701007387 */ /* 0x0003e40000100800 */
[----:B-1----:R-:W-:-:S05]  /*18950*/  IMAD R7, R126, 0x2, R7 ;  /* 0x000000027e077824 */ /* 0x002fca00078e0207 */
[----:B------:R1:W-:Y:S02]  /*18960*/  STL [R1+0x64], R7 ;  /* 0x0000640701007387 */ /* 0x0003e40000100800 */
[----:B-1----:R-:W-:-:S05]  /*18970*/  IMAD R7, R126, 0x2, R7 ;  /* 0x000000027e077824 */ /* 0x002fca00078e0207 */
[----:B------:R1:W-:Y:S01]  /*18980*/  STL [R1+0x60], R7 ;  /* 0x0000600701007387 */ /* 0x0003e20000100800 */
[----:B------:R-:W-:Y:S01]  /*18990*/  @!P3 IMAD.IADD R10, R10, 0x1, -R3 ;  /* 0x000000010a0ab824 */ /* 0x000fe200078e0a03 */
[----:B------:R-:W-:Y:S01]  /*189a0*/  ISETP.GT.U32.AND P3, PT, R3, R4, PT ;  /* 0x000000040300720c */ /* 0x000fe20003f64070 */
[----:B-1----:R-:W-:-:S05]  /*189b0*/  IMAD R7, R126, 0x2, R7 ;  /* 0x000000027e077824 */ /* 0x002fca00078e0207 */
[----:B------:R1:W-:Y:S01]  /*189c0*/  STL [R1+0x5c], R7 ;  /* 0x00005c0701007387 */ /* 0x0003e20000100800 */
[----:B------:R-:W-:Y:S01]  /*189d0*/  @!P0 IMAD.IADD R5, R5, 0x1, -R3 ;  /* 0x0000000105058824 */ /* 0x000fe200078e0a03 */
[----:B------:R-:W-:Y:S01]  /*189e0*/  ISETP.GT.U32.AND P0, PT, R3, R250, PT ;  /* 0x000000fa0300720c */ /* 0x000fe20003f04070 */
[----:B------:R-:W-:-:S04]  /*189f0*/  IMAD.HI.U32 R251, R251, R241, RZ ;  /* 0x000000f1fbfb7227 */ /* 0x000fc800078e00ff */
[----:B-1----:R-:W-:Y:S01]  /*18a00*/  IMAD R7, R126, 0x2, R7 ;  /* 0x000000027e077824 */ /* 0x002fe200078e0207 */
[----:B------:R-:W-:-:S04]  /*18a10*/  @!P2 IADD3 R8, R8, -R3, RZ ;  /* 0x800000030808a210 */ /* 0x000fc80007ffe0ff */
[----:B------:R1:W-:Y:S01]  /*18a20*/  STL [R1+0x58], R7 ;  /* 0x0000580701007387 */ /* 0x0003e20000100800 */
[----:B------:R-:W-:Y:S01]  /*18a30*/  ISETP.GT.U32.AND P2, PT, R3, R249, PT ;  /* 0x000000f90300720c */ /* 0x000fe20003f44070 */
[----:B------:R-:W-:Y:S01]  /*18a40*/  @!P5 IMAD.IADD R9, R9, 0x1, -R3 ;  /* 0x000000010909d824 */ /* 0x000fe200078e0a03 */
[C---:B------:R-:W-:Y:S01]  /*18a50*/  ISETP.GT.U32.AND P5, PT, R3.reuse, R248, PT ;  /* 0x000000f80300720c */ /* 0x040fe20003fa4070 */
[----:B------:R-:W2:Y:S01]  /*18a60*/  LDL.LU R239, [R1+0x185c] ;  /* 0x00185c0001ef7983 */ /* 0x000ea20000300800 */
[----:B------:R-:W-:Y:S02]  /*18a70*/  IMAD.MOV R251, RZ, RZ, -R251 ;  /* 0x000000fffffb7224 */ /* 0x000fe400078e0afb */
[----:B------:R-:W-:Y:S01]  /*18a80*/  @!P6 IMAD.IADD R6, R6, 0x1, -R3 ;  /* 0x000000010606e824 */ /* 0x000fe200078e0a03 */
[----:B------:R-:W-:Y:S01]  /*18a90*/  ISETP.GE.AND P6, PT, R240, RZ, PT ;  /* 0x000000fff000720c */ /* 0x000fe20003fc6270 */
[----:B-1----:R-:W-:Y:S02]  /*18aa0*/  IMAD R7, R126, 0x2, R7 ;  /* 0x000000027e077824 */ /* 0x002fe400078e0207 */
[----:B------:R-:W-:-:S03]  /*18ab0*/  IMAD R251, R3, R251, R241 ;  /* 0x000000fb03fb7224 */ /* 0x000fc600078e02f1 */
[----:B------:R1:W-:Y:S01]  /*18ac0*/  STL [R1+0x38], R7 ;  /* 0x0000380701007387 */ /* 0x0003e20000100800 */
[--C-:B------:R-:W-:Y:S01]  /*18ad0*/  @!P3 IMAD.IADD R4, R4, 0x1, -R3.reuse ;  /* 0x000000010404b824 */ /* 0x100fe200078e0a03 */
[----:B------:R-:W-:Y:S02]  /*18ae0*/  ISETP.GE.AND P3, PT, R242, RZ, PT ;  /* 0x000000fff200720c */ /* 0x000fe40003f66270 */
[----:B------:R-:W3:Y:S01]  /*18af0*/  LDL.LU R240, [R1+0x1858] ;  /* 0x0018580001f07983 */ /* 0x000ee20000300800 */
[----:B------:R-:W-:-:S03]  /*18b00*/  @!P0 IMAD.IADD R250, R250, 0x1, -R3 ;  /* 0x00000001fafa8824 */ /* 0x000fc600078e0a03 */
[----:B------:R-:W4:Y:S01]  /*18b10*/  LDL.LU R241, [R1+0x1854] ;  /* 0x0018540001f17983 */ /* 0x000f220000300800 */
[----:B-1----:R-:W-:-:S03]  /*18b20*/  IMAD R7, R126, 0x2, R7 ;  /* 0x000000027e077824 */ /* 0x002fc600078e0207 */
[----:B------:R-:W2:Y:S01]  /*18b30*/  LDL.LU R242, [R1+0x1850] ;  /* 0x0018500001f27983 */ /* 0x000ea20000300800 */
[----:B------:R-:W-:-:S03]  /*18b40*/  ISETP.GT.U32.AND P0, PT, R3, R5, PT ;  /* 0x000000050300720c */ /* 0x000fc60003f04070 */
[----:B------:R1:W-:Y:S01]  /*18b50*/  STL [R1+0x30], R7 ;  /* 0x0000300701007387 */ /* 0x0003e20000100800 */
[--C-:B------:R-:W-:Y:S01]  /*18b60*/  @!P2 IMAD.IADD R249, R249, 0x1, -R3.reuse ;  /* 0x00000001f9f9a824 */ /* 0x100fe200078e0a03 */
[----:B------:R-:W-:Y:S01]  /*18b70*/  ISETP.GE.AND P2, PT, R252, RZ, PT ;  /* 0x000000fffc00720c */ /* 0x000fe20003f46270 */
[----:B------:R-:W-:Y:S01]  /*18b80*/  @!P1 IMAD.MOV R10, RZ, RZ, -R10 ;  /* 0x000000ffff0a9224 */ /* 0x000fe200078e0a0a */
[----:B------:R-:W-:Y:S02]  /*18b90*/  ISETP.GT.U32.AND P1, PT, R3, R4, PT ;  /* 0x000000040300720c */ /* 0x000fe40003f24070 */
[----:B-1----:R-:W-:Y:S01]  /*18ba0*/  LEA R7, R126, R7, 0x1 ;  /* 0x000000077e077211 */ /* 0x002fe200078e08ff */
[----:B------:R-:W-:-:S04]  /*18bb0*/  @!P5 IMAD.IADD R248, R248, 0x1, -R3 ;  /* 0x00000001f8f8d824 */ /* 0x000fc800078e0a03 */
[----:B------:R-:W-:Y:S01]  /*18bc0*/  IMAD R252, R126, 0x2, R7 ;  /* 0x000000027efc7824 */ /* 0x000fe200078e0207 */
[----:B------:R1:W-:Y:S01]  /*18bd0*/  STL [R1+0x2c], R7 ;  /* 0x00002c0701007387 */ /* 0x0003e20000100800 */
[----:B------:R-:W-:Y:S01]  /*18be0*/  @!P6 IADD3 R9, -R9, RZ, RZ ;  /* 0x000000ff0909e210 */ /* 0x000fe20007ffe1ff */
[----:B------:R-:W-:Y:S01]  /*18bf0*/  @!P3 IMAD.MOV R8, RZ, RZ, -R8 ;  /* 0x000000ffff08b224 */ /* 0x000fe200078e0a08 */
[----:B------:R-:W-:Y:S01]  /*18c00*/  ISETP.GT.U32.AND P6, PT, R3, R248, PT ;  /* 0x000000f80300720c */ /* 0x000fe20003fc4070 */
[----:B------:R-:W-:Y:S01]  /*18c10*/  @!P0 IMAD.IADD R5, R5, 0x1, -R3 ;  /* 0x0000000105058824 */ /* 0x000fe200078e0a03 */
[----:B------:R-:W-:Y:S01]  /*18c20*/  ISETP.GT.U32.AND P3, PT, R3, R249, PT ;  /* 0x000000f90300720c */ /* 0x000fe20003f64070 */
[----:B-1----:R-:W3:Y:S04]  /*18c30*/  LDL R7, [R1+0x1720] ;  /* 0x0017200001077983 */ /* 0x002ee80000100800 */
[----:B------:R1:W-:Y:S01]  /*18c40*/  STL [R1+0x28], R252 ;  /* 0x000028fc01007387 */ /* 0x0003e20000100800 */
[----:B------:R-:W-:Y:S01]  /*18c50*/  ISETP.GE.AND P0, PT, R243, RZ, PT ;  /* 0x000000fff300720c */ /* 0x000fe20003f06270 */
[----:B------:R-:W-:-:S02]  /*18c60*/  @!P2 IMAD.MOV R6, RZ, RZ, -R6 ;  /* 0x000000ffff06a224 */ /* 0x000fc400078e0a06 */
[----:B------:R-:W2:Y:S01]  /*18c70*/  LDL.LU R243, [R1+0x184c] ;  /* 0x00184c0001f37983 */ /* 0x000ea20000300800 */
[----:B-1----:R-:W-:Y:S01]  /*18c80*/  IMAD R252, R126, 0x2, R252 ;  /* 0x000000027efc7824 */ /* 0x002fe200078e02fc */
[----:B------:R-:W-:Y:S01]  /*18c90*/  ISETP.GT.U32.AND P2, PT, R3, R250, PT ;  /* 0x000000fa0300720c */ /* 0x000fe20003f44070 */
[----:B------:R-:W-:-:S03]  /*18ca0*/  @!P1 IMAD.IADD R4, R4, 0x1, -R3 ;  /* 0x0000000104049824 */ /* 0x000fc600078e0a03 */
[----:B------:R1:W-:Y:S01]  /*18cb0*/  STL [R1+0x24], R252 ;  /* 0x000024fc01007387 */ /* 0x0003e20000100800 */
[----:B------:R-:W-:-:S03]  /*18cc0*/  ISETP.GE.AND P1, PT, R244, RZ, PT ;  /* 0x000000fff400720c */ /* 0x000fc60003f26270 */
[----:B------:R-:W4:Y:S01]  /*18cd0*/  LDL.LU R244, [R1+0x1848] ;  /* 0x0018480001f47983 */ /* 0x000f220000300800 */
[----:B-1----:R-:W-:Y:S01]  /*18ce0*/  LEA R252, R126, R252, 0x1 ;  /* 0x000000fc7efc7211 */ /* 0x002fe200078e08ff */
[----:B------:R-:W-:Y:S01]  /*18cf0*/  @!P6 IMAD.IADD R248, R248, 0x1, -R3 ;  /* 0x00000001f8f8e824 */ /* 0x000fe200078e0a03 */
[----:B------:R-:W-:-:S03]  /*18d00*/  ISETP.GE.AND P6, PT, R245, RZ, PT ;  /* 0x000000fff500720c */ /* 0x000fc60003fc6270 */
[----:B------:R1:W-:Y:S01]  /*18d10*/  STL [R1+0x20], R252 ;  /* 0x000020fc01007387 */ /* 0x0003e20000100800 */
[--C-:B------:R-:W-:Y:S01]  /*18d20*/  @!P3 IMAD.IADD R249, R249, 0x1, -R3.reuse ;  /* 0x00000001f9f9b824 */ /* 0x100fe200078e0a03 */
[----:B------:R-:W-:Y:S02]  /*18d30*/  ISETP.GE.AND P3, PT, R246, RZ, PT ;  /* 0x000000fff600720c */ /* 0x000fe40003f66270 */
[----:B------:R-:W2:Y:S04]  /*18d40*/  LDL.LU R245, [R1+0x1844] ;  /* 0x0018440001f57983 */ /* 0x000ea80000300800 */
[----:B------:R-:W2:Y:S01]  /*18d50*/  LDL.LU R246, [R1+0x1840] ;  /* 0x0018400001f67983 */ /* 0x000ea20000300800 */
[----:B-1----:R-:W-:Y:S02]  /*18d60*/  IMAD R252, R126, 0x2, R252 ;  /* 0x000000027efc7824 */ /* 0x002fe400078e02fc */
[----:B------:R-:W-:-:S03]  /*18d70*/  @!P2 IMAD.IADD R250, R250, 0x1, -R3 ;  /* 0x00000001fafaa824 */ /* 0x000fc600078e0a03 */
[----:B------:R1:W-:Y:S01]  /*18d80*/  STL [R1+0x1c], R252 ;  /* 0x00001cfc01007387 */ /* 0x0003e20000100800 */
[----:B------:R-:W-:-:S03]  /*18d90*/  ISETP.GE.AND P2, PT, R247, RZ, PT ;  /* 0x000000fff700720c */ /* 0x000fc60003f46270 */
[----:B------:R-:W4:Y:S01]  /*18da0*/  LDL.LU R247, [R1+0x183c] ;  /* 0x00183c0001f77983 */ /* 0x000f220000300800 */
[----:B-1----:R-:W-:-:S05]  /*18db0*/  LEA R252, R126, R252, 0x1 ;  /* 0x000000fc7efc7211 */ /* 0x002fca00078e08ff */
[----:B------:R1:W-:Y:S02]  /*18dc0*/  STL [R1+0x18], R252 ;  /* 0x000018fc01007387 */ /* 0x0003e40000100800 */
[----:B-1----:R-:W-:-:S05]  /*18dd0*/  IMAD R252, R126, 0x2, R252 ;  /* 0x000000027efc7824 */ /* 0x002fca00078e02fc */
[----:B------:R1:W-:Y:S02]  /*18de0*/  STL [R1+0x14], R252 ;  /* 0x000014fc01007387 */ /* 0x0003e40000100800 */
[----:B-1----:R-:W-:-:S05]  /*18df0*/  IMAD R252, R126, 0x2, R252 ;  /* 0x000000027efc7824 */ /* 0x002fca00078e02fc */
[----:B------:R1:W-:Y:S02]  /*18e00*/  STL [R1+0x10], R252 ;  /* 0x000010fc01007387 */ /* 0x0003e40000100800 */
[----:B-1----:R-:W-:-:S05]  /*18e10*/  IMAD R252, R126, 0x2, R252 ;  /* 0x000000027efc7824 */ /* 0x002fca00078e02fc */
[----:B------:R1:W-:Y:S04]  /*18e20*/  STL [R1+0xc], R252 ;  /* 0x00000cfc01007387 */ /* 0x0003e80000100800 */
[----:B-1----:R-:W2:Y:S01]  /*18e30*/  LDL.LU R252, [R1+0x1838] ;  /* 0x0018380001fc7983 */ /* 0x002ea20000300800 */
[----:B------:R-:W-:Y:S02]  /*18e40*/  @!P1 IADD3 R4, -R4, RZ, RZ ;  /* 0x000000ff04049210 */ /* 0x000fe40007ffe1ff */
[----:B------:R-:W-:-:S13]  /*18e50*/  ISETP.GT.U32.AND P5, PT, R3, R251, PT ;  /* 0x000000fb0300720c */ /* 0x000fda0003fa4070 */
[----:B------:R-:W-:-:S05]  /*18e60*/  @!P5 IMAD.IADD R251, R251, 0x1, -R3 ;  /* 0x00000001fbfbd824 */ /* 0x000fca00078e0a03 */
[----:B------:R-:W-:Y:S01]  /*18e70*/  ISETP.GT.U32.AND P5, PT, R3, R251, PT ;  /* 0x000000fb0300720c */ /* 0x000fe20003fa4070 */
[----:B------:R-:W-:Y:S01]  /*18e80*/  @!P0 IMAD.MOV R5, RZ, RZ, -R5 ;  /* 0x000000ffff058224 */ /* 0x000fe200078e0a05 */
[----:B------:R-:W-:-:S11]  /*18e90*/  ISETP.NE.AND P0, PT, RZ, UR4, PT ;  /* 0x00000004ff007c0c */ /* 0x000fd6000bf05270 */
[----:B------:R-:W-:Y:S01]  /*18ea0*/  @!P5 IMAD.IADD R251, R251, 0x1, -R3 ;  /* 0x00000001fbfbd824 */ /* 0x000fe200078e0a03 */
[----:B------:R-:W-:Y:S02]  /*18eb0*/  LOP3.LUT R3, RZ, UR4, RZ, 0x33, !PT ;  /* 0x00000004ff037c12 */ /* 0x000fe4000f8e33ff */
[----:B---3--:R-:W-:Y:S02]  /*18ec0*/  ISETP.NE.AND P1, PT, R7, RZ, PT ;  /* 0x000000ff0700720c */ /* 0x008fe40003f25270 */
[----:B------:R-:W1:Y:S02]  /*18ed0*/  S2R R7, SR_TID.X ;  /* 0x0000000000077919 */ /* 0x000e640000002100 */
[----:B-1----:R-:W-:-:S04]  /*18ee0*/  SHF.R.U32.HI R7, RZ, 0x6, R7 ;  /* 0x00000006ff077819 */ /* 0x002fc80000011607 */
[----:B------:R-:W-:-:S06]  /*18ef0*/  SGXT.U32 R7, R7, 0x1 ;  /* 0x000000010707781a */ /* 0x000fcc0000000000 */
[----:B------:R-:W3:Y:S01]  /*18f00*/  LDL.LU R7, [R1+0x148] ;  /* 0x0001480001077983 */ /* 0x000ee20000300800 */
[C---:B------:R-:W-:Y:S01]  /*18f10*/  SEL R0, R3.reuse, R0, !P0 ;  /* 0x0000000003007207 */ /* 0x040fe20004000000 */
[----:B------:R-:W-:Y:S01]  /*18f20*/  @!P6 IMAD.MOV R248, RZ, RZ, -R248 ;  /* 0x000000fffff8e224 */ /* 0x000fe200078e0af8 */
[C---:B----4-:R-:W-:Y:S01]  /*18f30*/  SEL R247, R3.reuse, R247, !P0 ;  /* 0x000000f703f77207 */ /* 0x050fe20004000000 */
[----:B------:R1:W-:Y:S01]  /*18f40*/  STL [R1+0x1a0c], R32 ;  /* 0x001a0c2001007387 */ /* 0x0003e20000100800 */
[C---:B------:R-:W-:Y:S01]  /*18f50*/  SEL R244, R3.reuse, R244, !P0 ;  /* 0x000000f403f47207 */ /* 0x040fe20004000000 */
[----:B------:R-:W-:Y:S01]  /*18f60*/  @!P3 IMAD.MOV R249, RZ, RZ, -R249 ;  /* 0x000000fffff9b224 */ /* 0x000fe200078e0af9 */
[C---:B------:R-:W-:Y:S01]  /*18f70*/  SEL R241, R3.reuse, R241, !P0 ;  /* 0x000000f103f17207 */ /* 0x040fe20004000000 */
[----:B------:R-:W-:Y:S01]  /*18f80*/  ULDC UR5, c[0x0][0x234] ;  /* 0x00008d0000057ab9 */ /* 0x000fe20000000800 */
[C---:B------:R-:W-:Y:S01]  /*18f90*/  SEL R238, R3.reuse, R238, !P0 ;  /* 0x000000ee03ee7207 */ /* 0x040fe20004000000 */
[----:B------:R-:W-:Y:S01]  /*18fa0*/  ULDC.64 UR6, c[0x0][0x210] ;  /* 0x0000840000067ab9 */ /* 0x000fe20000000a00 */
[----:B------:R-:W-:-:S02]  /*18fb0*/  SEL R235, R3, R235, !P0 ;  /* 0x000000eb03eb7207 */ /* 0x000fc40004000000 */
[----:B------:R-:W-:Y:S01]  /*18fc0*/  @!P2 IADD3 R250, -R250, RZ, RZ ;  /* 0x000000fffafaa210 */ /* 0x000fe20007ffe1ff */
[----:B-1----:R-:W4:Y:S01]  /*18fd0*/  LDL.LU R32, [R1+0x14c] ;  /* 0x00014c0001207983 */ /* 0x002f220000300800 */
[C---:B------:R-:W-:Y:S01]  /*18fe0*/  SEL R232, R3.reuse, R232, !P0 ;  /* 0x000000e803e87207 */ /* 0x040fe20004000000 */
[----:B------:R-:W-:Y:S01]  /*18ff0*/  @!P4 IMAD.MOV R251, RZ, RZ, -R251 ;  /* 0x000000fffffbc224 */ /* 0x000fe200078e0afb */
[C---:B------:R-:W-:Y:S01]  /*19000*/  SEL R229, R3.reuse, R229, !P0 ;  /* 0x000000e503e57207 */ /* 0x040fe20004000000 */
[----:B------:R1:W-:Y:S01]  /*19010*/  STL [R1+0x1a08], R31 ;  /* 0x001a081f01007387 */ /* 0x0003e20000100800 */
[C---:B------:R-:W-:Y:S01]  /*19020*/  SEL R226, R3.reuse, R226, !P0 ;  /* 0x000000e203e27207 */ /* 0x040fe20004000000 */
[----:B------:R-:W-:Y:S01]  /*19030*/  ULDC UR38, c[0x0][0x240] ;  /* 0x0000900000267ab9 */ /* 0x000fe20000000800 */
[C---:B------:R-:W-:Y:S01]  /*19040*/  SEL R223, R3.reuse, R223, !P0 ;  /* 0x000000df03df7207 */ /* 0x040fe20004000000 */
[----:B------:R-:W-:Y:S01]  /*19050*/  ULDC UR8, c[0x0][0x240] ;  /* 0x0000900000087ab9 */ /* 0x000fe20000000800 */
[C---:B------:R-:W-:Y:S01]  /*19060*/  SEL R220, R3.reuse, R220, !P0 ;  /* 0x000000dc03dc7207 */ /* 0x040fe20004000000 */
[----:B------:R-:W-:Y:S01]  /*19070*/  ULDC UR9, c[0x0][0x240] ;  /* 0x0000900000097ab9 */ /* 0x000fe20000000800 */
[C---:B------:R-:W-:Y:S01]  /*19080*/  SEL R217, R3.reuse, R217, !P0 ;  /* 0x000000d903d97207 */ /* 0x040fe20004000000 */
[----:B------:R-:W-:Y:S01]  /*19090*/  ULDC UR10, c[0x0][0x240] ;  /* 0x00009000000a7ab9 */ /* 0x000fe20000000800 */
[C---:B------:R-:W-:Y:S01]  /*190a0*/  SEL R214, R3.reuse, R214, !P0 ;  /* 0x000000d603d67207 */ /* 0x040fe20004000000 */
[----:B-1----:R-:W2:Y:S01]  /*190b0*/  LDL.LU R31, [R1+0x150] ;  /* 0x00015000011f7983 */ /* 0x002ea20000300800 */
[C---:B------:R-:W-:Y:S01]  /*190c0*/  SEL R211, R3.reuse, R211, !P0 ;  /* 0x000000d303d37207 */ /* 0x040fe20004000000 */
[----:B------:R-:W-:Y:S01]  /*190d0*/  ULDC UR11, c[0x0][0x240] ;  /* 0x00009000000b7ab9 */ /* 0x000fe20000000800 */
        /* <DEDUP_REMOVED lines=11> */
[----:B-1----:R-:W3:Y:S01]  /*19190*/  LDL.LU R30, [R1+0x154] ;  /* 0x00015400011e7983 */ /* 0x002ee20000300800 */
        /* <DEDUP_REMOVED lines=13> */
[----:B-1----:R-:W4:Y:S01]  /*19270*/  LDL.LU R29, [R1+0x158] ;  /* 0x00015800011d7983 */ /* 0x002f220000300800 */
        /* <DEDUP_REMOVED lines=41> */
[----:B-1----:R-:W3:Y:S01]  /*19510*/  LDL R26, [R1+0xc] ;  /* 0x00000c00011a7983 */ /* 0x002ee20000100800 */
        /* <DEDUP_REMOVED lines=16> */
[----:B------:R-:W-:Y:S01]  /*19620*/  ULDC UR47, c[0x0][0x240] ;  /* 0x00009000002f7ab9 */ /* 0x000fe20000000800 */
[----:B------:R-:W-:Y:S01]  /*19630*/  STL [R1+0x19ec], R24 ;  /* 0x0019ec1801007387 */ /* 0x000fe20000100800 */
[----:B------:R-:W-:Y:S01]  /*19640*/  ULDC UR48, c[0x0][0x240] ;  /* 0x0000900000307ab9 */ /* 0x000fe20000000800 */
        /* <DEDUP_REMOVED lines=22> */
[----:B------:R-:W-:Y:S04]  /*197b0*/  STL [R1+0x19d4], R18 ;  /* 0x0019d41201007387 */ /* 0x000fe80000100800 */
        /* <DEDUP_REMOVED lines=12> */
[----:B------:R4:W-:Y:S04]  /*19880*/  STL [R1+0x19a0], R4 ;  /* 0x0019a00401007387 */ /* 0x0009e80000100800 */
[----:B------:R-:W-:Y:S04]  /*19890*/  STL [R1+0x199c], R127 ;  /* 0x00199c7f01007387 */ /* 0x000fe80000100800 */
[----:B------:R1:W-:Y:S01]  /*198a0*/  STL [R1+0x1838], R2 ;  /* 0x0018380201007387 */ /* 0x0003e20000100800 */
[----:B----4-:R-:W-:-:S02]  /*198b0*/  SEL R4, R3, R29, !P0 ;  /* 0x0000001d03047207 */ /* 0x010fc40004000000 */
[----:B--2---:R-:W-:Y:S01]  /*198c0*/  SEL R5, R3, R28, !P0 ;  /* 0x0000001c03057207 */ /* 0x004fe20004000000 */
[----:B---3--:R-:W-:-:S04]  /*198d0*/  IMAD R26, R126, 0x2, R26 ;  /* 0x000000027e1a7824 */ /* 0x008fc800078e021a */
[C---:B-1----:R-:W-:Y:S01]  /*198e0*/  IMAD R2, R126.reuse, 0x2, R26 ;  /* 0x000000027e027824 */ /* 0x042fe200078e021a */
[----:B------:R-:W-:Y:S04]  /*198f0*/  STL [R1+0x8], R26 ;  /* 0x0000081a01007387 */ /* 0x000fe80000100800 */
[----:B------:R1:W-:Y:S04]  /*19900*/  STL [R1+0x4], R2 ;  /* 0x0000040201007387 */ /* 0x0003e80000100800 */
[----:B------:R2:W-:Y:S01]  /*19910*/  STL [R1+0x5cc], R0 ;  /* 0x0005cc0001007387 */ /* 0x0005e20000100800 */
[----:B------:R-:W-:Y:S01]  /*19920*/  ISETP.GE.AND P5, PT, R25, RZ, PT ;  /* 0x000000ff1900720c */ /* 0x000fe20003fa6270 */
[----:B-1----:R-:W-:-:S04]  /*19930*/  IMAD R2, R126, 0x2, R2 ;  /* 0x000000027e027824 */ /* 0x002fc800078e0202 */
[----:B--2---:R-:W-:Y:S01]  /*19940*/  IMAD R0, R126, 0x2, R2 ;  /* 0x000000027e007824 */ /* 0x004fe200078e0202 */
[----:B------:R1:W-:Y:S02]  /*19950*/  STL [R1], R2 ;  /* 0x0000000201007387 */ /* 0x0003e40000100800 */
[----:B-1----:R-:W-:-:S05]  /*19960*/  SEL R2, R3, R27, !P0 ;  /* 0x0000001b03027207 */ /* 0x002fca0004000000 */
[----:B------:R1:W-:Y:S04]  /*19970*/  STL [R1+0x5b4], R2 ;  /* 0x0005b40201007387 */ /* 0x0003e80000100800 */
[----:B------:R2:W-:Y:S04]  /*19980*/  STL [R1+0x5b0], R5 ;  /* 0x0005b00501007387 */ /* 0x0005e80000100800 */
[----:B------:R3:W-:Y:S01]  /*19990*/  STL [R1+0x5a8], R4 ;  /* 0x0005a80401007387 */ /* 0x0007e20000100800 */
[C---:B-1----:R-:W-:Y:S02]  /*199a0*/  SEL R2, R3.reuse, R30, !P0 ;  /* 0x0000001e03027207 */ /* 0x042fe40004000000 */
[----:B--2---:R-:W-:-:S03]  /*199b0*/  SEL R5, R3, R31, !P0 ;  /* 0x0000001f03057207 */ /* 0x004fc60004000000 */
[----:B------:R1:W-:Y:S01]  /*199c0*/  STL [R1+0x5a4], R2 ;  /* 0x0005a40201007387 */ /* 0x0003e20000100800 */
[----:B---3--:R-:W-:-:S03]  /*199d0*/  SEL R4, R3, R32, !P0 ;  /* 0x0000002003047207 */ /* 0x008fc60004000000 */
[----:B------:R2:W-:Y:S04]  /*199e0*/  STL [R1+0x5a0], R5 ;  /* 0x0005a00501007387 */ /* 0x0005e80000100800 */
[----:B------:R-:W3:Y:S01]  /*199f0*/  LDL.LU R32, [R1+0x144] ;  /* 0x0001440001207983 */ /* 0x000ee20000300800 */
[----:B-1----:R-:W-:-:S03]  /*19a00*/  SEL R2, R3, R7, !P0 ;  /* 0x0000000703027207 */ /* 0x002fc60004000000 */
[----:B------:R1:W-:Y:S04]  /*19a10*/  STL [R1+0x598], R4 ;  /* 0x0005980401007387 */ /* 0x0003e80000100800 */
[----:B------:R-:W4:Y:S04]  /*19a20*/  LDL.LU R31, [R1+0x140] ;  /* 0x00014000011f7983 */ /* 0x000f280000300800 */
[----:B------:R1:W-:Y:S04]  /*19a30*/  STL [R1+0x594], R2 ;  /* 0x0005940201007387 */ /* 0x0003e80000100800 */
[----:B------:R-:W4:Y:S04]  /*19a40*/  LDL.LU R30, [R1+0x13c] ;  /* 0x00013c00011e7983 */ /* 0x000f280000300800 */
        /* <DEDUP_REMOVED lines=23> */
[----:B--2---:R-:W2:Y:S04]  /*19bc0*/  LDL.LU R5, [R1+0x48] ;  /* 0x0000480001057983 */ /* 0x004ea80000300800 */
[----:B-1----:R-:W2:Y:S04]  /*19bd0*/  LDL.LU R4, [R1+0x44] ;  /* 0x0000440001047983 */ /* 0x002ea80000300800 */
[----:B------:R-:W2:Y:S04]  /*19be0*/  LDL.LU R127, [R1+0x40] ;  /* 0x00004000017f7983 */ /* 0x000ea80000300800 */
[----:B------:R-:W2:Y:S04]  /*19bf0*/  LDL.LU R2, [R1+0x3c] ;  /* 0x00003c0001027983 */ /* 0x000ea80000300800 */
[----:B------:R-:W2:Y:S01]  /*19c00*/  LDL.LU R7, [R1+0x34] ;  /* 0x0000340001077983 */ /* 0x000ea20000300800 */
[----:B---3--:R-:W-:-:S05]  /*19c10*/  SEL R32, R3, R32, !P0 ;  /* 0x0000002003207207 */ /* 0x008fca0004000000 */
[----:B------:R1:W-:Y:S01]  /*19c20*/  STL [R1+0x590], R32 ;  /* 0x0005902001007387 */ /* 0x0003e20000100800 */
[----:B----4-:R-:W-:-:S03]  /*19c30*/  SEL R31, R3, R31, !P0 ;  /* 0x0000001f031f7207 */ /* 0x010fc60004000000 */
[----:B-1----:R-:W3:Y:S01]  /*19c40*/  LDL.LU R32, [R1+0x1a0c] ;  /* 0x001a0c0001207983 */ /* 0x002ee20000300800 */
[----:B------:R-:W-:-:S03]  /*19c50*/  SEL R30, R3, R30, !P0 ;  /* 0x0000001e031e7207 */ /* 0x000fc60004000000 */
[----:B------:R1:W-:Y:S01]  /*19c60*/  STL [R1+0x58c], R31 ;  /* 0x00058c1f01007387 */ /* 0x0003e20000100800 */
[C---:B------:R-:W-:Y:S02]  /*19c70*/  SEL R29, R3.reuse, R29, !P0 ;  /* 0x0000001d031d7207 */ /* 0x040fe40004000000 */
[C---:B------:R-:W-:Y:S01]  /*19c80*/  SEL R28, R3.reuse, R28, !P0 ;  /* 0x0000001c031c7207 */ /* 0x040fe20004000000 */
[----:B-1----:R-:W4:Y:S01]  /*19c90*/  LDL.LU R31, [R1+0x1a08] ;  /* 0x001a0800011f7983 */ /* 0x002f220000300800 */
[----:B------:R-:W-:-:S03]  /*19ca0*/  SEL R27, R3, R27, !P0 ;  /* 0x0000001b031b7207 */ /* 0x000fc60004000000 */
[----:B------:R1:W-:Y:S01]  /*19cb0*/  STL [R1+0x588], R30 ;  /* 0x0005881e01007387 */ /* 0x0003e20000100800 */
[C---:B------:R-:W-:Y:S02]  /*19cc0*/  SEL R26, R3.reuse, R26, !P0 ;  /* 0x0000001a031a7207 */ /* 0x040fe40004000000 */
[C---:B------:R-:W-:Y:S01]  /*19cd0*/  SEL R25, R3.reuse, R25, !P0 ;  /* 0x0000001903197207 */ /* 0x040fe20004000000 */
[----:B-1----:R-:W4:Y:S04]  /*19ce0*/  LDL.LU R30, [R1+0x1a04] ;  /* 0x001a0400011e7983 */ /* 0x002f280000300800 */
[----:B------:R1:W-:Y:S01]  /*19cf0*/  STL [R1+0x584], R29 ;  /* 0x0005841d01007387 */ /* 0x0003e20000100800 */
[C---:B------:R-:W-:Y:S02]  /*19d00*/  SEL R24, R3.reuse, R24, !P0 ;  /* 0x0000001803187207 */ /* 0x040fe40004000000 */
[C---:B------:R-:W-:Y:S01]  /*19d10*/  SEL R23, R3.reuse, R23, !P0 ;  /* 0x0000001703177207 */ /* 0x040fe20004000000 */
[----:B-1----:R-:W4:Y:S04]  /*19d20*/  LDL.LU R29, [R1+0x1a00] ;  /* 0x001a0000011d7983 */ /* 0x002f280000300800 */
[----:B------:R1:W-:Y:S01]  /*19d30*/  STL [R1+0x57c], R28 ;  /* 0x00057c1c01007387 */ /* 0x0003e20000100800 */
[----:B------:R-:W-:-:S03]  /*19d40*/  SEL R22, R3, R22, !P0 ;  /* 0x0000001603167207 */ /* 0x000fc60004000000 */
        /* <DEDUP_REMOVED lines=47> */
[----:B--2---:R-:W-:-:S03]  /*1a040*/  SEL R5, R3, R5, !P0 ;  /* 0x0000000503057207 */ /* 0x004fc60004000000 */
[----:B-1----:R-:W2:Y:S04]  /*1a050*/  LDL.LU R12, [R1+0x19bc] ;  /* 0x0019bc00010c7983 */ /* 0x002ea80000300800 */
[----:B------:R1:W-:Y:S01]  /*1a060*/  STL [R1+0x528], R11 ;  /* 0x0005280b01007387 */ /* 0x0003e20000100800 */
[----:B------:R-:W-:-:S03]  /*1a070*/  SEL R4, R3, R4, !P0 ;  /* 0x0000000403047207 */ /* 0x000fc60004000000 */
[----:B-1----:R-:W2:Y:S04]  /*1a080*/  LDL.LU R11, [R1+0x19b8] ;  /* 0x0019b800010b7983 */ /* 0x002ea80000300800 */
[----:B------:R1:W-:Y:S01]  /*1a090*/  STL [R1+0x524], R10 ;  /* 0x0005240a01007387 */ /* 0x0003e20000100800 */
[----:B------:R-:W-:-:S03]  /*1a0a0*/  SEL R127, R3, R127, !P0 ;  /* 0x0000007f037f7207 */ /* 0x000fc60004000000 */
[----:B-1----:R-:W2:Y:S04]  /*1a0b0*/  LDL.LU R10, [R1+0x19b4] ;  /* 0x0019b400010a7983 */ /* 0x002ea80000300800 */
[----:B------:R1:W-:Y:S01]  /*1a0c0*/  STL [R1+0x520], R9 ;  /* 0x0005200901007387 */ /* 0x0003e20000100800 */
[----:B------:R-:W-:-:S03]  /*1a0d0*/  SEL R2, R3, R2, !P0 ;  /* 0x0000000203027207 */ /* 0x000fc60004000000 */
[----:B-1----:R-:W2:Y:S04]  /*1a0e0*/  LDL.LU R9, [R1+0x19b0] ;  /* 0x0019b00001097983 */ /* 0x002ea80000300800 */
[----:B------:R1:W-:Y:S04]  /*1a0f0*/  STL [R1+0x51c], R8 ;  /* 0x00051c0801007387 */ /* 0x0003e80000100800 */
        /* <DEDUP_REMOVED lines=9> */
[----:B------:R1:W-:Y:S02]  /*1a190*/  STL [R1+0x508], R2 ;  /* 0x0005080201007387 */ /* 0x0003e40000100800 */
[----:B-1----:R-:W-:-:S02]  /*1a1a0*/  SEL R2, R3, R7, !P0 ;  /* 0x0000000703027207 */ /* 0x002fc40004000000 */
[----:B------:R-:W-:-:S03]  /*1a1b0*/  SEL R7, R3, R246, !P0 ;  /* 0x000000f603077207 */ /* 0x000fc60004000000 */
[----:B------:R1:W-:Y:S04]  /*1a1c0*/  STL [R1+0x504], R2 ;  /* 0x0005040201007387 */ /* 0x0003e80000100800 */
[----:B------:R-:W-:Y:S04]  /*1a1d0*/  STL [R1+0x500], R247 ;  /* 0x000500f701007387 */ /* 0x000fe80000100800 */
[----:B------:R3:W-:Y:S01]  /*1a1e0*/  STL [R1+0x4fc], R7 ;  /* 0x0004fc0701007387 */ /* 0x0007e20000100800 */
[----:B-1----:R-:W-:-:S05]  /*1a1f0*/  SEL R2, R3, R245, !P0 ;  /* 0x000000f503027207 */ /* 0x002fca0004000000 */
[----:B------:R1:W-:Y:S01]  /*1a200*/  STL [R1+0x4f0], R2 ;  /* 0x0004f00201007387 */ /* 0x0003e20000100800 */
[----:B---3--:R-:W-:-:S03]  /*1a210*/  SEL R7, R3, R243, !P0 ;  /* 0x000000f303077207 */ /* 0x008fc60004000000 */
        /* <DEDUP_REMOVED lines=148> */
[----:B------:R-:W-:Y:S01]  /*1ab60*/  STL [R1+0x140], R2 ;  /* 0x0001400201007387 */ /* 0x000fe20000100800 */
[----:B---3--:R-:W-:-:S03]  /*1ab70*/  SEL R7, R3, R132, !P0 ;  /* 0x0000008403077207 */ /* 0x008fc60004000000 */
[----:B------:R-:W-:Y:S04]  /*1ab80*/  STL [R1+0x13c], R133 ;  /* 0x00013c8501007387 */ /* 0x000fe80000100800 */
[----:B------:R1:W-:Y:S04]  /*1ab90*/  STL [R1+0x138], R7 ;  /* 0x0001380701007387 */ /* 0x0003e80000100800 */
[----:B------:R-:W-:Y:S01]  /*1aba0*/  STL [R1+0x130], R130 ;  /* 0x0001308201007387 */ /* 0x000fe20000100800 */
[----:B-1----:R-:W-:-:S03]  /*1abb0*/  SEL R7, R3, R128, !P0 ;  /* 0x0000008003077207 */ /* 0x002fc60004000000 */
        /* <DEDUP_REMOVED lines=19> */
[----:B------:R-:W-:Y:S01]  /*1acf0*/  STL [R1+0x50], R109 ;  /* 0x0000506d01007387 */ /* 0x000fe20000100800 */
[----:B------:R-:W-:-:S03]  /*1ad00*/  SEL R227, R3, R194, !P0 ;  /* 0x000000c203e37207 */ /* 0x000fc60004000000 */
[----:B------:R-:W-:Y:S04]  /*1ad10*/  STL [R1+0x4c], R108 ;  /* 0x00004c6c01007387 */ /* 0x000fe80000100800 */
[----:B------:R-:W-:Y:S04]  /*1ad20*/  STL [R1+0x48], R107 ;  /* 0x0000486b01007387 */ /* 0x000fe80000100800 */
[----:B------:R-:W-:Y:S04]  /*1ad30*/  STL [R1+0x44], R106 ;  /* 0x0000446a01007387 */ /* 0x000fe80000100800 */
[----:B------:R-:W-:Y:S04]  /*1ad40*/  STL [R1+0x40], R105 ;  /* 0x0000406901007387 */ /* 0x000fe80000100800 */
[----:B------:R-:W3:Y:S04]  /*1ad50*/  LDL.LU R194, [R1+0x5c0] ;  /* 0x0005c00001c27983 */ /* 0x000ee80000300800 */
[----:B------:R-:W-:Y:S01]  /*1ad60*/  STL [R1+0x3c], R104 ;  /* 0x00003c6801007387 */ /* 0x000fe20000100800 */
[----:B------:R-:W-:-:S03]  /*1ad70*/  SEL R223, R3, R196, !P0 ;  /* 0x000000c403df7207 */ /* 0x000fc60004000000 */
[----:B------:R-:W4:Y:S04]  /*1ad80*/  LDL.LU R184, [R1+0x5d8] ;  /* 0x0005d80001b87983 */ /* 0x000f280000300800 */
[----:B------:R-:W-:Y:S04]  /*1ad90*/  STL [R1+0x34], R103 ;  /* 0x0000346701007387 */ /* 0x000fe80000100800 */
[----:B------:R-:W2:Y:S01]  /*1ada0*/  LDL.LU R196, [R1+0x5dc] ;  /* 0x0005dc0001c47983 */ /* 0x000ea20000300800 */
[----:B------:R-:W-:-:S03]  /*1adb0*/  SEL R220, R3, R198, !P0 ;  /* 0x000000c603dc7207 */ /* 0x000fc60004000000 */
        /* <DEDUP_REMOVED lines=15> */
[C---:B------:R-:W-:Y:S02]  /*1aeb0*/  SEL R152, R3.reuse, R56, !P0 ;  /* 0x0000003803987207 */ /* 0x040fe40004000000 */
[C---:B------:R-:W-:Y:S02]  /*1aec0*/  SEL R157, R3.reuse, R57, !P0 ;  /* 0x00000039039d7207 */ /* 0x040fe40004000000 */
[C---:B---3--:R-:W-:Y:S02]  /*1aed0*/  SEL R56, R3.reuse, R194, !P0 ;  /* 0x000000c203387207 */ /* 0x048fe40004000000 */
[----:B------:R-:W3:Y:S01]  /*1aee0*/  LDL.LU R194, [R1+0x628] ;  /* 0x0006280001c27983 */ /* 0x000ee20000300800 */
[----:B----4-:R-:W-:-:S03]  /*1aef0*/  SEL R57, R3, R184, !P0 ;  /* 0x000000b803397207 */ /* 0x010fc60004000000 */
[----:B------:R2:W-:Y:S04]  /*1af00*/  STL [R1+0x5c0], R56 ;  /* 0x0005c03801007387 */ /* 0x0005e80000100800 */
[----:B------:R-:W4:Y:S04]  /*1af10*/  LDL.LU R162, [R1+0x62c] ;  /* 0x00062c0001a27983 */ /* 0x000f280000300800 */
[----:B------:R-:W-:Y:S01]  /*1af20*/  STL [R1+0x5d8], R57 ;  /* 0x0005d83901007387 */ /* 0x000fe20000100800 */
[----:B--2---:R-:W-:-:S03]  /*1af30*/  SEL R56, R3, R196, !P0 ;  /* 0x000000c403387207 */ /* 0x004fc60004000000 */
[----:B------:R-:W2:Y:S04]  /*1af40*/  LDL.LU R164, [R1+0x638] ;  /* 0x0006380001a47983 */ /* 0x000ea80000300800 */
[----:B------:R1:W-:Y:S04]  /*1af50*/  STL [R1+0x5dc], R56 ;  /* 0x0005dc3801007387 */ /* 0x0003e80000100800 */
[----:B------:R-:W2:Y:S04]  /*1af60*/  LDL.LU R165, [R1+0x6c0] ;  /* 0x0006c00001a57983 */ /* 0x000ea80000300800 */
[----:B------:R-:W2:Y:S01]  /*1af70*/  LDL.LU R196, [R1+0x6b8] ;  /* 0x0006b80001c47983 */ /* 0x000ea20000300800 */
[----:B-1----:R-:W-:-:S03]  /*1af80*/  SEL R56, R3, R198, !P0 ;  /* 0x000000c603387207 */ /* 0x002fc60004000000 */
[----:B------:R-:W2:Y:S04]  /*1af90*/  LDL.LU R166, [R1+0x6bc] ;  /* 0x0006bc0001a67983 */ /* 0x000ea80000300800 */
[----:B------:R-:W2:Y:S04]  /*1afa0*/  LDL.LU R198, [R1+0x6b0] ;  /* 0x0006b00001c67983 */ /* 0x000ea80000300800 */
[----:B------:R1:W-:Y:S04]  /*1afb0*/  STL [R1+0x5f4], R56 ;  /* 0x0005f43801007387 */ /* 0x0003e80000100800 */
[----:B------:R-:W2:Y:S01]  /*1afc0*/  LDL.LU R168, [R1+0x6b4] ;  /* 0x0006b40001a87983 */ /* 0x000ea20000300800 */
[----:B-1----:R-:W-:-:S03]  /*1afd0*/  SEL R56, R3, R200, !P0 ;  /* 0x000000c803387207 */ /* 0x002fc60004000000 */
[----:B------:R-:W2:Y:S04]  /*1afe0*/  LDL.LU R200, [R1+0x6d4] ;  /* 0x0006d40001c87983 */ /* 0x000ea80000300800 */
[----:B------:R1:W-:Y:S04]  /*1aff0*/  STL [R1+0x5f8], R56 ;  /* 0x0005f83801007387 */ /* 0x0003e80000100800 */
[----:B------:R-:W2:Y:S04]  /*1b000*/  LDL.LU R170, [R1+0x6f8] ;  /* 0x0006f80001aa7983 */ /* 0x000ea80000300800 */
[----:B------:R-:W2:Y:S01]  /*1b010*/  LDL.LU R172, [R1+0x6f4] ;  /* 0x0006f40001ac7983 */ /* 0x000ea20000300800 */
[----:B-1----:R-:W-:-:S05]  /*1b020*/  SEL R56, R3, R202, !P0 ;  /* 0x000000ca03387207 */ /* 0x002fca0004000000 */
[----:B------:R1:W-:Y:S04]  /*1b030*/  STL [R1+0x5fc], R56 ;  /* 0x0005fc3801007387 */ /* 0x0003e80000100800 */
[----:B------:R-:W2:Y:S04]  /*1b040*/  LDL.LU R202, [R1+0x6f0] ;  /* 0x0006f00001ca7983 */ /* 0x000ea80000300800 */
[----:B------:R-:W2:Y:S01]  /*1b050*/  LDL.LU R173, [R1+0x6ec] ;  /* 0x0006ec0001ad7983 */ /* 0x000ea20000300800 */
[----:B-1----:R-:W-:-:S03]  /*1b060*/  SEL R56, R3, R186, !P0 ;  /* 0x000000ba03387207 */ /* 0x002fc60004000000 */
[----:B------:R-:W2:Y:S04]  /*1b070*/  LDL.LU R186, [R1+0x6e8] ;  /* 0x0006e80001ba7983 */ /* 0x000ea80000300800 */
[----:B------:R1:W-:Y:S04]  /*1b080*/  STL [R1+0x60c], R56 ;  /* 0x00060c3801007387 */ /* 0x0003e80000100800 */
        /* <DEDUP_REMOVED lines=9> */
[C---:B------:R-:W-:Y:S02]  /*1b120*/  SEL R57, R3.reuse, R192, !P0 ;  /* 0x000000c003397207 */ /* 0x040fe40004000000 */
[----:B-1----:R-:W-:-:S02]  /*1b130*/  SEL R56, R3, R189, !P0 ;  /* 0x000000bd03387207 */ /* 0x002fc40004000000 */
[----:B------:R-:W2:Y:S04]  /*1b140*/  LDL.LU R189, [R1+0x6cc] ;  /* 0x0006cc0001bd7983 */ /* 0x000ea80000300800 */
[----:B------:R3:W-:Y:S04]  /*1b150*/  STL [R1+0x620], R56 ;  /* 0x0006203801007387 */ /* 0x0007e80000100800 */
[----:B------:R-:W2:Y:S04]  /*1b160*/  LDL.LU R192, [R1+0x6c8] ;  /* 0x0006c80001c07983 */ /* 0x000ea80000300800 */
[----:B------:R-:W-:Y:S04]  /*1b170*/  STL [R1+0x624], R57 ;  /* 0x0006243901007387 */ /* 0x000fe80000100800 */
[----:B------:R-:W2:Y:S01]  /*1b180*/  LDL.LU R184, [R1+0x6a0] ;  /* 0x0006a00001b87983 */ /* 0x000ea20000300800 */
[----:B------:R-:W-:-:S02]  /*1b190*/  SEL R158, R3, R58, !P0 ;  /* 0x0000003a039e7207 */ /* 0x000fc40004000000 */
[C---:B---3--:R-:W-:Y:S02]  /*1b1a0*/  SEL R56, R3.reuse, R194, !P0 ;  /* 0x000000c203387207 */ /* 0x048fe40004000000 */
[----:B------:R-:W3:Y:S04]  /*1b1b0*/  LDL.LU R194, [R1+0x6a4] ;  /* 0x0006a40001c27983 */ /* 0x000ee80000300800 */
[----:B------:R4:W-:Y:S02]  /*1b1c0*/  STL [R1+0x628], R56 ;  /* 0x0006283801007387 */ /* 0x0009e40000100800 */
[C---:B----4-:R-:W-:Y:S02]  /*1b1d0*/  SEL R56, R3.reuse, R162, !P0 ;  /* 0x000000a203387207 */ /* 0x050fe40004000000 */
[----:B--2---:R-:W-:-:S03]  /*1b1e0*/  SEL R58, R3, R164, !P0 ;  /* 0x000000a4033a7207 */ /* 0x004fc60004000000 */
[----:B------:R1:W-:Y:S04]  /*1b1f0*/  STL [R1+0x62c], R56 ;  /* 0x00062c3801007387 */ /* 0x0003e80000100800 */
[----:B------:R-:W-:Y:S01]  /*1b200*/  STL [R1+0x63c], R58 ;  /* 0x00063c3a01007387 */ /* 0x000fe20000100800 */
[C---:B------:R-:W-:Y:S02]  /*1b210*/  SEL R57, R3.reuse, R165, !P0 ;  /* 0x000000a503397207 */ /* 0x040fe40004000000 */
[C---:B-1----:R-:W-:Y:S02]  /*1b220*/  SEL R56, R3.reuse, R196, !P0 ;  /* 0x000000c403387207 */ /* 0x042fe40004000000 */
[----:B------:R-:W2:Y:S04]  /*1b230*/  LDL.LU R196, [R1+0x6a8] ;  /* 0x0006a80001c47983 */ /* 0x000ea80000300800 */
[----:B------:R1:W-:Y:S04]  /*1b240*/  STL [R1+0x638], R57 ;  /* 0x0006383901007387 */ /* 0x0003e80000100800 */
[----:B------:R4:W-:Y:S01]  /*1b250*/  STL [R1+0x6c0], R56 ;  /* 0x0006c03801007387 */ /* 0x0009e20000100800 */
[----:B-1----:R-:W-:-:S02]  /*1b260*/  SEL R57, R3, R166, !P0 ;  /* 0x000000a603397207 */ /* 0x002fc40004000000 */
[C---:B----4-:R-:W-:Y:S02]  /*1b270*/  SEL R56, R3.reuse, R198, !P0 ;  /* 0x000000c603387207 */ /* 0x050fe40004000000 */
[----:B------:R-:W4:Y:S04]  /*1b280*/  LDL.LU R198, [R1+0x6ac] ;  /* 0x0006ac0001c67983 */ /* 0x000f280000300800 */
[----:B------:R-:W-:Y:S04]  /*1b290*/  STL [R1+0x6c4], R57 ;  /* 0x0006c43901007387 */ /* 0x000fe80000100800 */
[----:B------:R1:W-:Y:S02]  /*1b2a0*/  STL [R1+0x6bc], R56 ;  /* 0x0006bc3801007387 */ /* 0x0003e40000100800 */
[----:B-1----:R-:W-:-:S02]  /*1b2b0*/  SEL R56, R3, R200, !P0 ;  /* 0x000000c803387207 */ /* 0x002fc40004000000 */
[----:B------:R-:W4:Y:S01]  /*1b2c0*/  LDL.LU R200, [R1+0x660] ;  /* 0x0006600001c87983 */ /* 0x000f220000300800 */
[C---:B------:R-:W-:Y:S02]  /*1b2d0*/  SEL R57, R3.reuse, R168, !P0 ;  /* 0x000000a803397207 */ /* 0x040fe40004000000 */
[----:B------:R-:W-:-:S03]  /*1b2e0*/  SEL R58, R3, R170, !P0 ;  /* 0x000000aa033a7207 */ /* 0x000fc60004000000 */
[----:B------:R1:W-:Y:S04]  /*1b2f0*/  STL [R1+0x6b8], R57 ;  /* 0x0006b83901007387 */ /* 0x0003e80000100800 */
[----:B------:R1:W-:Y:S04]  /*1b300*/  STL [R1+0x6b4], R56 ;  /* 0x0006b43801007387 */ /* 0x0003e80000100800 */
[----:B------:R-:W-:Y:S01]  /*1b310*/  STL [R1+0x6b0], R58 ;  /* 0x0006b03a01007387 */ /* 0x000fe20000100800 */
[----:B-1----:R-:W-:-:S03]  /*1b320*/  SEL R57, R3, R202, !P0 ;  /* 0x000000ca03397207 */ /* 0x002fc60004000000 */
[----:B------:R-:W4:Y:S01]  /*1b330*/  LDL.LU R202, [R1+0x66c] ;  /* 0x00066c0001ca7983 */ /* 0x000f220000300800 */
[----:B------:R-:W-:-:S05]  /*1b340*/  SEL R56, R3, R172, !P0 ;  /* 0x000000ac03387207 */ /* 0x000fca0004000000 */
[----:B------:R1:W-:Y:S04]  /*1b350*/  STL [R1+0x6d4], R56 ;  /* 0x0006d43801007387 */ /* 0x0003e80000100800 */
[----:B------:R1:W-:Y:S02]  /*1b360*/  STL [R1+0x6f4], R57 ;  /* 0x0006f43901007387 */ /* 0x0003e40000100800 */
[C---:B-1----:R-:W-:Y:S02]  /*1b370*/  SEL R56, R3.reuse, R173, !P0 ;  /* 0x000000ad03387207 */ /* 0x042fe40004000000 */
[C---:B------:R-:W-:Y:S02]  /*1b380*/  SEL R57, R3.reuse, R186, !P0 ;  /* 0x000000ba03397207 */ /* 0x040fe40004000000 */
[----:B------:R-:W4:Y:S04]  /*1b390*/  LDL.LU R186, [R1+0x670] ;  /* 0x0006700001ba7983 */ /* 0x000f280000300800 */
[----:B------:R1:W-:Y:S04]  /*1b3a0*/  STL [R1+0x6fc], R56 ;  /* 0x0006fc3801007387 */ /* 0x0003e80000100800 */
[----:B------:R1:W-:Y:S02]  /*1b3b0*/  STL [R1+0x6f8], R57 ;  /* 0x0006f83901007387 */ /* 0x0003e40000100800 */
[----:B-1----:R-:W-:-:S02]  /*1b3c0*/  SEL R56, R3, R176, !P0 ;  /* 0x000000b003387207 */ /* 0x002fc40004000000 */
        /* <DEDUP_REMOVED lines=15> */
[----:B------:R-:W4:Y:S01]  /*1b4c0*/  LDL.LU R192, [R1+0x678] ;  /* 0x0006780001c07983 */ /* 0x000f220000300800 */
[----:B------:R-:W-:-:S03]  /*1b4d0*/  SEL R57, R3, R184, !P0 ;  /* 0x000000b803397207 */ /* 0x000fc60004000000 */
[----:B------:R3:W-:Y:S04]  /*1b4e0*/  STL [R1+0x73c], R56 ;  /* 0x00073c3801007387 */ /* 0x0007e80000100800 */
[----:B------:R-:W4:Y:S04]  /*1b4f0*/  LDL.LU R162, [R1+0x690] ;  /* 0x0006900001a27983 */ /* 0x000f280000300800 */
[----:B------:R-:W-:Y:S04]  /*1b500*/  STL [R1+0xab4], R57 ;  /* 0x000ab43901007387 */ /* 0x000fe80000100800 */
[----:B------:R-:W4:Y:S01]  /*1b510*/  LDL.LU R164, [R1+0x694] ;  /* 0x0006940001a47983 */ /* 0x000f220000300800 */
[----:B---3--:R-:W-:-:S05]  /*1b520*/  SEL R56, R3, R194, !P0 ;  /* 0x000000c203387207 */ /* 0x008fca0004000000 */
[----:B------:R2:W-:Y:S04]  /*1b530*/  STL [R1+0x72c], R56 ;  /* 0x00072c3801007387 */ /* 0x0005e80000100800 */
[----:B------:R-:W3:Y:S04]  /*1b540*/  LDL.LU R165, [R1+0x688] ;  /* 0x0006880001a57983 */ /* 0x000ee80000300800 */
[----:B------:R-:W3:Y:S04]  /*1b550*/  LDL.LU R194, [R1+0x68c] ;  /* 0x00068c0001c27983 */ /* 0x000ee80000300800 */
[----:B------:R-:W3:Y:S01]  /*1b560*/  LDL.LU R166, [R1+0x680] ;  /* 0x0006800001a67983 */ /* 0x000ee20000300800 */
[----:B--2---:R-:W-:-:S03]  /*1b570*/  SEL R56, R3, R196, !P0 ;  /* 0x000000c403387207 */ /* 0x004fc60004000000 */
[----:B------:R-:W2:Y:S04]  /*1b580*/  LDL.LU R196, [R1+0x684] ;  /* 0x0006840001c47983 */ /* 0x000ea80000300800 */
[----:B------:R4:W-:Y:S04]  /*1b590*/  STL [R1+0x728], R56 ;  /* 0x0007283801007387 */ /* 0x0009e80000100800 */
[----:B------:R-:W2:Y:S01]  /*1b5a0*/  LDL.LU R168, [R1+0x67c] ;  /* 0x00067c0001a87983 */ /* 0x000ea20000300800 */
[----:B----4-:R-:W-:-:S03]  /*1b5b0*/  SEL R56, R3, R198, !P0 ;  /* 0x000000c603387207 */ /* 0x010fc60004000000 */
[----:B------:R-:W4:Y:S04]  /*1b5c0*/  LDL.LU R198, [R1+0x668] ;  /* 0x0006680001c67983 */ /* 0x000f280000300800 */
[----:B------:R1:W-:Y:S04]  /*1b5d0*/  STL [R1+0x724], R56 ;  /* 0x0007243801007387 */ /* 0x0003e80000100800 */
[----:B------:R-:W4:Y:S04]  /*1b5e0*/  LDL.LU R170, [R1+0x664] ;  /* 0x0006640001aa7983 */ /* 0x000f280000300800 */
[----:B------:R-:W4:Y:S01]  /*1b5f0*/  LDL.LU R172, [R1+0x634] ;  /* 0x0006340001ac7983 */ /* 0x000f220000300800 */
[----:B-1----:R-:W-:-:S05]  /*1b600*/  SEL R56, R3, R200, !P0 ;  /* 0x000000c803387207 */ /* 0x002fca0004000000 */
[----:B------:R1:W-:Y:S04]  /*1b610*/  STL [R1+0x720], R56 ;  /* 0x0007203801007387 */ /* 0x0003e80000100800 */
[----:B------:R-:W4:Y:S04]  /*1b620*/  LDL.LU R200, [R1+0x61c] ;  /* 0x00061c0001c87983 */ /* 0x000f280000300800 */
[----:B------:R-:W4:Y:S01]  /*1b630*/  LDL.LU R173, [R1+0x5f0] ;  /* 0x0005f00001ad7983 */ /* 0x000f220000300800 */
[----:B-1----:R-:W-:-:S03]  /*1b640*/  SEL R56, R3, R202, !P0 ;  /* 0x000000ca03387207 */ /* 0x002fc60004000000 */
[----:B------:R-:W4:Y:S04]  /*1b650*/  LDL.LU R202, [R1+0x5ec] ;  /* 0x0005ec0001ca7983 */ /* 0x000f280000300800 */
[----:B------:R1:W-:Y:S04]  /*1b660*/  STL [R1+0x71c], R56 ;  /* 0x00071c3801007387 */ /* 0x0003e80000100800 */
        /* <DEDUP_REMOVED lines=8> */
[----:B------:R-:W4:Y:S04]  /*1b6f0*/  LDL.LU R180, [R1+0x5e8] ;  /* 0x0005e80001b47983 */ /* 0x000f280000300800 */
[----:B------:R-:W4:Y:S01]  /*1b700*/  LDL.LU R184, [R1+0x64c] ;  /* 0x00064c0001b87983 */ /* 0x000f220000300800 */
[----:B-1----:R-:W-:-:S05]  /*1b710*/  SEL R56, R3, R185, !P0 ;  /* 0x000000b903387207 */ /* 0x002fca0004000000 */
[----:B------:R1:W-:Y:S01]  /*1b720*/  STL [R1+0x710], R56 ;  /* 0x0007103801007387 */ /* 0x0003e20000100800 */
[----:B------:R-:W-:-:S03]  /*1b730*/  SEL R57, R3, R189, !P0 ;  /* 0x000000bd03397207 */ /* 0x000fc60004000000 */
[----:B------:R-:W4:Y:S04]  /*1b740*/  LDL.LU R189, [R1+0x65c] ;  /* 0x00065c0001bd7983 */ /* 0x000f280000300800 */
[----:B------:R-:W-:Y:S04]  /*1b750*/  STL [R1+0x70c], R57 ;  /* 0x00070c3901007387 */ /* 0x000fe80000100800 */
[----:B------:R-:W4:Y:S01]  /*1b760*/  LDL.LU R185, [R1+0x654] ;  /* 0x0006540001b97983 */ /* 0x000f220000300800 */
[----:B-1----:R-:W-:-:S03]  /*1b770*/  SEL R56, R3, R192, !P0 ;  /* 0x000000c003387207 */ /* 0x002fc60004000000 */
[----:B------:R-:W4:Y:S04]  /*1b780*/  LDL.LU R192, [R1+0x650] ;  /* 0x0006500001c07983 */ /* 0x000f280000300800 */
[----:B------:R1:W-:Y:S02]  /*1b790*/  STL [R1+0x708], R56 ;  /* 0x0007083801007387 */ /* 0x0003e40000100800 */
[C---:B-1----:R-:W-:Y:S02]  /*1b7a0*/  SEL R56, R3.reuse, R162, !P0 ;  /* 0x000000a203387207 */ /* 0x042fe40004000000 */
[----:B------:R-:W-:-:S03]  /*1b7b0*/  SEL R58, R3, R164, !P0 ;  /* 0x000000a4033a7207 */ /* 0x000fc60004000000 */
[----:B------:R1:W-:Y:S04]  /*1b7c0*/  STL [R1+0x704], R56 ;  /* 0x0007043801007387 */ /* 0x0003e80000100800 */
[----:B------:R-:W-:Y:S01]  /*1b7d0*/  STL [R1+0x700], R58 ;  /* 0x0007003a01007387 */ /* 0x000fe20000100800 */
[C---:B---3--:R-:W-:Y:S02]  /*1b7e0*/  SEL R57, R3.reuse, R165, !P0 ;  /* 0x000000a503397207 */ /* 0x048fe40004000000 */
[C---:B-1----:R-:W-:Y:S02]  /*1b7f0*/  SEL R56, R3.reuse, R194, !P0 ;  /* 0x000000c203387207 */ /* 0x042fe40004000000 */
[----:B------:R-:W3:Y:S04]  /*1b800*/  LDL.LU R194, [R1+0x630] ;  /* 0x0006300001c27983 */ /* 0x000ee80000300800 */
[----:B------:R1:W-:Y:S04]  /*1b810*/  STL [R1+0x6f0], R57 ;  /* 0x0006f03901007387 */ /* 0x0003e80000100800 */
[----:B------:R2:W-:Y:S01]  /*1b820*/  STL [R1+0x6e4], R56 ;  /* 0x0006e43801007387 */ /* 0x0005e20000100800 */
[----:B-1----:R-:W-:-:S02]  /*1b830*/  SEL R57, R3, R166, !P0 ;  /* 0x000000a603397207 */ /* 0x002fc40004000000 */
[C---:B--2---:R-:W-:Y:S02]  /*1b840*/  SEL R56, R3.reuse, R196, !P0 ;  /* 0x000000c403387207 */ /* 0x044fe40004000000 */
[----:B------:R-:W2:Y:S04]  /*1b850*/  LDL.LU R196, [R1+0x640] ;  /* 0x0006400001c47983 */ /* 0x000ea80000300800 */
[----:B------:R1:W-:Y:S04]  /*1b860*/  STL [R1+0x6e0], R57 ;  /* 0x0006e03901007387 */ /* 0x0003e80000100800 */
[----:B------:R4:W-:Y:S01]  /*1b870*/  STL [R1+0x6dc], R56 ;  /* 0x0006dc3801007387 */ /* 0x0009e20000100800 */
[----:B-1----:R-:W-:-:S02]  /*1b880*/  SEL R57, R3, R168, !P0 ;  /* 0x000000a803397207 */ /* 0x002fc40004000000 */
[C---:B----4-:R-:W-:Y:S02]  /*1b890*/  SEL R56, R3.reuse, R198, !P0 ;  /* 0x000000c603387207 */ /* 0x050fe40004000000 */
[----:B------:R-:W4:Y:S01]  /*1b8a0*/  LDL.LU R198, [R1+0x644] ;  /* 0x0006440001c67983 */ /* 0x000f220000300800 */
[----:B------:R-:W-:-:S03]  /*1b8b0*/  SEL R58, R3, R170, !P0 ;  /* 0x000000aa033a7207 */ /* 0x000fc60004000000 */
[----:B------:R1:W-:Y:S04]  /*1b8c0*/  STL [R1+0x6d8], R57 ;  /* 0x0006d83901007387 */ /* 0x0003e80000100800 */
[----:B------:R1:W-:Y:S04]  /*1b8d0*/  STL [R1+0x6d0], R56 ;  /* 0x0006d03801007387 */ /* 0x0003e80000100800 */
[----:B------:R-:W-:Y:S01]  /*1b8e0*/  STL [R1+0x6cc], R58 ;  /* 0x0006cc3a01007387 */ /* 0x000fe20000100800 */
[----:B-1----:R-:W-:-:S03]  /*1b8f0*/  SEL R57, R3, R200, !P0 ;  /* 0x000000c803397207 */ /* 0x002fc60004000000 */
[----:B------:R-:W4:Y:S01]  /*1b900*/  LDL.LU R200, [R1+0x648] ;  /* 0x0006480001c87983 */ /* 0x000f220000300800 */
[----:B------:R-:W-:-:S05]  /*1b910*/  SEL R56, R3, R172, !P0 ;  /* 0x000000ac03387207 */ /* 0x000fca0004000000 */
[----:B------:R-:W-:Y:S04]  /*1b920*/  STL [R1+0x6c8], R56 ;  /* 0x0006c83801007387 */ /* 0x000fe80000100800 */
[----:B------:R1:W-:Y:S02]  /*1b930*/  STL [R1+0x6ac], R57 ;  /* 0x0006ac3901007387 */ /* 0x0003e40000100800 */
[C---:B-1----:R-:W-:Y:S02]  /*1b940*/  SEL R57, R3.reuse, R202, !P0 ;  /* 0x000000ca03397207 */ /* 0x042fe40004000000 */
        /* <DEDUP_REMOVED lines=17> */
[----:B------:R1:W-:Y:S01]  /*1ba60*/  STL [R1+0x5e8], R56 ;  /* 0x0005e83801007387 */ /* 0x0003e20000100800 */
[----:B------:R-:W-:-:S03]  /*1ba70*/  SEL R228, R3, R92, !P0 ;  /* 0x0000005c03e47207 */ /* 0x000fc60004000000 */
[----:B------:R1:W-:Y:S02]  /*1ba80*/  STL [R1+0x5d4], R57 ;  /* 0x0005d43901007387 */ /* 0x0003e40000100800 */
[C---:B-1----:R-:W-:Y:S02]  /*1ba90*/  SEL R56, R3.reuse, R189, !P0 ;  /* 0x000000bd03387207 */ /* 0x042fe40004000000 */
[----:B------:R-:W4:Y:S01]  /*1baa0*/  LDL.LU R189, [R1+0x604] ;  /* 0x0006040001bd7983 */ /* 0x000f220000300800 */
[C---:B------:R-:W-:Y:S02]  /*1bab0*/  SEL R92, R3.reuse, R55, !P0 ;  /* 0x00000037035c7207 */ /* 0x040fe40004000000 */
[C---:B------:R-:W-:Y:S01]  /*1bac0*/  SEL R57, R3.reuse, R185, !P0 ;  /* 0x000000b903397207 */ /* 0x040fe20004000000 */
[----:B------:R1:W-:Y:S01]  /*1bad0*/  STL [R1+0x5d0], R56 ;  /* 0x0005d03801007387 */ /* 0x0003e20000100800 */
[C---:B------:R-:W-:Y:S02]  /*1bae0*/  SEL R229, R3.reuse, R93, !P0 ;  /* 0x0000005d03e57207 */ /* 0x040fe40004000000 */
[----:B------:R-:W-:-:S02]  /*1baf0*/  SEL R231, R3, R94, !P0 ;  /* 0x0000005e03e77207 */ /* 0x000fc40004000000 */
[C---:B-1----:R-:W-:Y:S02]  /*1bb00*/  SEL R56, R3.reuse, R192, !P0 ;  /* 0x000000c003387207 */ /* 0x042fe40004000000 */
[----:B------:R-:W4:Y:S04]  /*1bb10*/  LDL.LU R192, [R1+0x614] ;  /* 0x0006140001c07983 */ /* 0x000f280000300800 */
[----:B------:R-:W-:Y:S04]  /*1bb20*/  STL [R1+0x474], R57 ;  /* 0x0004743901007387 */ /* 0x000fe80000100800 */
[----:B------:R-:W4:Y:S04]  /*1bb30*/  LDL.LU R184, [R1+0x608] ;  /* 0x0006080001b87983 */ /* 0x000f280000300800 */
[----:B------:R-:W-:Y:S04]  /*1bb40*/  STL [R1+0x420], R56 ;  /* 0x0004203801007387 */ /* 0x000fe80000100800 */
[----:B------:R1:W-:Y:S01]  /*1bb50*/  STL [R1+0x195c], R92 ;  /* 0x00195c5c01007387 */ /* 0x0003e20000100800 */
[----:B------:R-:W-:-:S02]  /*1bb60*/  SEL R234, R3, R95, !P0 ;  /* 0x0000005f03ea7207 */ /* 0x000fc40004000000 */
[C---:B------:R-:W-:Y:S02]  /*1bb70*/  SEL R236, R3.reuse, R96, !P0 ;  /* 0x0000006003ec7207 */ /* 0x040fe40004000000 */
[C---:B------:R-:W-:Y:S02]  /*1bb80*/  SEL R238, R3.reuse, R97, !P0 ;  /* 0x0000006103ee7207 */ /* 0x040fe40004000000 */
[C---:B---3--:R-:W-:Y:S02]  /*1bb90*/  SEL R93, R3.reuse, R194, !P0 ;  /* 0x000000c2035d7207 */ /* 0x048fe40004000000 */
[----:B------:R-:W3:Y:S04]  /*1bba0*/  LDL.LU R194, [R1+0x5ac] ;  /* 0x0005ac0001c27983 */ /* 0x000ee80000300800 */
[----:B------:R-:W-:Y:S01]  /*1bbb0*/  STL [R1+0x1960], R93 ;  /* 0x0019605d01007387 */ /* 0x000fe20000100800 */
[----:B--2---:R-:W-:-:S03]  /*1bbc0*/  SEL R94, R3, R196, !P0 ;  /* 0x000000c4035e7207 */ /* 0x004fc60004000000 */
[----:B------:R-:W2:Y:S04]  /*1bbd0*/  LDL.LU R196, [R1+0x5b8] ;  /* 0x0005b80001c47983 */ /* 0x000ea80000300800 */
[----:B------:R1:W-:Y:S04]  /*1bbe0*/  STL [R1+0x1964], R94 ;  /* 0x0019645e01007387 */ /* 0x0003e80000100800 */
[----:B------:R-:W2:Y:S01]  /*1bbf0*/  LDL.LU R185, [R1+0x5e4] ;  /* 0x0005e40001b97983 */ /* 0x000ea20000300800 */
[----:B----4-:R-:W-:-:S03]  /*1bc00*/  SEL R95, R3, R198, !P0 ;  /* 0x000000c6035f7207 */ /* 0x010fc60004000000 */
[----:B------:R-:W4:Y:S04]  /*1bc10*/  LDL.LU R198, [R1+0x5e0] ;  /* 0x0005e00001c67983 */ /* 0x000f280000300800 */
[----:B------:R-:W-:Y:S01]  /*1bc20*/  STL [R1+0x1958], R95 ;  /* 0x0019585f01007387 */ /* 0x000fe20000100800 */
[----:B------:R-:W-:-:S03]  /*1bc30*/  SEL R96, R3, R200, !P0 ;  /* 0x000000c803607207 */ /* 0x000fc60004000000 */
[----:B------:R-:W4:Y:S04]  /*1bc40*/  LDL.LU R200, [R1+0x5c4] ;  /* 0x0005c40001c87983 */ /* 0x000f280000300800 */
[----:B------:R-:W-:Y:S01]  /*1bc50*/  STL [R1+0x1954], R96 ;  /* 0x0019546001007387 */ /* 0x000fe20000100800 */
[----:B------:R-:W-:-:S03]  /*1bc60*/  SEL R97, R3, R202, !P0 ;  /* 0x000000ca03617207 */ /* 0x000fc60004000000 */
[----:B------:R-:W4:Y:S01]  /*1bc70*/  LDL.LU R202, [R1+0x5c8] ;  /* 0x0005c80001ca7983 */ /* 0x000f220000300800 */
[C---:B------:R-:W-:Y:S02]  /*1bc80*/  SEL R239, R3.reuse, R98, !P0 ;  /* 0x0000006203ef7207 */ /* 0x040fe40004000000 */
[C---:B------:R-:W-:Y:S01]  /*1bc90*/  SEL R241, R3.reuse, R99, !P0 ;  /* 0x0000006303f17207 */ /* 0x040fe20004000000 */
[----:B------:R-:W-:Y:S01]  /*1bca0*/  STL [R1+0x1950], R97 ;  /* 0x0019506101007387 */ /* 0x000fe20000100800 */
[C---:B------:R-:W-:Y:S02]  /*1bcb0*/  SEL R243, R3.reuse, R100, !P0 ;  /* 0x0000006403f37207 */ /* 0x040fe40004000000 */
[C---:B------:R-:W-:Y:S02]  /*1bcc0*/  SEL R244, R3.reuse, R101, !P0 ;  /* 0x0000006503f47207 */ /* 0x040fe40004000000 */
[C---:B------:R-:W-:Y:S02]  /*1bcd0*/  SEL R246, R3.reuse, R102, !P0 ;  /* 0x0000006603f67207 */ /* 0x040fe40004000000 */
[----:B------:R-:W-:-:S02]  /*1bce0*/  SEL R98, R3, R186, !P0 ;  /* 0x000000ba03627207 */ /* 0x000fc40004000000 */
[----:B------:R-:W4:Y:S04]  /*1bcf0*/  LDL.LU R186, [R1+0x5bc] ;  /* 0x0005bc0001ba7983 */ /* 0x000f280000300800 */
[----:B------:R-:W-:Y:S01]  /*1bd00*/  STL [R1+0x194c], R98 ;  /* 0x00194c6201007387 */ /* 0x000fe20000100800 */
[----:B------:R-:W-:-:S03]  /*1bd10*/  SEL R99, R3, R187, !P0 ;  /* 0x000000bb03637207 */ /* 0x000fc60004000000 */
[----:B------:R-:W4:Y:S04]  /*1bd20*/  LDL.LU R187, [R1+0x59c] ;  /* 0x00059c0001bb7983 */ /* 0x000f280000300800 */
[----:B------:R-:W-:Y:S01]  /*1bd30*/  STL [R1+0x1948], R99 ;  /* 0x0019486301007387 */ /* 0x000fe20000100800 */
[----:B------:R-:W-:-:S05]  /*1bd40*/  SEL R100, R3, R180, !P0 ;  /* 0x000000b403647207 */ /* 0x000fca0004000000 */
[----:B------:R-:W-:Y:S01]  /*1bd50*/  STL [R1+0x1944], R100 ;  /* 0x0019446401007387 */ /* 0x000fe20000100800 */
[----:B------:R-:W-:-:S03]  /*1bd60*/  SEL R101, R3, R189, !P0 ;  /* 0x000000bd03657207 */ /* 0x000fc60004000000 */
[----:B------:R-:W4:Y:S04]  /*1bd70*/  LDL.LU R189, [R1+0x580] ;  /* 0x0005800001bd7983 */ /* 0x000f280000300800 */
[----:B------:R-:W-:Y:S01]  /*1bd80*/  STL [R1+0x1940], R101 ;  /* 0x0019406501007387 */ /* 0x000fe20000100800 */
[----:B------:R-:W-:-:S03]  /*1bd90*/  SEL R102, R3, R192, !P0 ;  /* 0x000000c003667207 */ /* 0x000fc60004000000 */
[----:B------:R-:W4:Y:S01]  /*1bda0*/  LDL.LU R192, [R1+0x56c] ;  /* 0x00056c0001c07983 */ /* 0x000f220000300800 */
[----:B------:R-:W-:-:S03]  /*1bdb0*/  SEL R103, R3, R184, !P0 ;  /* 0x000000b803677207 */ /* 0x000fc60004000000 */
[----:B------:R-:W-:Y:S04]  /*1bdc0*/  STL [R1+0x193c], R102 ;  /* 0x00193c6601007387 */ /* 0x000fe80000100800 */
[----:B------:R-:W-:Y:S01]  /*1bdd0*/  STL [R1+0x1938], R103 ;  /* 0x0019386701007387 */ /* 0x000fe20000100800 */
[----:B---3--:R-:W-:-:S03]  /*1bde0*/  SEL R104, R3, R194, !P0 ;  /* 0x000000c203687207 */ /* 0x008fc60004000000 */
[----:B------:R-:W3:Y:S04]  /*1bdf0*/  LDL.LU R194, [R1+0x554] ;  /* 0x0005540001c27983 */ /* 0x000ee80000300800 */
[----:B------:R-:W-:Y:S01]  /*1be00*/  STL [R1+0x1930], R104 ;  /* 0x0019306801007387 */ /* 0x000fe20000100800 */
[----:B--2---:R-:W-:-:S03]  /*1be10*/  SEL R105, R3, R196, !P0 ;  /* 0x000000c403697207 */ /* 0x004fc60004000000 */
[----:B------:R-:W2:Y:S01]  /*1be20*/  LDL.LU R196, [R1+0x4e8] ;  /* 0x0004e80001c47983 */ /* 0x000ea20000300800 */
[----:B------:R-:W-:-:S03]  /*1be30*/  SEL R106, R3, R185, !P0 ;  /* 0x000000b9036a7207 */ /* 0x000fc60004000000 */
[----:B------:R-:W-:Y:S04]  /*1be40*/  STL [R1+0x192c], R105 ;  /* 0x00192c6901007387 */ /* 0x000fe80000100800 */
[----:B------:R-:W-:Y:S01]  /*1be50*/  STL [R1+0x1934], R106 ;  /* 0x0019346a01007387 */ /* 0x000fe20000100800 */
[----:B----4-:R-:W-:-:S03]  /*1be60*/  SEL R107, R3, R198, !P0 ;  /* 0x000000c6036b7207 */ /* 0x010fc60004000000 */
[----:B------:R-:W4:Y:S04]  /*1be70*/  LDL.LU R198, [R1+0x534] ;  /* 0x0005340001c67983 */ /* 0x000f280000300800 */
[----:B------:R-:W-:Y:S01]  /*1be80*/  STL [R1+0x1928], R107 ;  /* 0x0019286b01007387 */ /* 0x000fe20000100800 */
[----:B------:R-:W-:-:S03]  /*1be90*/  SEL R108, R3, R200, !P0 ;  /* 0x000000c8036c7207 */ /* 0x000fc60004000000 */
[----:B------:R-:W4:Y:S04]  /*1bea0*/  LDL.LU R200, [R1+0x538] ;  /* 0x0005380001c87983 */ /* 0x000f280000300800 */
[----:B------:R-:W-:Y:S01]  /*1beb0*/  STL [R1+0x1924], R108 ;  /* 0x0019246c01007387 */ /* 0x000fe20000100800 */
[----:B------:R-:W-:-:S03]  /*1bec0*/  SEL R109, R3, R202, !P0 ;  /* 0x000000ca036d7207 */ /* 0x000fc60004000000 */
[----:B------:R-:W4:Y:S04]  /*1bed0*/  LDL.LU R202, [R1+0x4f4] ;  /* 0x0004f40001ca7983 */ /* 0x000f280000300800 */
[----:B------:R-:W-:Y:S04]  /*1bee0*/  STL [R1+0x1920], R109 ;  /* 0x0019206d01007387 */ /* 0x000fe80000100800 */
[----:B------:R-:W4:Y:S01]  /*1bef0*/  LDL.LU R173, [R1+0x4f8] ;  /* 0x0004f80001ad7983 */ /* 0x000f220000300800 */
[----:B------:R-:W-:-:S05]  /*1bf00*/  SEL R110, R3, R186, !P0 ;  /* 0x000000ba036e7207 */ /* 0x000fca0004000000 */
[----:B------:R-:W-:Y:S04]  /*1bf10*/  STL [R1+0x191c], R110 ;  /* 0x00191c6e01007387 */ /* 0x000fe80000100800 */
[----:B------:R-:W4:Y:S04]  /*1bf20*/  LDL.LU R176, [R1+0x4a8] ;  /* 0x0004a80001b07983 */ /* 0x000f280000300800 */
        /* <DEDUP_REMOVED lines=13> */
[C---:B------:R-:W-:Y:S02]  /*1c000*/  SEL R7, R3.reuse, R117, !P0 ;  /* 0x0000007503077207 */ /* 0x040fe40004000000 */
[----:B---3--:R-:W-:-:S05]  /*1c010*/  SEL R114, R3, R194, !P0 ;  /* 0x000000c203727207 */ /* 0x008fca0004000000 */
[----:B------:R-:W-:Y:S04]  /*1c020*/  STL [R1+0x196c], R114 ;  /* 0x00196c7201007387 */ /* 0x000fe80000100800 */
[----:B------:R-:W3:Y:S04]  /*1c030*/  LDL.LU R192, [R1+0x1b4] ;  /* 0x0001b40001c07983 */ /* 0x000ee80000300800 */
[----:B------:R-:W3:Y:S01]  /*1c040*/  LDL.LU R194, [R1+0x278] ;  /* 0x0002780001c27983 */ /* 0x000ee20000300800 */
[----:B--2---:R-:W-:-:S05]  /*1c050*/  SEL R115, R3, R196, !P0 ;  /* 0x000000c403737207 */ /* 0x004fca0004000000 */
[----:B------:R-:W-:Y:S04]  /*1c060*/  STL [R1+0x1910], R115 ;  /* 0x0019107301007387 */ /* 0x000fe80000100800 */
        /* <DEDUP_REMOVED lines=12> */
[C---:B------:R-:W-:Y:S02]  /*1c130*/  SEL R120, R3.reuse, R176, !P0 ;  /* 0x000000b003787207 */ /* 0x040fe40004000000 */
        /* <DEDUP_REMOVED lines=15> */
[C---:B---3--:R-:W-:Y:S02]  /*1c230*/  SEL R130, R3.reuse, R192, !P0 ;  /* 0x000000c003827207 */ /* 0x048fe40004000000 */
[----:B------:R-:W-:-:S03]  /*1c240*/  SEL R151, R3, R194, !P0 ;  /* 0x000000c203977207 */ /* 0x000fc60004000000 */
[----:B------:R-:W-:Y:S04]  /*1c250*/  STL [R1+0x1980], R130 ;  /* 0x0019808201007387 */ /* 0x000fe80000100800 */
[----:B------:R-:W-:Y:S01]  /*1c260*/  STL [R1+0x1984], R151 ;  /* 0x0019849701007387 */ /* 0x000fe20000100800 */
[----:B--2---:R-:W-:-:S05]  /*1c270*/  SEL R150, R3, R196, !P0 ;  /* 0x000000c403967207 */ /* 0x004fca0004000000 */
[----:B------:R-:W-:Y:S01]  /*1c280*/  STL [R1+0x1988], R150 ;  /* 0x0019889601007387 */ /* 0x000fe20000100800 */
[----:B----4-:R-:W-:-:S05]  /*1c290*/  SEL R149, R3, R198, !P0 ;  /* 0x000000c603957207 */ /* 0x010fca0004000000 */
[----:B------:R-:W-:Y:S04]  /*1c2a0*/  STL [R1+0x198c], R149 ;  /* 0x00198c9501007387 */ /* 0x000fe80000100800 */
[----:B------:R-:W2:Y:S01]  /*1c2b0*/  LDL.LU R146, [R1+0x3c8] ;  /* 0x0003c80001927983 */ /* 0x000ea20000300800 */
[----:B------:R-:W-:-:S05]  /*1c2c0*/  SEL R148, R3, R200, !P0 ;  /* 0x000000c803947207 */ /* 0x000fca0004000000 */
[----:B------:R-:W-:Y:S04]  /*1c2d0*/  STL [R1+0x1990], R148 ;  /* 0x0019909401007387 */ /* 0x000fe80000100800 */
[----:B------:R-:W3:Y:S04]  /*1c2e0*/  LDL.LU R153, [R1+0x3e0] ;  /* 0x0003e00001997983 */ /* 0x000ee80000300800 */
        /* <DEDUP_REMOVED lines=23> */
[----:B------:R-:W4:Y:S01]  /*1c460*/  LDL.LU R196, [R1+0x318] ;  /* 0x0003180001c47983 */ /* 0x000f220000300800 */
[----:B------:R-:W-:-:S03]  /*1c470*/  SEL R147, R3, R202, !P0 ;  /* 0x000000ca03937207 */ /* 0x000fc60004000000 */
[----:B------:R-:W4:Y:S04]  /*1c480*/  LDL.LU R198, [R1+0x31c] ;  /* 0x00031c0001c67983 */ /* 0x000f280000300800 */
[----:B------:R-:W4:Y:S04]  /*1c490*/  LDL.LU R200, [R1+0x304] ;  /* 0x0003040001c87983 */ /* 0x000f280000300800 */
[----:B------:R-:W4:Y:S04]  /*1c4a0*/  LDL.LU R202, [R1+0x2fc] ;  /* 0x0002fc0001ca7983 */ /* 0x000f280000300800 */
[----:B------:R-:W-:Y:S01]  /*1c4b0*/  STL [R1+0x1994], R147 ;  /* 0x0019949301007387 */ /* 0x000fe20000100800 */
[----:B------:R-:W-:-:S02]  /*1c4c0*/  SEL R161, R3, R59, !P0 ;  /* 0x0000003b03a17207 */ /* 0x000fc40004000000 */
[C---:B------:R-:W-:Y:S02]  /*1c4d0*/  SEL R163, R3.reuse, R60, !P0 ;  /* 0x0000003c03a37207 */ /* 0x040fe40004000000 */
[C---:B------:R-:W-:Y:S02]  /*1c4e0*/  SEL R167, R3.reuse, R61, !P0 ;  /* 0x0000003d03a77207 */ /* 0x040fe40004000000 */
[C---:B------:R-:W-:Y:S02]  /*1c4f0*/  SEL R169, R3.reuse, R62, !P0 ;  /* 0x0000003e03a97207 */ /* 0x040fe40004000000 */
[C---:B------:R-:W-:Y:S02]  /*1c500*/  SEL R171, R3.reuse, R63, !P0 ;  /* 0x0000003f03ab7207 */ /* 0x040fe40004000000 */
[C---:B------:R-:W-:Y:S02]  /*1c510*/  SEL R174, R3.reuse, R64, !P0 ;  /* 0x0000004003ae7207 */ /* 0x040fe40004000000 */
        /* <DEDUP_REMOVED lines=16> */
[----:B--2---:R-:W-:-:S05]  /*1c620*/  SEL R146, R3, R146, !P0 ;  /* 0x0000009203927207 */ /* 0x004fca0004000000 */
[----:B------:R-:W-:Y:S04]  /*1c630*/  STL [R1+0x1998], R146 ;  /* 0x0019989201007387 */ /* 0x000fe80000100800 */
[----:B------:R-:W2:Y:S04]  /*1c640*/  LDL.LU R133, [R1+0x2f8] ;  /* 0x0002f80001857983 */ /* 0x000ea80000300800 */
[----:B------:R-:W2:Y:S04]  /*1c650*/  LDL.LU R134, [R1+0x2f4] ;  /* 0x0002f40001867983 */ /* 0x000ea80000300800 */
[----:B------:R-:W2:Y:S01]  /*1c660*/  LDL.LU R142, [R1+0x2cc] ;  /* 0x0002cc00018e7983 */ /* 0x000ea20000300800 */
[----:B---3--:R-:W-:-:S03]  /*1c670*/  SEL R145, R3, R153, !P0 ;  /* 0x0000009903917207 */ /* 0x008fc60004000000 */
[----:B------:R-:W3:Y:S01]  /*1c680*/  LDL.LU R153, [R1+0x2d0] ;  /* 0x0002d00001997983 */ /* 0x000ee20000300800 */
[----:B----4-:R-:W-:-:S03]  /*1c690*/  SEL R144, R3, R154, !P0 ;  /* 0x0000009a03907207 */ /* 0x010fc60004000000 */
[----:B------:R-:W4:Y:S01]  /*1c6a0*/  LDL.LU R154, [R1+0x2ec] ;  /* 0x0002ec00019a7983 */ /* 0x000f220000300800 */
[----:B------:R-:W-:-:S03]  /*1c6b0*/  SEL R143, R3, R155, !P0 ;  /* 0x0000009b038f7207 */ /* 0x000fc60004000000 */
        /* <DEDUP_REMOVED lines=34> */
[----:B------:R-:W1:Y:S01]  /*1c8e0*/  LDL.LU R186, [R1+0x29c] ;  /* 0x00029c0001ba7983 */ /* 0x000e620000300800 */
        /* <DEDUP_REMOVED lines=38> */
[C---:B--2---:R-:W-:Y:S02]  /*1cb50*/  SEL R76, R3.reuse, R133, !P0 ;  /* 0x00000085034c7207 */ /* 0x044fe40004000000 */
[----:B------:R-:W-:-:S02]  /*1cb60*/  SEL R77, R3, R134, !P0 ;  /* 0x00000086034d7207 */ /* 0x000fc40004000000 */
[C---:B------:R-:W-:Y:S02]  /*1cb70*/  SEL R78, R3.reuse, R142, !P0 ;  /* 0x0000008e034e7207 */ /* 0x040fe40004000000 */
[C---:B---3--:R-:W-:Y:S02]  /*1cb80*/  SEL R79, R3.reuse, R153, !P0 ;  /* 0x00000099034f7207 */ /* 0x048fe40004000000 */
[C---:B----4-:R-:W-:Y:S02]  /*1cb90*/  SEL R83, R3.reuse, R159, !P0 ;  /* 0x0000009f03537207 */ /* 0x050fe40004000000 */
[C---:B------:R-:W-:Y:S02]  /*1cba0*/  SEL R84, R3.reuse, R160, !P0 ;  /* 0x000000a003547207 */ /* 0x040fe40004000000 */
[C---:B------:R-:W-:Y:S02]  /*1cbb0*/  SEL R85, R3.reuse, R162, !P0 ;  /* 0x000000a203557207 */ /* 0x040fe40004000000 */
[----:B------:R-:W-:-:S02]  /*1cbc0*/  SEL R86, R3, R164, !P0 ;  /* 0x000000a403567207 */ /* 0x000fc40004000000 */
[C---:B------:R-:W-:Y:S02]  /*1cbd0*/  SEL R87, R3.reuse, R165, !P0 ;  /* 0x000000a503577207 */ /* 0x040fe40004000000 */
[C---:B-1----:R-:W-:Y:S02]  /*1cbe0*/  SEL R92, R3.reuse, R186, !P0 ;  /* 0x000000ba035c7207 */ /* 0x042fe40004000000 */
[----:B------:R-:W-:-:S03]  /*1cbf0*/  SEL R94, R3, R187, !P0 ;  /* 0x000000bb035e7207 */ /* 0x000fc60004000000 */
[----:B------:R1:W-:Y:S01]  /*1cc00*/  STL [R1+0xbfc], R92 ;  /* 0x000bfc5c01007387 */ /* 0x0003e20000100800 */
[----:B------:R-:W-:-:S03]  /*1cc10*/  SEL R93, R3, R189, !P0 ;  /* 0x000000bd035d7207 */ /* 0x000fc60004000000 */
[----:B------:R2:W-:Y:S01]  /*1cc20*/  STL [R1+0xab0], R94 ;  /* 0x000ab05e01007387 */ /* 0x0005e20000100800 */
[----:B-1----:R-:W-:-:S03]  /*1cc30*/  SEL R92, R3, R192, !P0 ;  /* 0x000000c0035c7207 */ /* 0x002fc60004000000 */
[----:B------:R1:W-:Y:S01]  /*1cc40*/  STL [R1+0xaac], R93 ;  /* 0x000aac5d01007387 */ /* 0x0003e20000100800 */
[----:B--2---:R-:W-:-:S03]  /*1cc50*/  SEL R94, R3, R194, !P0 ;  /* 0x000000c2035e7207 */ /* 0x004fc60004000000 */
        /* <DEDUP_REMOVED lines=8> */
[----:B-1----:R-:W2:Y:S04]  /*1cce0*/  LDL.LU R92, [R1+0x274] ;  /* 0x00027400015c7983 */ /* 0x002ea80000300800 */
[----:B------:R-:W-:Y:S04]  /*1ccf0*/  STL [R1+0xa98], R94 ;  /* 0x000a985e01007387 */ /* 0x000fe80000100800 */
[----:B------:R-:W3:Y:S04]  /*1cd00*/  LDL.LU R131, [R1+0x270] ;  /* 0x0002700001837983 */ /* 0x000ee80000300800 */
        /* <DEDUP_REMOVED lines=25> */
[C---:B------:R-:W-:Y:S01]  /*1cea0*/  SEL R156, R3.reuse, R180, !P0 ;  /* 0x000000b4039c7207 */ /* 0x040fe20004000000 */
[----:B------:R-:W4:Y:S01]  /*1ceb0*/  LDL.LU R178, [R1+0x224] ;  /* 0x0002240001b27983 */ /* 0x000f220000300800 */
[C---:B------:R-:W-:Y:S02]  /*1cec0*/  SEL R81, R3.reuse, R155, !P0 ;  /* 0x0000009b03517207 */ /* 0x040fe40004000000 */
[C---:B------:R-:W-:Y:S01]  /*1ced0*/  SEL R155, R3.reuse, R184, !P0 ;  /* 0x000000b8039b7207 */ /* 0x040fe20004000000 */
[----:B------:R-:W4:Y:S01]  /*1cee0*/  LDL.LU R180, [R1+0x220] ;  /* 0x0002200001b47983 */ /* 0x000f220000300800 */
[----:B------:R-:W-:-:S03]  /*1cef0*/  SEL R80, R3, R154, !P0 ;  /* 0x0000009a03507207 */ /* 0x000fc60004000000 */
[----:B------:R-:W4:Y:S01]  /*1cf00*/  LDL.LU R184, [R1+0x21c] ;  /* 0x00021c0001b87983 */ /* 0x000f220000300800 */
[----:B------:R-:W-:-:S03]  /*1cf10*/  SEL R154, R3, R185, !P0 ;  /* 0x000000b9039a7207 */ /* 0x000fc60004000000 */
        /* <DEDUP_REMOVED lines=10> */
[----:B--2---:R-:W-:-:S02]  /*1cfc0*/  SEL R93, R3, R92, !P0 ;  /* 0x0000005c035d7207 */ /* 0x004fc40004000000 */
[----:B---3--:R-:W-:-:S03]  /*1cfd0*/  SEL R92, R3, R131, !P0 ;  /* 0x00000083035c7207 */ /* 0x008fc60004000000 */
[----:B------:R1:W-:Y:S04]  /*1cfe0*/  STL [R1+0xa90], R93 ;  /* 0x000a905d01007387 */ /* 0x0003e80000100800 */
[----:B------:R2:W-:Y:S01]  /*1cff0*/  STL [R1+0xa8c], R92 ;  /* 0x000a8c5c01007387 */ /* 0x0005e20000100800 */
[C---:B----4-:R-:W-:Y:S02]  /*1d000*/  SEL R94, R3.reuse, R132, !P0 ;  /* 0x00000084035e7207 */ /* 0x050fe40004000000 */
        /* <DEDUP_REMOVED lines=11> */
[----:B------:R2:W-:Y:S04]  /*1d0c0*/  STL [R1+0xa74], R92 ;  /* 0x000a745c01007387 */ /* 0x0005e80000100800 */
[----:B------:R3:W-:Y:S01]  /*1d0d0*/  STL [R1+0xa70], R94 ;  /* 0x000a705e01007387 */ /* 0x0007e20000100800 */
[C---:B-1----:R-:W-:Y:S02]  /*1d0e0*/  SEL R93, R3.reuse, R162, !P0 ;  /* 0x000000a2035d7207 */ /* 0x042fe40004000000 */
[----:B--2---:R-:W-:-:S03]  /*1d0f0*/  SEL R92, R3, R164, !P0 ;  /* 0x000000a4035c7207 */ /* 0x004fc60004000000 */
[----:B------:R1:W-:Y:S01]  /*1d100*/  STL [R1+0xa6c], R93 ;  /* 0x000a6c5d01007387 */ /* 0x0003e20000100800 */
[----:B---3--:R-:W-:-:S03]  /*1d110*/  SEL R94, R3, R165, !P0 ;  /* 0x000000a5035e7207 */ /* 0x008fc60004000000 */
        /* <DEDUP_REMOVED lines=36> */
[----:B------:R2:W-:Y:S01]  /*1d360*/  STL [R1+0x9e8], R92 ;  /* 0x0009e85c01007387 */ /* 0x0005e20000100800 */
[----:B-1----:R-:W-:-:S03]  /*1d370*/  SEL R93, R3, R202, !P0 ;  /* 0x000000ca035d7207 */ /* 0x002fc60004000000 */
[----:B--2---:R-:W2:Y:S04]  /*1d380*/  LDL.LU R92, [R1+0x1ec] ;  /* 0x0001ec00015c7983 */ /* 0x004ea80000300800 */
        /* <DEDUP_REMOVED lines=92> */
[----:B------:R-:W-:Y:S01]  /*1d950*/  STL [R1+0xba4], R94 ;  /* 0x000ba45e01007387 */ /* 0x000fe20000100800 */
[C---:B---3--:R-:W-:Y:S02]  /*1d960*/  SEL R92, R3.reuse, R54, !P0 ;  /* 0x00000036035c7207 */ /* 0x048fe40004000000 */
[C---:B------:R-:W-:Y:S02]  /*1d970*/  SEL R54, R3.reuse, R53, !P0 ;  /* 0x0000003503367207 */ /* 0x040fe40004000000 */
[C---:B------:R-:W-:Y:S01]  /*1d980*/  SEL R53, R3.reuse, R52, !P0 ;  /* 0x0000003403357207 */ /* 0x040fe20004000000 */
[----:B------:R-:W-:Y:S01]  /*1d990*/  STL [R1+0xbac], R93 ;  /* 0x000bac5d01007387 */ /* 0x000fe20000100800 */
[C---:B------:R-:W-:Y:S02]  /*1d9a0*/  SEL R52, R3.reuse, R51, !P0 ;  /* 0x0000003303347207 */ /* 0x040fe40004000000 */
[C---:B------:R-:W-:Y:S01]  /*1d9b0*/  SEL R51, R3.reuse, R50, !P0 ;  /* 0x0000003203337207 */ /* 0x040fe20004000000 */
[----:B------:R-:W-:Y:S01]  /*1d9c0*/  STL [R1+0xbb4], R92 ;  /* 0x000bb45c01007387 */ /* 0x000fe20000100800 */
[----:B------:R-:W-:-:S02]  /*1d9d0*/  SEL R50, R3, R49, !P0 ;  /* 0x0000003103327207 */ /* 0x000fc40004000000 */
[C---:B------:R-:W-:Y:S01]  /*1d9e0*/  SEL R49, R3.reuse, R48, !P0 ;  /* 0x0000003003317207 */ /* 0x040fe20004000000 */
[----:B------:R-:W-:Y:S01]  /*1d9f0*/  STL [R1+0xbbc], R54 ;  /* 0x000bbc3601007387 */ /* 0x000fe20000100800 */
[C---:B------:R-:W-:Y:S02]  /*1da00*/  SEL R48, R3.reuse, R47, !P0 ;  /* 0x0000002f03307207 */ /* 0x040fe40004000000 */
[C---:B------:R-:W-:Y:S01]  /*1da10*/  SEL R47, R3.reuse, R46, !P0 ;  /* 0x0000002e032f7207 */ /* 0x040fe20004000000 */
[----:B------:R-:W-:Y:S01]  /*1da20*/  STL [R1+0xbc4], R53 ;  /* 0x000bc43501007387 */ /* 0x000fe20000100800 */
[----:B------:R-:W-:-:S03]  /*1da30*/  SEL R46, R3, R45, !P0 ;  /* 0x0000002d032e7207 */ /* 0x000fc60004000000 */
        /* <DEDUP_REMOVED lines=18> */
[----:B------:R-:W-:Y:S04]  /*1db60*/  STL [R1+0xbe0], R43 ;  /* 0x000be02b01007387 */ /* 0x000fe80000100800 */
[----:B------:R-:W-:Y:S04]  /*1db70*/  STL [R1+0xbd8], R42 ;  /* 0x000bd82a01007387 */ /* 0x000fe80000100800 */
[----:B------:R-:W-:Y:S04]  /*1db80*/  STL [R1+0xbd0], R41 ;  /* 0x000bd02901007387 */ /* 0x000fe80000100800 */
[----:B------:R-:W-:Y:S04]  /*1db90*/  STL [R1+0xbc8], R40 ;  /* 0x000bc82801007387 */ /* 0x000fe80000100800 */
[----:B------:R-:W-:Y:S04]  /*1dba0*/  STL [R1+0xbc0], R39 ;  /* 0x000bc02701007387 */ /* 0x000fe80000100800 */
[----:B------:R-:W-:Y:S04]  /*1dbb0*/  STL [R1+0xbb8], R38 ;  /* 0x000bb82601007387 */ /* 0x000fe80000100800 */
[----:B------:R-:W-:Y:S04]  /*1dbc0*/  STL [R1+0xbb0], R37 ;  /* 0x000bb02501007387 */ /* 0x000fe80000100800 */
[----:B------:R-:W2:Y:S01]  /*1dbd0*/  LDL R202, [R1+0x1720] ;  /* 0x0017200001ca7983 */ /* 0x000ea20000100800 */
[----:B------:R-:W-:-:S02]  /*1dbe0*/  SEL R36, R3, R35, !P0 ;  /* 0x0000002303247207 */ /* 0x000fc40004000000 */
[C---:B------:R-:W-:Y:S02]  /*1dbf0*/  SEL R35, R3.reuse, R34, !P0 ;  /* 0x0000002203237207 */ /* 0x040fe40004000000 */
        /* <DEDUP_REMOVED lines=37> */
[----:B------:R-:W-:Y:S01]  /*1de50*/  STL [R1+0xb20], R19 ;  /* 0x000b201301007387 */ /* 0x000fe20000100800 */
[----:B------:R-:W-:-:S03]  /*1de60*/  SEL R15, R3, R13, !P0 ;  /* 0x0000000d030f7207 */ /* 0x000fc60004000000 */
[----:B------:R-:W-:Y:S04]  /*1de70*/  STL [R1+0xb18], R18 ;  /* 0x000b181201007387 */ /* 0x000fe80000100800 */
[----:B------:R-:W-:Y:S04]  /*1de80*/  STL [R1+0xb10], R17 ;  /* 0x000b101101007387 */ /* 0x000fe80000100800 */
[----:B------:R-:W-:Y:S04]  /*1de90*/  STL [R1+0xb08], R16 ;  /* 0x000b081001007387 */ /* 0x000fe80000100800 */
[----:B------:R1:W-:Y:S04]  /*1dea0*/  STL [R1+0xb00], R14 ;  /* 0x000b000e01007387 */ /* 0x0003e80000100800 */
[----:B------:R-:W-:Y:S01]  /*1deb0*/  STL [R1+0xaf8], R15 ;  /* 0x000af80f01007387 */ /* 0x000fe20000100800 */
[----:B-1----:R-:W-:-:S02]  /*1dec0*/  SEL R14, R3, R12, !P0 ;  /* 0x0000000c030e7207 */ /* 0x002fc40004000000 */
[C---:B------:R-:W-:Y:S02]  /*1ded0*/  SEL R12, R3.reuse, R11, !P0 ;  /* 0x0000000b030c7207 */ /* 0x040fe40004000000 */
[C---:B------:R-:W-:Y:S01]  /*1dee0*/  SEL R11, R3.reuse, R10, !P0 ;  /* 0x0000000a030b7207 */ /* 0x040fe20004000000 */
[----:B------:R-:W-:Y:S04]  /*1def0*/  STL [R1+0xaf0], R14 ;  /* 0x000af00e01007387 */ /* 0x000fe80000100800 */
[----:B------:R-:W-:Y:S04]  /*1df00*/  STL [R1+0xae8], R12 ;  /* 0x000ae80c01007387 */ /* 0x000fe80000100800 */
[----:B------:R1:W-:Y:S01]  /*1df10*/  STL [R1+0xae0], R11 ;  /* 0x000ae00b01007387 */ /* 0x0003e20000100800 */
[----:B------:R-:W-:-:S02]  /*1df20*/  SEL R6, R3, R6, !P0 ;  /* 0x0000000603067207 */ /* 0x000fc40004000000 */
[C---:B-1----:R-:W-:Y:S02]  /*1df30*/  SEL R11, R3.reuse, R9, !P0 ;  /* 0x00000009030b7207 */ /* 0x042fe40004000000 */
[----:B------:R-:W-:-:S03]  /*1df40*/  SEL R9, R3, R8, !P0 ;  /* 0x0000000803097207 */ /* 0x000fc60004000000 */
[----:B------:R-:W-:Y:S04]  /*1df50*/  STL [R1+0xad8], R11 ;  /* 0x000ad80b01007387 */ /* 0x000fe80000100800 */
[----:B------:R-:W-:Y:S04]  /*1df60*/  STL [R1+0xad0], R9 ;  /* 0x000ad00901007387 */ /* 0x000fe80000100800 */
[----:B------:R-:W3:Y:S01]  /*1df70*/  LDL.LU R200, [R1+0x268] ;  /* 0x0002680001c87983 */ /* 0x000ee20000300800 */
[----:B------:R-:W-:-:S03]  /*1df80*/  SEL R5, R3, R5, !P0 ;  /* 0x0000000503057207 */ /* 0x000fc60004000000 */
[----:B------:R1:W-:Y:S01]  /*1df90*/  STL [R1+0xac8], R6 ;  /* 0x000ac80601007387 */ /* 0x0003e20000100800 */
[----:B------:R-:W-:-:S03]  /*1dfa0*/  @!P5 IMAD.MOV R252, RZ, RZ, -R252 ;  /* 0x000000fffffcd224 */ /* 0x000fc600078e0afc */
[----:B------:R-:W4:Y:S04]  /*1dfb0*/  LDL.LU R172, [R1+0x22c] ;  /* 0x00022c0001ac7983 */ /* 0x000f280000300800 */
[----:B------:R-:W-:Y:S01]  /*1dfc0*/  STL [R1+0xac0], R5 ;  /* 0x000ac00501007387 */ /* 0x000fe20000100800 */
[----:B--2---:R-:W-:-:S03]  /*1dfd0*/  @!P1 LOP3.LUT R252, RZ, R202, RZ, 0x33, !PT ;  /* 0x000000cafffc9212 */ /* 0x004fc600078e33ff */
[----:B------:R-:W2:Y:S01]  /*1dfe0*/  LDL.LU R202, [R1+0x210] ;  /* 0x0002100001ca7983 */ /* 0x000ea20000300800 */
[----:B------:R-:W1:Y:S01]  /*1dff0*/  S2R R198, SR_TID.X ;  /* 0x0000000000c67919 */ /* 0x000e620000002100 */
[C---:B------:R-:W-:Y:S02]  /*1e000*/  SEL R4, R3.reuse, R4, !P0 ;  /* 0x0000000403047207 */ /* 0x040fe40004000000 */
[----:B------:R-:W2:Y:S01]  /*1e010*/  LDL.LU R173, [R1+0x1e0] ;  /* 0x0001e00001ad7983 */ /* 0x000ea20000300800 */
[----:B-1----:R-:W-:-:S03]  /*1e020*/  SEL R6, R3, R248, !P0 ;  /* 0x000000f803067207 */ /* 0x002fc60004000000 */
[----:B------:R-:W2:Y:S01]  /*1e030*/  LDL.LU R176, [R1+0x658] ;  /* 0x0006580001b07983 */ /* 0x000ea20000300800 */
[----:B------:R-:W-:-:S03]  /*1e040*/  SEL R9, R3, R249, !P0 ;  /* 0x000000f903097207 */ /* 0x000fc60004000000 */
[----:B------:R-:W2:Y:S04]  /*1e050*/  LDL.LU R178, [R1+0x120] ;  /* 0x0001200001b27983 */ /* 0x000ea80000300800 */
[----:B------:R-:W2:Y:S04]  /*1e060*/  LDL.LU R180, [R1+0x11c] ;  /* 0x00011c0001b47983 */ /* 0x000ea80000300800 */
[----:B------:R-:W-:Y:S04]  /*1e070*/  STL [R1+0xab8], R4 ;  /* 0x000ab80401007387 */ /* 0x000fe80000100800 */
[----:B------:R-:W2:Y:S04]  /*1e080*/  LDL.LU R184, [R1+0x110] ;  /* 0x0001100001b87983 */ /* 0x000ea80000300800 */
[----:B------:R1:W-:Y:S01]  /*1e090*/  STL [R1+0x934], R6 ;  /* 0x0009340601007387 */ /* 0x0003e20000100800 */
[----:B------:R-:W-:-:S03]  /*1e0a0*/  LOP3.LUT R198, R198, 0x7f, RZ, 0xc0, !PT ;  /* 0x0000007fc6c67812 */ /* 0x000fc600078ec0ff */
[----:B------:R1:W-:Y:S04]  /*1e0b0*/  STL [R1+0xc08], R9 ;  /* 0x000c080901007387 */ /* 0x0003e80000100800 */
[----:B------:R-:W2:Y:S01]  /*1e0c0*/  LDL.LU R185, [R1+0x10c] ;  /* 0x00010c0001b97983 */ /* 0x000ea20000300800 */
[----:B------:R-:W-:Y:S01]  /*1e0d0*/  IMAD R127, R198, R127, RZ ;  /* 0x0000007fc67f7224 */ /* 0x000fe200078e02ff */
[C---:B-1----:R-:W-:Y:S01]  /*1e0e0*/  SEL R6, R3.reuse, R250, !P0 ;  /* 0x000000fa03067207 */ /* 0x042fe20004000000 */
[----:B------:R-:W1:Y:S01]  /*1e0f0*/  LDC R198, c[0x0][0x230] ;  /* 0x00008c00ffc67b82 */ /* 0x000e620000000800 */
[----:B------:R-:W2:Y:S04]  /*1e100*/  LDL.LU R186, [R1+0x108] ;  /* 0x0001080001ba7983 */ /* 0x000ea80000300800 */
[----:B------:R-:W-:Y:S04]  /*1e110*/  STL [R1+0xc00], R6 ;  /* 0x000c000601007387 */ /* 0x000fe80000100800 */
[----:B------:R-:W2:Y:S01]  /*1e120*/  LDL.LU R187, [R1+0x100] ;  /* 0x0001000001bb7983 */ /* 0x000ea20000300800 */
[----:B------:R-:W-:Y:S01]  /*1e130*/  IMAD R11, R252, UR5, RZ ;  /* 0x00000005fc0b7c24 */ /* 0x000fe2000f8e02ff */
[----:B------:R-:W-:Y:S01]  /*1e140*/  SEL R251, R3, R251, !P0 ;  /* 0x000000fb03fb7207 */ /* 0x000fe20004000000 */
[----:B------:R-:W-:Y:S01]  /*1e150*/  IMAD R13, R126, 0x2, R0 ;  /* 0x000000027e0d7824 */ /* 0x000fe200078e0200 */
[----:B------:R-:W2:Y:S01]  /*1e160*/  LDL.LU R189, [R1+0xf8] ;  /* 0x0000f80001bd7983 */ /* 0x000ea20000300800 */
[----:B------:R-:W-:Y:S01]  /*1e170*/  IMAD R246, R246, UR38, RZ ;  /* 0x00000026f6f67c24 */ /* 0x000fe2000f8e02ff */
[----:B------:R-:W-:Y:S01]  /*1e180*/  LEA R9, P1, R11, UR6, 0x2 ;  /* 0x000000060b097c11 */ /* 0x000fe2000f8210ff */
[----:B------:R-:W-:Y:S01]  /*1e190*/  IMAD R244, R244, UR38, RZ ;  /* 0x00000026f4f47c24 */ /* 0x000fe2000f8e02ff */
[----:B------:R-:W2:Y:S01]  /*1e1a0*/  LDL.LU R192, [R1+0xf0] ;  /* 0x0000f00001c07983 */ /* 0x000ea20000300800 */
[----:B------:R-:W-:Y:S01]  /*1e1b0*/  IMAD R243, R243, UR38, RZ ;  /* 0x00000026f3f37c24 */ /* 0x000fe2000f8e02ff */
[----:B------:R-:W-:-:S02]  /*1e1c0*/  ULDC UR5, c[0x0][0x240] ;  /* 0x0000900000057ab9 */ /* 0x000fc40000000800 */
[----:B------:R-:W2:Y:S01]  /*1e1d0*/  LDL.LU R194, [R1+0xec] ;  /* 0x0000ec0001c27983 */ /* 0x000ea20000300800 */
[----:B------:R-:W-:Y:S01]  /*1e1e0*/  LEA.HI.X.SX32 R11, R11, UR7, 0x2, P1 ;  /* 0x000000070b0b7c11 */ /* 0x000fe200088f16ff */
[----:B-1----:R-:W-:Y:S02]  /*1e1f0*/  VIADD R12, R198, 0x7f ;  /* 0x0000007fc60c7836 */ /* 0x002fe40000000000 */
[----:B------:R-:W2:Y:S01]  /*1e200*/  LDL.LU R196, [R1+0xe0] ;  /* 0x0000e00001c47983 */ /* 0x000ea20000300800 */
[----:B------:R-:W-:Y:S01]  /*1e210*/  IMAD R10, R126, 0x2, R13 ;  /* 0x000000027e0a7824 */ /* 0x000fe200078e020d */
[----:B------:R-:W-:Y:S02]  /*1e220*/  ULDC.64 UR6, c[0x0][0x218] ;  /* 0x0000860000067ab9 */ /* 0x000fe40000000a00 */
[----:B------:R-:W2:Y:S01]  /*1e230*/  LDL.LU R198, [R1+0xd8] ;  /* 0x0000d80001c67983 */ /* 0x000ea20000300800 */
[----:B---3--:R-:W-:-:S04]  /*1e240*/  LEA R20, P1, R200, R9, 0x2 ;  /* 0x00000009c8147211 */ /* 0x008fc800078210ff */
[----:B------:R-:W-:Y:S02]  /*1e250*/  LEA.HI.X.SX32 R21, R200, R11, 0x2, P1 ;  /* 0x0000000bc8157211 */ /* 0x000fe400008f16ff */
[----:B------:R-:W3:Y:S01]  /*1e260*/  LDL.LU R200, [R1+0xd4] ;  /* 0x0000d40001c87983 */ /* 0x000ee20000300800 */
[----:B----4-:R-:W-:-:S03]  /*1e270*/  LEA R18, P2, R172, R9, 0x2 ;  /* 0x00000009ac127211 */ /* 0x010fc600078410ff */
[----:B------:R1:W-:Y:S01]  /*1e280*/  STL.64 [R1+0xe78], R20 ;  /* 0x000e781401007387 */ /* 0x0003e20000100a00 */
[----:B------:R-:W-:-:S03]  /*1e290*/  LEA.HI.X.SX32 R19, R172, R11, 0x2, P2 ;  /* 0x0000000bac137211 */ /* 0x000fc600010f16ff */
[----:B------:R-:W4:Y:S04]  /*1e2a0*/  LDL.LU R170, [R1+0xd0] ;  /* 0x0000d00001aa7983 */ /* 0x000f280000300800 */
[----:B------:R1:W-:Y:S01]  /*1e2b0*/  STL.64 [R1+0xe70], R18 ;  /* 0x000e701201007387 */ /* 0x0003e20000100a00 */
[----:B--2---:R-:W-:-:S04]  /*1e2c0*/  LEA R24, P4, R202, R9, 0x2 ;  /* 0x00000009ca187211 */ /* 0x004fc800078810ff */
[----:B------:R-:W-:Y:S02]  /*1e2d0*/  LEA.HI.X.SX32 R25, R202, R11, 0x2, P4 ;  /* 0x0000000bca197211 */ /* 0x000fe400020f16ff */
[----:B------:R-:W2:Y:S01]  /*1e2e0*/  LDL.LU R202, [R1+0xcc] ;  /* 0x0000cc0001ca7983 */ /* 0x000ea20000300800 */
[CC--:B------:R-:W-:Y:S02]  /*1e2f0*/  LEA R22, P3, R173.reuse, R9.reuse, 0x2 ;  /* 0x00000009ad167211 */ /* 0x0c0fe400078610ff */
[----:B------:R-:W-:Y:S02]  /*1e300*/  LEA R16, P6, R176, R9, 0x2 ;  /* 0x00000009b0107211 */ /* 0x000fe400078c10ff */
[----:B------:R-:W-:Y:S02]  /*1e310*/  LEA.HI.X.SX32 R23, R173, R11, 0x2, P3 ;  /* 0x0000000bad177211 */ /* 0x000fe400018f16ff */
[----:B------:R-:W-:Y:S01]  /*1e320*/  LEA R14, P5, R178, R9, 0x2 ;  /* 0x00000009b20e7211 */ /* 0x000fe200078a10ff */
[----:B------:R1:W-:Y:S01]  /*1e330*/  STL.64 [R1+0xe68], R24 ;  /* 0x000e681801007387 */ /* 0x0003e20000100a00 */
[----:B------:R-:W-:-:S02]  /*1e340*/  LEA.HI.X.SX32 R17, R176, R11, 0x2, P6 ;  /* 0x0000000bb0117211 */ /* 0x000fc400030f16ff */
[----:B-1----:R-:W-:Y:S01]  /*1e350*/  LEA R20, P1, R180, R9, 0x2 ;  /* 0x00000009b4147211 */ /* 0x002fe200078210ff */
[----:B------:R-:W2:Y:S01]  /*1e360*/  LDL.LU R172, [R1+0xc8] ;  /* 0x0000c80001ac7983 */ /* 0x000ea20000300800 */
[-C--:B------:R-:W-:Y:S02]  /*1e370*/  LEA.HI.X.SX32 R15, R178, R11.reuse, 0x2, P5 ;  /* 0x0000000bb20f7211 */ /* 0x080fe400028f16ff */
[----:B------:R-:W-:Y:S01]  /*1e380*/  LEA.HI.X.SX32 R21, R180, R11, 0x2, P1 ;  /* 0x0000000bb4157211 */ /* 0x000fe200008f16ff */
[----:B------:R1:W-:Y:S01]  /*1e390*/  STL.64 [R1+0xe60], R22 ;  /* 0x000e601601007387 */ /* 0x0003e20000100a00 */
[----:B------:R-:W-:-:S03]  /*1e3a0*/  LEA R18, P2, R184, R9, 0x2 ;  /* 0x00000009b8127211 */ /* 0x000fc600078410ff */
[----:B------:R-:W2:Y:S01]  /*1e3b0*/  LDL.LU R173, [R1+0xc4] ;  /* 0x0000c40001ad7983 */ /* 0x000ea20000300800 */
[----:B------:R-:W-:-:S03]  /*1e3c0*/  LEA.HI.X.SX32 R19, R184, R11, 0x2, P2 ;  /* 0x0000000bb8137211 */ /* 0x000fc600010f16ff */
[----:B------:R1:W-:Y:S04]  /*1e3d0*/  STL.64 [R1+0xe58], R16 ;  /* 0x000e581001007387 */ /* 0x0003e80000100a00 */
[----:B------:R-:W2:Y:S01]  /*1e3e0*/  LDL.LU R176, [R1+0xc0] ;  /* 0x0000c00001b07983 */ /* 0x000ea20000300800 */
[----:B------:R-:W-:-:S03]  /*1e3f0*/  LEA R24, P4, R185, R9, 0x2 ;  /* 0x00000009b9187211 */ /* 0x000fc600078810ff */
[----:B------:R1:W-:Y:S01]  /*1e400*/  STL.64 [R1+0xe50], R14 ;  /* 0x000e500e01007387 */ /* 0x0003e20000100a00 */
[----:B------:R-:W-:-:S03]  /*1e410*/  LEA.HI.X.SX32 R25, R185, R11, 0x2, P4 ;  /* 0x0000000bb9197211 */ /* 0x000fc600020f16ff */
[----:B------:R-:W2:Y:S01]  /*1e420*/  LDL.LU R178, [R1+0xbc] ;  /* 0x0000bc0001b27983 */ /* 0x000ea20000300800 */
[----:B-1----:R-:W-:-:S03]  /*1e430*/  LEA R22, P3, R186, R9, 0x2 ;  /* 0x00000009ba167211 */ /* 0x002fc600078610ff */
[----:B------:R1:W-:Y:S04]  /*1e440*/  STL.64 [R1+0xe48], R20 ;  /* 0x000e481401007387 */ /* 0x0003e80000100a00 */
[----:B------:R-:W2:Y:S01]  /*1e450*/  LDL.LU R180, [R1+0xb8] ;  /* 0x0000b80001b47983 */ /* 0x000ea20000300800 */
[----:B------:R-:W-:-:S03]  /*1e460*/  LEA R16, P6, R187, R9, 0x2 ;  /* 0x00000009bb107211 */ /* 0x000fc600078c10ff */
[----:B------:R1:W-:Y:S01]  /*1e470*/  STL.64 [R1+0xe40], R18 ;  /* 0x000e401201007387 */ /* 0x0003e20000100a00 */
[----:B------:R-:W-:-:S03]  /*1e480*/  LEA.HI.X.SX32 R23, R186, R11, 0x2, P3 ;  /* 0x0000000bba177211 */ /* 0x000fc600018f16ff */
[----:B------:R-:W2:Y:S01]  /*1e490*/  LDL.LU R184, [R1+0xb4] ;  /* 0x0000b40001b87983 */ /* 0x000ea20000300800 */
[----:B------:R-:W-:-:S03]  /*1e4a0*/  LEA R14, P5, R189, R9, 0x2 ;  /* 0x00000009bd0e7211 */ /* 0x000fc600078a10ff */
[----:B------:R1:W-:Y:S01]  /*1e4b0*/  STL.64 [R1+0xe38], R24 ;  /* 0x000e381801007387 */ /* 0x0003e20000100a00 */
[----:B------:R-:W-:-:S03]  /*1e4c0*/  LEA.HI.X.SX32 R17, R187, R11, 0x2, P6 ;  /* 0x0000000bbb117211 */ /* 0x000fc600030f16ff */
[----:B------:R-:W2:Y:S04]  /*1e4d0*/  LDL.LU R185, [R1+0xb0] ;  /* 0x0000b00001b97983 */ /* 0x000ea80000300800 */
[----:B------:R-:W2:Y:S01]  /*1e4e0*/  LDL.LU R186, [R1+0xa8] ;  /* 0x0000a80001ba7983 */ /* 0x000ea20000300800 */
[----:B-1----:R-:W-:Y:S02]  /*1e4f0*/  LEA R20, P1, R192, R9, 0x2 ;  /* 0x00000009c0147211 */ /* 0x002fe400078210ff */
[----:B------:R-:W-:Y:S01]  /*1e500*/  LEA.HI.X.SX32 R15, R189, R11, 0x2, P5 ;  /* 0x0000000bbd0f7211 */ /* 0x000fe200028f16ff */
[----:B------:R1:W-:Y:S01]  /*1e510*/  STL.64 [R1+0xe30], R22 ;  /* 0x000e301601007387 */ /* 0x0003e20000100a00 */
[----:B------:R-:W-:-:S03]  /*1e520*/  LEA R18, P2, R194, R9, 0x2 ;  /* 0x00000009c2127211 */ /* 0x000fc600078410ff */
[----:B------:R-:W2:Y:S01]  /*1e530*/  LDL.LU R187, [R1+0xa4] ;  /* 0x0000a40001bb7983 */ /* 0x000ea20000300800 */
[----:B------:R-:W-:-:S03]  /*1e540*/  LEA.HI.X.SX32 R21, R192, R11, 0x2, P1 ;  /* 0x0000000bc0157211 */ /* 0x000fc600008f16ff */
[----:B------:R3:W-:Y:S01]  /*1e550*/  STL.64 [R1+0xe28], R16 ;  /* 0x000e281001007387 */ /* 0x0007e20000100a00 */
[----:B------:R-:W-:-:S03]  /*1e560*/  LEA R24, P4, R196, R9, 0x2 ;  /* 0x00000009c4187211 */ /* 0x000fc600078810ff */
[----:B------:R-:W2:Y:S01]  /*1e570*/  LDL.LU R189, [R1+0xa0] ;  /* 0x0000a00001bd7983 */ /* 0x000ea20000300800 */
[----:B------:R-:W-:-:S03]  /*1e580*/  LEA.HI.X.SX32 R19, R194, R11, 0x2, P2 ;  /* 0x0000000bc2137211 */ /* 0x000fc600010f16ff */
[----:B------:R4:W-:Y:S04]  /*1e590*/  STL.64 [R1+0xe20], R14 ;  /* 0x000e200e01007387 */ /* 0x0009e80000100a00 */
[----:B------:R-:W2:Y:S01]  /*1e5a0*/  LDL.LU R192, [R1+0x94] ;  /* 0x0000940001c07983 */ /* 0x000ea20000300800 */
[----:B------:R-:W-:-:S03]  /*1e5b0*/  LEA.HI.X.SX32 R25, R196, R11, 0x2, P4 ;  /* 0x0000000bc4197211 */ /* 0x000fc600020f16ff */
[----:B------:R2:W-:Y:S01]  /*1e5c0*/  STL.64 [R1+0xe18], R20 ;  /* 0x000e181401007387 */ /* 0x0005e20000100a00 */
[----:B-1----:R-:W-:-:S03]  /*1e5d0*/  LEA R22, P3, R198, R9, 0x2 ;  /* 0x00000009c6167211 */ /* 0x002fc600078610ff */
[----:B------:R-:W2:Y:S01]  /*1e5e0*/  LDL.LU R194, [R1+0x90] ;  /* 0x0000900001c27983 */ /* 0x000ea20000300800 */
[----:B------:R-:W-:-:S03]  /*1e5f0*/  LEA.HI.X.SX32 R23, R198, R11, 0x2, P3 ;  /* 0x0000000bc6177211 */ /* 0x000fc600018f16ff */
[----:B------:R1:W-:Y:S04]  /*1e600*/  STL.64 [R1+0xe10], R18 ;  /* 0x000e101201007387 */ /* 0x0003e80000100a00 */
[----:B------:R-:W2:Y:S04]  /*1e610*/  LDL.LU R196, [R1+0x8c] ;  /* 0x00008c0001c47983 */ /* 0x000ea80000300800 */
[----:B------:R1:W-:Y:S04]  /*1e620*/  STL.64 [R1+0xe08], R24 ;  /* 0x000e081801007387 */ /* 0x0003e80000100a00 */
[----:B------:R-:W2:Y:S04]  /*1e630*/  LDL.LU R198, [R1+0x84] ;  /* 0x0000840001c67983 */ /* 0x000ea80000300800 */
[----:B------:R1:W-:Y:S01]  /*1e640*/  STL.64 [R1+0xe00], R22 ;  /* 0x000e001601007387 */ /* 0x0003e20000100a00 */
[----:B---3--:R-:W-:-:S04]  /*1e650*/  LEA R16, P6, R200, R9, 0x2 ;  /* 0x00000009c8107211 */ /* 0x008fc800078c10ff */
[----:B------:R-:W-:Y:S02]  /*1e660*/  LEA.HI.X.SX32 R17, R200, R11, 0x2, P6 ;  /* 0x0000000bc8117211 */ /* 0x000fe400030f16ff */
[----:B------:R-:W3:Y:S01]  /*1e670*/  LDL.LU R200, [R1+0x80] ;  /* 0x0000800001c87983 */ /* 0x000ee20000300800 */
[----:B----4-:R-:W-:-:S04]  /*1e680*/  LEA R14, P5, R170, R9, 0x2 ;  /* 0x00000009aa0e7211 */ /* 0x010fc800078a10ff */
[----:B------:R-:W-:Y:S01]  /*1e690*/  LEA.HI.X.SX32 R15, R170, R11, 0x2, P5 ;  /* 0x0000000baa0f7211 */ /* 0x000fe200028f16ff */
[----:B------:R4:W-:Y:S04]  /*1e6a0*/  STL.64 [R1+0xdf8], R16 ;  /* 0x000df81001007387 */ /* 0x0009e80000100a00 */
[----:B------:R4:W-:Y:S01]  /*1e6b0*/  STL.64 [R1+0xdf0], R14 ;  /* 0x000df00e01007387 */ /* 0x0009e20000100a00 */
[----:B--2---:R-:W-:-:S04]  /*1e6c0*/  LEA R20, P1, R202, R9, 0x2 ;  /* 0x00000009ca147211 */ /* 0x004fc800078210ff */
[----:B------:R-:W-:Y:S02]  /*1e6d0*/  LEA.HI.X.SX32 R21, R202, R11, 0x2, P1 ;  /* 0x0000000bca157211 */ /* 0x000fe400008f16ff */
[----:B------:R-:W2:Y:S01]  /*1e6e0*/  LDL.LU R202, [R1+0x74] ;  /* 0x0000740001ca7983 */ /* 0x000ea20000300800 */
[----:B-1----:R-:W-:-:S03]  /*1e6f0*/  LEA R18, P2, R172, R9, 0x2 ;  /* 0x00000009ac127211 */ /* 0x002fc600078410ff */
[----:B------:R1:W-:Y:S01]  /*1e700*/  STL.64 [R1+0xde8], R20 ;  /* 0x000de81401007387 */ /* 0x0003e20000100a00 */
[----:B------:R-:W-:-:S03]  /*1e710*/  LEA.HI.X.SX32 R19, R172, R11, 0x2, P2 ;  /* 0x0000000bac137211 */ /* 0x000fc600010f16ff */
[----:B------:R-:W2:Y:S01]  /*1e720*/  LDL.LU R164, [R1+0x70] ;  /* 0x0000700001a47983 */ /* 0x000ea20000300800 */
[----:B------:R-:W-:-:S04]  /*1e730*/  LEA R24, P4, R173, R9, 0x2 ;  /* 0x00000009ad187211 */ /* 0x000fc800078810ff */
[----:B------:R-:W-:Y:S02]  /*1e740*/  LEA.HI.X.SX32 R25, R173, R11, 0x2, P4 ;  /* 0x0000000bad197211 */ /* 0x000fe400020f16ff */
[C---:B------:R-:W-:Y:S01]  /*1e750*/  LEA R22, P3, R176.reuse, R9, 0x2 ;  /* 0x00000009b0167211 */ /* 0x040fe200078610ff */
[----:B------:R1:W-:Y:S03]  /*1e760*/  STL.64 [R1+0xde0], R18 ;  /* 0x000de01201007387 */ /* 0x0003e60000100a00 */
[----:B------:R-:W-:Y:S02]  /*1e770*/  LEA.HI.X.SX32 R23, R176, R11, 0x2, P3 ;  /* 0x0000000bb0177211 */ /* 0x000fe400018f16ff */
[C---:B----4-:R-:W-:Y:S01]  /*1e780*/  LEA R16, P6, R178.reuse, R9, 0x2 ;  /* 0x00000009b2107211 */ /* 0x050fe200078c10ff */
[----:B------:R4:W-:Y:S03]  /*1e790*/  STL.64 [R1+0xdd8], R24 ;  /* 0x000dd81801007387 */ /* 0x0009e60000100a00 */
[----:B------:R-:W-:Y:S01]  /*1e7a0*/  LEA.HI.X.SX32 R17, R178, R11, 0x2, P6 ;  /* 0x0000000bb2117211 */ /* 0x000fe200030f16ff */
[----:B------:R-:W2:Y:S01]  /*1e7b0*/  LDL.LU R165, [R1+0x6c] ;  /* 0x00006c0001a57983 */ /* 0x000ea20000300800 */
[----:B------:R-:W-:-:S03]  /*1e7c0*/  LEA R14, P5, R180, R9, 0x2 ;  /* 0x00000009b40e7211 */ /* 0x000fc600078a10ff */
[----:B------:R4:W-:Y:S01]  /*1e7d0*/  STL.64 [R1+0xdd0], R22 ;  /* 0x000dd01601007387 */ /* 0x0009e20000100a00 */
[----:B------:R-:W-:-:S03]  /*1e7e0*/  LEA.HI.X.SX32 R15, R180, R11, 0x2, P5 ;  /* 0x0000000bb40f7211 */ /* 0x000fc600028f16ff */
[----:B------:R-:W2:Y:S01]  /*1e7f0*/  LDL.LU R166, [R1+0x68] ;  /* 0x0000680001a67983 */ /* 0x000ea20000300800 */
[----:B-1----:R-:W-:-:S03]  /*1e800*/  LEA R20, P1, R184, R9, 0x2 ;  /* 0x00000009b8147211 */ /* 0x002fc600078210ff */
[----:B------:R1:W-:Y:S01]  /*1e810*/  STL.64 [R1+0xdc8], R16 ;  /* 0x000dc81001007387 */ /* 0x0003e20000100a00 */
[----:B------:R-:W-:Y:S02]  /*1e820*/  LEA.HI.X.SX32 R21, R184, R11, 0x2, P1 ;  /* 0x0000000bb8157211 */ /* 0x000fe400008f16ff */
[-C--:B------:R-:W-:Y:S01]  /*1e830*/  LEA R18, P2, R185, R9.reuse, 0x2 ;  /* 0x00000009b9127211 */ /* 0x080fe200078410ff */
[----:B------:R1:W-:Y:S01]  /*1e840*/  STL.64 [R1+0xdc0], R14 ;  /* 0x000dc00e01007387 */ /* 0x0003e20000100a00 */
[----:B----4-:R-:W-:-:S03]  /*1e850*/  LEA R24, P4, R186, R9, 0x2 ;  /* 0x00000009ba187211 */ /* 0x010fc600078810ff */
[----:B------:R-:W4:Y:S01]  /*1e860*/  LDL.LU R168, [R1+0x64] ;  /* 0x0000640001a87983 */ /* 0x000f220000300800 */
[-C--:B------:R-:W-:Y:S02]  /*1e870*/  LEA.HI.X.SX32 R19, R185, R11.reuse, 0x2, P2 ;  /* 0x0000000bb9137211 */ /* 0x080fe400010f16ff */
[----:B------:R-:W-:Y:S01]  /*1e880*/  LEA.HI.X.SX32 R25, R186, R11, 0x2, P4 ;  /* 0x0000000bba197211 */ /* 0x000fe200020f16ff */
[----:B------:R1:W-:Y:S01]  /*1e890*/  STL.64 [R1+0xdb0], R20 ;  /* 0x000db01401007387 */ /* 0x0003e20000100a00 */
[----:B------:R-:W-:-:S03]  /*1e8a0*/  LEA R22, P3, R187, R9, 0x2 ;  /* 0x00000009bb167211 */ /* 0x000fc600078610ff */
[----:B------:R-:W4:Y:S01]  /*1e8b0*/  LDL.LU R170, [R1+0x60] ;  /* 0x0000600001aa7983 */ /* 0x000f220000300800 */
[----:B------:R-:W-:-:S03]  /*1e8c0*/  LEA.HI.X.SX32 R23, R187, R11, 0x2, P3 ;  /* 0x0000000bbb177211 */ /* 0x000fc600018f16ff */
[----:B------:R1:W-:Y:S02]  /*1e8d0*/  STL.64 [R1+0xda8], R18 ;  /* 0x000da81201007387 */ /* 0x0003e40000100a00 */
[C---:B-1----:R-:W-:Y:S02]  /*1e8e0*/  LEA R16, P6, R189.reuse, R9, 0x2 ;  /* 0x00000009bd107211 */ /* 0x042fe400078c10ff */
[----:B------:R-:W4:Y:S04]  /*1e8f0*/  LDL.LU R172, [R1+0x5c] ;  /* 0x00005c0001ac7983 */ /* 0x000f280000300800 */
[----:B------:R1:W-:Y:S01]  /*1e900*/  STL.64 [R1+0xd80], R24 ;  /* 0x000d801801007387 */ /* 0x0003e20000100a00 */
[----:B------:R-:W-:Y:S02]  /*1e910*/  LEA.HI.X.SX32 R17, R189, R11, 0x2, P6 ;  /* 0x0000000bbd117211 */ /* 0x000fe400030f16ff */
[C---:B------:R-:W-:Y:S01]  /*1e920*/  LEA R14, P5, R192.reuse, R9, 0x2 ;  /* 0x00000009c00e7211 */ /* 0x040fe200078a10ff */
[----:B------:R-:W4:Y:S04]  /*1e930*/  LDL.LU R173, [R1+0x58] ;  /* 0x0000580001ad7983 */ /* 0x000f280000300800 */
[----:B------:R-:W4:Y:S01]  /*1e940*/  LDL.LU R176, [R1+0x38] ;  /* 0x0000380001b07983 */ /* 0x000f220000300800 */
[----:B------:R-:W-:-:S02]  /*1e950*/  LEA.HI.X.SX32 R15, R192, R11, 0x2, P5 ;  /* 0x0000000bc00f7211 */ /* 0x000fc400028f16ff */
[C---:B------:R-:W-:Y:S01]  /*1e960*/  LEA R20, P1, R194.reuse, R9, 0x2 ;  /* 0x00000009c2147211 */ /* 0x040fe200078210ff */
[----:B------:R3:W-:Y:S04]  /*1e970*/  STL.64 [R1+0xd60], R22 ;  /* 0x000d601601007387 */ /* 0x0007e80000100a00 */
[----:B------:R-:W4:Y:S01]  /*1e980*/  LDL.LU R178, [R1+0x30] ;  /* 0x0000300001b27983 */ /* 0x000f220000300800 */
[----:B------:R-:W-:-:S03]  /*1e990*/  LEA.HI.X.SX32 R21, R194, R11, 0x2, P1 ;  /* 0x0000000bc2157211 */ /* 0x000fc600008f16ff */
[----:B------:R-:W4:Y:S01]  /*1e9a0*/  LDL.LU R180, [R1+0x2c] ;  /* 0x00002c0001b47983 */ /* 0x000f220000300800 */
[----:B------:R-:W-:-:S03]  /*1e9b0*/  LEA R18, P2, R196, R9, 0x2 ;  /* 0x00000009c4127211 */ /* 0x000fc600078410ff */
[----:B------:R2:W-:Y:S04]  /*1e9c0*/  STL.64 [R1+0xd40], R16 ;  /* 0x000d401001007387 */ /* 0x0005e80000100a00 */
[----:B------:R-:W4:Y:S01]  /*1e9d0*/  LDL.LU R184, [R1+0x28] ;  /* 0x0000280001b87983 */ /* 0x000f220000300800 */
[----:B-1----:R-:W-:-:S03]  /*1e9e0*/  LEA R24, P4, R198, R9, 0x2 ;  /* 0x00000009c6187211 */ /* 0x002fc600078810ff */
[----:B------:R-:W4:Y:S01]  /*1e9f0*/  LDL.LU R185, [R1+0x24] ;  /* 0x0000240001b97983 */ /* 0x000f220000300800 */
[----:B------:R-:W-:-:S03]  /*1ea00*/  LEA.HI.X.SX32 R19, R196, R11, 0x2, P2 ;  /* 0x0000000bc4137211 */ /* 0x000fc600010f16ff */
[----:B------:R1:W-:Y:S04]  /*1ea10*/  STL.64 [R1+0xd38], R14 ;  /* 0x000d380e01007387 */ /* 0x0003e80000100a00 */
[----:B------:R-:W4:Y:S01]  /*1ea20*/  LDL.LU R186, [R1+0x20] ;  /* 0x0000200001ba7983 */ /* 0x000f220000300800 */
[----:B------:R-:W-:-:S03]  /*1ea30*/  LEA.HI.X.SX32 R25, R198, R11, 0x2, P4 ;  /* 0x0000000bc6197211 */ /* 0x000fc600020f16ff */
[----:B------:R-:W4:Y:S04]  /*1ea40*/  LDL.LU R187, [R1+0x1c] ;  /* 0x00001c0001bb7983 */ /* 0x000f280000300800 */
[----:B------:R1:W-:Y:S04]  /*1ea50*/  STL.64 [R1+0xd20], R20 ;  /* 0x000d201401007387 */ /* 0x0003e80000100a00 */
[----:B------:R-:W4:Y:S01]  /*1ea60*/  LDL.LU R189, [R1+0x18] ;  /* 0x0000180001bd7983 */ /* 0x000f220000300800 */
[----:B---3--:R-:W-:-:S03]  /*1ea70*/  LEA R22, P3, R200, R9, 0x2 ;  /* 0x00000009c8167211 */ /* 0x008fc600078610ff */
[----:B------:R-:W3:Y:S04]  /*1ea80*/  LDL.LU R192, [R1+0x14] ;  /* 0x0000140001c07983 */ /* 0x000ee80000300800 */
[----:B------:R1:W-:Y:S01]  /*1ea90*/  STL.64 [R1+0xd00], R18 ;  /* 0x000d001201007387 */ /* 0x0003e20000100a00 */
[----:B------:R-:W-:-:S03]  /*1eaa0*/  LEA.HI.X.SX32 R23, R200, R11, 0x2, P3 ;  /* 0x0000000bc8177211 */ /* 0x000fc600018f16ff */
[----:B------:R-:W3:Y:S04]  /*1eab0*/  LDL.LU R194, [R1+0x10] ;  /* 0x0000100001c27983 */ /* 0x000ee80000300800 */
[----:B------:R-:W3:Y:S04]  /*1eac0*/  LDL.LU R196, [R1+0xc] ;  /* 0x00000c0001c47983 */ /* 0x000ee80000300800 */
[----:B------:R4:W-:Y:S04]  /*1ead0*/  STL.64 [R1+0xcd8], R24 ;  /* 0x000cd81801007387 */ /* 0x0009e80000100a00 */
[----:B------:R-:W3:Y:S04]  /*1eae0*/  LDL.LU R198, [R1+0x8] ;  /* 0x0000080001c67983 */ /* 0x000ee80000300800 */
[----:B------:R-:W3:Y:S04]  /*1eaf0*/  LDL.LU R200, [R1+0x4] ;  /* 0x0000040001c87983 */ /* 0x000ee80000300800 */
[----:B------:R4:W-:Y:S01]  /*1eb00*/  STL.64 [R1+0xcc8], R22 ;  /* 0x000cc81601007387 */ /* 0x0009e20000100a00 */
[----:B--2---:R-:W-:-:S04]  /*1eb10*/  LEA R16, P6, R202, R9, 0x2 ;  /* 0x00000009ca107211 */ /* 0x004fc800078c10ff */
[----:B------:R-:W-:Y:S02]  /*1eb20*/  LEA.HI.X.SX32 R17, R202, R11, 0x2, P6 ;  /* 0x0000000bca117211 */ /* 0x000fe400030f16ff */
[----:B------:R-:W2:Y:S01]  /*1eb30*/  LDL.LU R202, [R1] ;  /* 0x0000000001ca7983 */ /* 0x000ea20000300800 */
[----:B-1----:R-:W-:-:S03]  /*1eb40*/  LEA R14, P5, R164, R9, 0x2 ;  /* 0x00000009a40e7211 */ /* 0x002fc600078a10ff */
[----:B------:R1:W-:Y:S01]  /*1eb50*/  STL.64 [R1+0xcb0], R16 ;  /* 0x000cb01001007387 */ /* 0x0003e20000100a00 */
[----:B------:R-:W-:-:S05]  /*1eb60*/  LEA.HI.X.SX32 R15, R164, R11, 0x2, P5 ;  /* 0x0000000ba40f7211 */ /* 0x000fca00028f16ff */
[----:B------:R1:W-:Y:S01]  /*1eb70*/  STL.64 [R1+0xc90], R14 ;  /* 0x000c900e01007387 */ /* 0x0003e20000100a00 */
[----:B------:R-:W-:-:S04]  /*1eb80*/  LEA R20, P1, R165, R9, 0x2 ;  /* 0x00000009a5147211 */ /* 0x000fc800078210ff */
[----:B------:R-:W-:Y:S02]  /*1eb90*/  LEA.HI.X.SX32 R21, R165, R11, 0x2, P1 ;  /* 0x0000000ba5157211 */ /* 0x000fe400008f16ff */
[----:B------:R-:W-:-:S04]  /*1eba0*/  LEA R18, P2, R166, R9, 0x2 ;  /* 0x00000009a6127211 */ /* 0x000fc800078410ff */
[----:B------:R-:W-:Y:S01]  /*1ebb0*/  LEA.HI.X.SX32 R19, R166, R11, 0x2, P2 ;  /* 0x0000000ba6137211 */ /* 0x000fe200010f16ff */
[----:B------:R1:W-:Y:S01]  /*1ebc0*/  STL.64 [R1+0xa48], R20 ;  /* 0x000a481401007387 */ /* 0x0003e20000100a00 */
[----:B----4-:R-:W-:-:S04]  /*1ebd0*/  LEA R24, P4, R168, R9, 0x2 ;  /* 0x00000009a8187211 */ /* 0x010fc800078810ff */
[----:B------:R-:W-:Y:S02]  /*1ebe0*/  LEA.HI.X.SX32 R25, R168, R11, 0x2, P4 ;  /* 0x0000000ba8197211 */ /* 0x000fe400020f16ff */
[C---:B------:R-:W-:Y:S01]  /*1ebf0*/  LEA R22, P3, R170.reuse, R9, 0x2 ;  /* 0x00000009aa167211 */ /* 0x040fe200078610ff */
[----:B------:R4:W-:Y:S03]  /*1ec00*/  STL.64 [R1+0xa38], R18 ;  /* 0x000a381201007387 */ /* 0x0009e60000100a00 */
[----:B------:R-:W-:Y:S02]  /*1ec10*/  LEA.HI.X.SX32 R23, R170, R11, 0x2, P3 ;  /* 0x0000000baa177211 */ /* 0x000fe400018f16ff */
[C---:B-1----:R-:W-:Y:S01]  /*1ec20*/  LEA R16, P6, R172.reuse, R9, 0x2 ;  /* 0x00000009ac107211 */ /* 0x042fe200078c10ff */
[----:B------:R1:W-:Y:S03]  /*1ec30*/  STL.64 [R1+0xa28], R24 ;  /* 0x000a281801007387 */ /* 0x0003e60000100a00 */
[----:B------:R-:W-:-:S02]  /*1ec40*/  LEA.HI.X.SX32 R17, R172, R11, 0x2, P6 ;  /* 0x0000000bac117211 */ /* 0x000fc400030f16ff */
[CC--:B------:R-:W-:Y:S01]  /*1ec50*/  LEA R14, P5, R173.reuse, R9.reuse, 0x2 ;  /* 0x00000009ad0e7211 */ /* 0x0c0fe200078a10ff */
[----:B------:R1:W-:Y:S01]  /*1ec60*/  STL.64 [R1+0xa18], R22 ;  /* 0x000a181601007387 */ /* 0x0003e20000100a00 */
[C---:B------:R-:W-:Y:S02]  /*1ec70*/  LEA R20, P1, R176.reuse, R9, 0x2 ;  /* 0x00000009b0147211 */ /* 0x040fe400078210ff */
[-C--:B------:R-:W-:Y:S01]  /*1ec80*/  LEA.HI.X.SX32 R15, R173, R11.reuse, 0x2, P5 ;  /* 0x0000000bad0f7211 */ /* 0x080fe200028f16ff */
[----:B------:R1:W-:Y:S01]  /*1ec90*/  STL.64 [R1+0xa10], R16 ;  /* 0x000a101001007387 */ /* 0x0003e20000100a00 */
[----:B------:R-:W-:Y:S02]  /*1eca0*/  LEA.HI.X.SX32 R21, R176, R11, 0x2, P1 ;  /* 0x0000000bb0157211 */ /* 0x000fe400008f16ff */
[-C--:B----4-:R-:W-:Y:S01]  /*1ecb0*/  LEA R18, P2, R178, R9.reuse, 0x2 ;  /* 0x00000009b2127211 */ /* 0x090fe200078410ff */
[----:B------:R4:W-:Y:S01]  /*1ecc0*/  STL.64 [R1+0xa00], R14 ;  /* 0x000a000e01007387 */ /* 0x0009e20000100a00 */
[----:B-1----:R-:W-:-:S02]  /*1ecd0*/  LEA R24, P4, R180, R9, 0x2 ;  /* 0x00000009b4187211 */ /* 0x002fc400078810ff */
[-C--:B------:R-:W-:Y:S02]  /*1ece0*/  LEA.HI.X.SX32 R19, R178, R11.reuse, 0x2, P2 ;  /* 0x0000000bb2137211 */ /* 0x080fe400010f16ff */
[----:B------:R-:W-:Y:S02]  /*1ecf0*/  LEA.HI.X.SX32 R25, R180, R11, 0x2, P4 ;  /* 0x0000000bb4197211 */ /* 0x000fe400020f16ff */
[CC--:B------:R-:W-:Y:S02]  /*1ed00*/  LEA R22, P3, R184.reuse, R9.reuse, 0x2 ;  /* 0x00000009b8167211 */ /* 0x0c0fe400078610ff */
[C---:B------:R-:W-:Y:S02]  /*1ed10*/  LEA R16, P6, R185.reuse, R9, 0x2 ;  /* 0x00000009b9107211 */ /* 0x040fe400078c10ff */
[-C--:B------:R-:W-:Y:S01]  /*1ed20*/  LEA.HI.X.SX32 R23, R184, R11.reuse, 0x2, P3 ;  /* 0x0000000bb8177211 */ /* 0x080fe200018f16ff */
[----:B------:R1:W-:Y:S01]  /*1ed30*/  STL.64 [R1+0x9f0], R20 ;  /* 0x0009f01401007387 */ /* 0x0003e20000100a00 */
[----:B------:R-:W-:-:S02]  /*1ed40*/  LEA.HI.X.SX32 R17, R185, R11, 0x2, P6 ;  /* 0x0000000bb9117211 */ /* 0x000fc400030f16ff */
[C---:B----4-:R-:W-:Y:S01]  /*1ed50*/  LEA R14, P5, R186.reuse, R9, 0x2 ;  /* 0x00000009ba0e7211 */ /* 0x050fe200078a10ff */
[----:B------:R4:W-:Y:S03]  /*1ed60*/  STL.64 [R1+0x9b8], R18 ;  /* 0x0009b81201007387 */ /* 0x0009e60000100a00 */
[----:B------:R-:W-:Y:S01]  /*1ed70*/  LEA.HI.X.SX32 R15, R186, R11, 0x2, P5 ;  /* 0x0000000bba0f7211 */ /* 0x000fe200028f16ff */
[----:B------:R3:W-:Y:S01]  /*1ed80*/  STL.64 [R1+0x9a8], R24 ;  /* 0x0009a81801007387 */ /* 0x0007e20000100a00 */
[----:B-1----:R-:W-:-:S03]  /*1ed90*/  LEA R20, P1, R187, R9, 0x2 ;  /* 0x00000009bb147211 */ /* 0x002fc600078210ff */
[----:B------:R1:W-:Y:S01]  /*1eda0*/  STL.64 [R1+0x998], R22 ;  /* 0x0009981601007387 */ /* 0x0003e20000100a00 */
[----:B------:R-:W-:Y:S02]  /*1edb0*/  LEA R8, R126, R10, 0x1 ;  /* 0x0000000a7e087211 */ /* 0x000fe400078e08ff */
[----:B----4-:R-:W-:Y:S01]  /*1edc0*/  LEA R18, P2, R189, R9, 0x2 ;  /* 0x00000009bd127211 */ /* 0x010fe200078410ff */
[----:B------:R4:W-:Y:S01]  /*1edd0*/  STL.64 [R1+0x990], R16 ;  /* 0x0009901001007387 */ /* 0x0009e20000100a00 */
[----:B------:R-:W-:Y:S02]  /*1ede0*/  LEA.HI.X.SX32 R21, R187, R11, 0x2, P1 ;  /* 0x0000000bbb157211 */ /* 0x000fe400008f16ff */
[C---:B---3--:R-:W-:Y:S01]  /*1edf0*/  LEA R24, P4, R192.reuse, R9, 0x2 ;  /* 0x00000009c0187211 */ /* 0x048fe200078810ff */
[----:B------:R3:W-:Y:S01]  /*1ee00*/  STL.64 [R1+0x988], R14 ;  /* 0x0009880e01007387 */ /* 0x0007e20000100a00 */
[-C--:B------:R-:W-:Y:S02]  /*1ee10*/  LEA.HI.X.SX32 R19, R189, R11.reuse, 0x2, P2 ;  /* 0x0000000bbd137211 */ /* 0x080fe400010f16ff */
[----:B------:R-:W-:-:S02]  /*1ee20*/  LEA.HI.X.SX32 R25, R192, R11, 0x2, P4 ;  /* 0x0000000bc0197211 */ /* 0x000fc400020f16ff */
[-C--:B-1----:R-:W-:Y:S02]  /*1ee30*/  LEA R22, P3, R194, R9.reuse, 0x2 ;  /* 0x00000009c2167211 */ /* 0x082fe400078610ff */
[----:B----4-:R-:W-:Y:S02]  /*1ee40*/  LEA R16, P6, R196, R9, 0x2 ;  /* 0x00000009c4107211 */ /* 0x010fe400078c10ff */
[-C--:B------:R-:W-:Y:S01]  /*1ee50*/  LEA.HI.X.SX32 R23, R194, R11.reuse, 0x2, P3 ;  /* 0x0000000bc2177211 */ /* 0x080fe200018f16ff */
[----:B------:R-:W-:Y:S01]  /*1ee60*/  IMAD R5, R126, 0x2, R8 ;  /* 0x000000027e057824 */ /* 0x000fe200078e0208 */
[----:B------:R-:W-:Y:S01]  /*1ee70*/  LEA.HI.X.SX32 R17, R196, R11, 0x2, P6 ;  /* 0x0000000bc4117211 */ /* 0x000fe200030f16ff */
[----:B------:R1:W-:Y:S01]  /*1ee80*/  STL.64 [R1+0x940], R20 ;  /* 0x0009401401007387 */ /* 0x0003e20000100a00 */
[----:B---3--:R-:W-:-:S03]  /*1ee90*/  LEA R14, P5, R198, R9, 0x2 ;  /* 0x00000009c60e7211 */ /* 0x008fc600078a10ff */
[----:B------:R-:W-:Y:S01]  /*1eea0*/  STL.64 [R1+0x900], R18 ;  /* 0x0009001201007387 */ /* 0x000fe20000100a00 */
[----:B------:R-:W-:-:S03]  /*1eeb0*/  LEA.HI.X.SX32 R15, R198, R11, 0x2, P5 ;  /* 0x0000000bc60f7211 */ /* 0x000fc600028f16ff */
[----:B------:R3:W-:Y:S01]  /*1eec0*/  STL.64 [R1+0x8f0], R24 ;  /* 0x0008f01801007387 */ /* 0x0007e20000100a00 */
[----:B------:R-:W-:Y:S01]  /*1eed0*/  IMAD R4, R126, 0x2, R5 ;  /* 0x000000027e047824 */ /* 0x000fe200078e0205 */
[C---:B-1----:R-:W-:Y:S02]  /*1eee0*/  LEA R20, P1, R200.reuse, R9, 0x2 ;  /* 0x00000009c8147211 */ /* 0x042fe400078210ff */
[----:B------:R1:W-:Y:S04]  /*1eef0*/  STL.64 [R1+0x8b0], R22 ;  /* 0x0008b01601007387 */ /* 0x0003e80000100a00 */
[----:B------:R4:W-:Y:S01]  /*1ef00*/  STL.64 [R1+0x8a0], R16 ;  /* 0x0008a01001007387 */ /* 0x0009e20000100a00 */
[----:B------:R-:W-:Y:S02]  /*1ef10*/  LEA.HI.X.SX32 R21, R200, R11, 0x2, P1 ;  /* 0x0000000bc8157211 */ /* 0x000fe400008f16ff */
[-C--:B---3--:R-:W-:Y:S01]  /*1ef20*/  LEA R24, P4, R0, R9.reuse, 0x2 ;  /* 0x0000000900187211 */ /* 0x088fe200078810ff */
[----:B------:R3:W-:Y:S01]  /*1ef30*/  STL.64 [R1+0x860], R14 ;  /* 0x0008600e01007387 */ /* 0x0007e20000100a00 */
[----:B------:R-:W-:Y:S01]  /*1ef40*/  IMAD R6, R126, 0x2, R4 ;  /* 0x000000027e067824 */ /* 0x000fe200078e0204 */
[----:B-1----:R-:W-:-:S02]  /*1ef50*/  LEA R22, P3, R13, R9, 0x2 ;  /* 0x000000090d167211 */ /* 0x002fc400078610ff */
[----:B----4-:R-:W-:Y:S02]  /*1ef60*/  LEA R16, P6, R10, R9, 0x2 ;  /* 0x000000090a107211 */ /* 0x010fe400078c10ff */
[----:B------:R-:W-:Y:S02]  /*1ef70*/  LEA.HI.X.SX32 R25, R0, R11, 0x2, P4 ;  /* 0x0000000b00197211 */ /* 0x000fe400020f16ff */
[----:B---3--:R-:W-:Y:S02]  /*1ef80*/  LEA R14, P5, R8, R9, 0x2 ;  /* 0x00000009080e7211 */ /* 0x008fe400078a10ff */
[-C--:B------:R-:W-:Y:S01]  /*1ef90*/  LEA.HI.X.SX32 R17, R10, R11.reuse, 0x2, P6 ;  /* 0x0000000b0a117211 */ /* 0x080fe200030f16ff */
[----:B------:R1:W-:Y:S01]  /*1efa0*/  STL.64 [R1+0x850], R20 ;  /* 0x0008501401007387 */ /* 0x0003e20000100a00 */
[-C--:B------:R-:W-:Y:S01]  /*1efb0*/  LEA.HI.X.SX32 R23, R13, R11.reuse, 0x2, P3 ;  /* 0x0000000b0d177211 */ /* 0x080fe200018f16ff */
[----:B------:R-:W-:Y:S01]  /*1efc0*/  IMAD R126, R126, 0x2, R6 ;  /* 0x000000027e7e7824 */ /* 0x000fe200078e0206 */
[----:B------:R-:W-:-:S02]  /*1efd0*/  LEA.HI.X.SX32 R15, R8, R11, 0x2, P5 ;  /* 0x0000000b080f7211 */ /* 0x000fc400028f16ff */
[----:B-1----:R-:W-:-:S04]  /*1efe0*/  LEA R20, P1, R5, R9, 0x2 ;  /* 0x0000000905147211 */ /* 0x002fc800078210ff */
[----:B------:R-:W-:Y:S02]  /*1eff0*/  LEA.HI.X.SX32 R21, R5, R11, 0x2, P1 ;  /* 0x0000000b05157211 */ /* 0x000fe400008f16ff */
[----:B--2---:R-:W-:-:S04]  /*1f000*/  LEA R18, P2, R202, R9, 0x2 ;  /* 0x00000009ca127211 */ /* 0x004fc800078410ff */
[----:B------:R-:W-:-:S05]  /*1f010*/  LEA.HI.X.SX32 R19, R202, R11, 0x2, P2 ;  /* 0x0000000bca137211 */ /* 0x000fca00010f16ff */
[----:B------:R1:W-:Y:S04]  /*1f020*/  STL.64 [R1+0x808], R18 ;  /* 0x0008081201007387 */ /* 0x0003e80000100a00 */
[----:B------:R-:W-:Y:S04]  /*1f030*/  STL.64 [R1+0x7c0], R24 ;  /* 0x0007c01801007387 */ /* 0x000fe80000100a00 */
[----:B------:R2:W-:Y:S01]  /*1f040*/  STL.64 [R1+0x730], R16 ;  /* 0x0007301001007387 */ /* 0x0005e20000100a00 */
[----:B-1----:R-:W-:-:S03]  /*1f050*/  LEA R18, P2, R4, R9, 0x2 ;  /* 0x0000000904127211 */ /* 0x002fc600078410ff */
[----:B------:R-:W-:Y:S04]  /*1f060*/  STL.64 [R1+0x778], R22 ;  /* 0x0007781601007387 */ /* 0x000fe80000100a00 */
[----:B------:R1:W-:Y:S01]  /*1f070*/  STL.64 [R1+0x6e8], R14 ;  /* 0x0006e80e01007387 */ /* 0x0003e20000100a00 */
[----:B--2---:R-:W-:Y:S02]  /*1f080*/  LEA R16, P3, R6, R9, 0x2 ;  /* 0x0000000906107211 */ /* 0x004fe400078610ff */
[-C--:B------:R-:W-:Y:S02]  /*1f090*/  LEA.HI.X.SX32 R19, R4, R11.reuse, 0x2, P2 ;  /* 0x0000000b04137211 */ /* 0x080fe400010f16ff */
[----:B------:R-:W-:Y:S02]  /*1f0a0*/  LEA.HI.X.SX32 R17, R6, R11, 0x2, P3 ;  /* 0x0000000b06117211 */ /* 0x000fe400018f16ff */
[C---:B-1----:R-:W-:Y:S01]  /*1f0b0*/  LEA R14, P4, R126.reuse, R9, 0x2 ;  /* 0x000000097e0e7211 */ /* 0x042fe200078810ff */
[----:B------:R1:W-:Y:S03]  /*1f0c0*/  STL.64 [R1+0x6a0], R20 ;  /* 0x0006a01401007387 */ /* 0x0003e60000100a00 */
[----:B------:R-:W-:Y:S01]  /*1f0d0*/  LEA.HI.X.SX32 R15, R126, R11, 0x2, P4 ;  /* 0x0000000b7e0f7211 */ /* 0x000fe200020f16ff */
[----:B------:R2:W-:Y:S04]  /*1f0e0*/  STL.64 [R1+0x658], R18 ;  /* 0x0006581201007387 */ /* 0x0005e80000100a00 */
[----:B------:R3:W-:Y:S04]  /*1f0f0*/  STL.64 [R1+0x650], R16 ;  /* 0x0006501001007387 */ /* 0x0007e80000100a00 */
[----:B------:R-:W4:Y:S04]  /*1f100*/  LDL.LU R166, [R1+0x5cc] ;  /* 0x0005cc0001a67983 */ /* 0x000f280000300800 */
[----:B------:R3:W-:Y:S04]  /*1f110*/  STL.64 [R1+0x648], R14 ;  /* 0x0006480e01007387 */ /* 0x0007e80000100a00 */
[----:B------:R-:W2:Y:S04]  /*1f120*/  LDL.LU R168, [R1+0x5b4] ;  /* 0x0005b40001a87983 */ /* 0x000ea80000300800 */
[----:B------:R-:W3:Y:S04]  /*1f130*/  LDL.LU R170, [R1+0x5b0] ;  /* 0x0005b00001aa7983 */ /* 0x000ee80000300800 */
        /* <DEDUP_REMOVED lines=22> */
[----:B------:R-:W3:Y:S01]  /*1f2a0*/  LDL.LU R153, [R1+0x540] ;  /* 0x0005400001997983 */ /* 0x000ee20000300800 */
[----:B------:R-:W-:Y:S01]  /*1f2b0*/  LEA R3, P0, R127, UR6, 0x2 ;  /* 0x000000067f037c11 */ /* 0x000fe2000f8010ff */
[----:B------:R-:W-:Y:S01]  /*1f2c0*/  IMAD R241, R241, UR38, RZ ;  /* 0x00000026f1f17c24 */ /* 0x000fe2000f8e02ff */
[----:B------:R-:W-:Y:S01]  /*1f2d0*/  ULDC UR6, c[0x0][0x240] ;  /* 0x0000900000067ab9 */ /* 0x000fe20000000800 */
[----:B------:R-:W3:Y:S04]  /*1f2e0*/  LDL.LU R159, [R1+0x53c] ;  /* 0x00053c00019f7983 */ /* 0x000ee80000300800 */
[----:B------:R-:W3:Y:S04]  /*1f2f0*/  LDL.LU R160, [R1+0x530] ;  /* 0x0005300001a07983 */ /* 0x000ee80000300800 */
[----:B------:R-:W3:Y:S04]  /*1f300*/  LDL.LU R162, [R1+0x52c] ;  /* 0x00052c0001a27983 */ /* 0x000ee80000300800 */
[----:B------:R-:W3:Y:S01]  /*1f310*/  LDL.LU R164, [R1+0x528] ;  /* 0x0005280001a47983 */ /* 0x000ee20000300800 */
[----:B------:R-:W-:Y:S01]  /*1f320*/  LEA.HI.X.SX32 R0, R127, UR7, 0x2, P0 ;  /* 0x000000077f007c11 */ /* 0x000fe200080f16ff */
[----:B------:R-:W-:-:S02]  /*1f330*/  IMAD R239, R239, UR38, RZ ;  /* 0x00000026efef7c24 */ /* 0x000fc4000f8e02ff */
[----:B------:R-:W3:Y:S01]  /*1f340*/  LDL.LU R165, [R1+0x524] ;  /* 0x0005240001a57983 */ /* 0x000ee20000300800 */
[----:B----4-:R-:W-:Y:S01]  /*1f350*/  IMAD R134, R166, UR38, RZ ;  /* 0x00000026a6867c24 */ /* 0x010fe2000f8e02ff */
[----:B------:R-:W-:Y:S02]  /*1f360*/  ULDC UR7, c[0x0][0x240] ;  /* 0x0000900000077ab9 */ /* 0x000fe40000000800 */
[----:B------:R-:W4:Y:S01]  /*1f370*/  LDL.LU R166, [R1+0x520] ;  /* 0x0005200001a67983 */ /* 0x000f220000300800 */
[----:B--2---:R-:W-:-:S03]  /*1f380*/  IMAD R133, R168, UR38, RZ ;  /* 0x00000026a8857c24 */ /* 0x004fc6000f8e02ff */
[----:B------:R-:W2:Y:S01]  /*1f390*/  LDL.LU R168, [R1+0x51c] ;  /* 0x00051c0001a87983 */ /* 0x000ea20000300800 */
[----:B---3--:R-:W-:-:S03]  /*1f3a0*/  IMAD R132, R170, UR38, RZ ;  /* 0x00000026aa847c24 */ /* 0x008fc6000f8e02ff */
[----:B------:R-:W3:Y:S01]  /*1f3b0*/  LDL.LU R170, [R1+0x518] ;  /* 0x0005180001aa7983 */ /* 0x000ee20000300800 */
[----:B------:R-:W-:-:S03]  /*1f3c0*/  IMAD R131, R172, UR38, RZ ;  /* 0x00000026ac837c24 */ /* 0x000fc6000f8e02ff */
        /* <DEDUP_REMOVED lines=10> */
[----:B------:R-:W1:Y:S01]  /*1f470*/  LDL.LU R184, [R1+0x500] ;  /* 0x0005000001b87983 */ /* 0x000e620000300800 */
        /* <DEDUP_REMOVED lines=44> */
[----:B------:R-:W-:Y:S01]  /*1f740*/  ISETP.GT.AND P0, PT, R12, 0x7f, PT ;  /* 0x0000007f0c00780c */ /* 0x000fe20003f04270 */
[----:B----4-:R-:W-:Y:S02]  /*1f750*/  IMAD R29, R166, UR38, RZ ;  /* 0x00000026a61d7c24 */ /* 0x010fe4000f8e02ff */
        /* <DEDUP_REMOVED lines=15> */
[----:B-1----:R-:W-:-:S03]  /*1f850*/  IMAD R21, R184, UR38, RZ ;  /* 0x00000026b8157c24 */ /* 0x002fc6000f8e02ff */
        /* <DEDUP_REMOVED lines=20> */
[----:B------:R-:W3:Y:S04]  /*1f9a0*/  LDL.LU R202, [R1+0x428] ;  /* 0x0004280001ca7983 */ /* 0x000ee80000300800 */
[----:B------:R-:W4:Y:S01]  /*1f9b0*/  LDL.LU R108, [R1+0x410] ;  /* 0x00041000016c7983 */ /* 0x000f220000300800 */
[----:B------:R-:W-:-:S03]  /*1f9c0*/  IMAD R8, R94, UR38, RZ ;  /* 0x000000265e087c24 */ /* 0x000fc6000f8e02ff */
[----:B------:R-:W2:Y:S04]  /*1f9d0*/  LDL.LU R94, [R1+0x40c] ;  /* 0x00040c00015e7983 */ /* 0x000ea80000300800 */
[----:B------:R-:W3:Y:S04]  /*1f9e0*/  LDL.LU R107, [R1+0x408] ;  /* 0x00040800016b7983 */ /* 0x000ee80000300800 */
[----:B------:R-:W3:Y:S04]  /*1f9f0*/  LDL.LU R106, [R1+0x404] ;  /* 0x00040400016a7983 */ /* 0x000ee80000300800 */
[----:B------:R-:W4:Y:S04]  /*1fa00*/  LDL.LU R105, [R1+0x400] ;  /* 0x0004000001697983 */ /* 0x000f280000300800 */
[----:B------:R-:W3:Y:S04]  /*1fa10*/  LDL.LU R104, [R1+0x3fc] ;  /* 0x0003fc0001687983 */ /* 0x000ee80000300800 */
[----:B------:R-:W3:Y:S04]  /*1fa20*/  LDL.LU R103, [R1+0x3f8] ;  /* 0x0003f80001677983 */ /* 0x000ee80000300800 */
[----:B------:R-:W3:Y:S04]  /*1fa30*/  LDL.LU R102, [R1+0x3f4] ;  /* 0x0003f40001667983 */ /* 0x000ee80000300800 */
[----:B------:R-:W3:Y:S04]  /*1fa40*/  LDL.LU R101, [R1+0x3e8] ;  /* 0x0003e80001657983 */ /* 0x000ee80000300800 */
[----:B------:R-:W3:Y:S01]  /*1fa50*/  LDL.LU R100, [R1+0x3e4] ;  /* 0x0003e40001647983 */ /* 0x000ee20000300800 */
[----:B------:R-:W-:-:S03]  /*1fa60*/  IMAD R10, R96, UR38, RZ ;  /* 0x00000026600a7c24 */ /* 0x000fc6000f8e02ff */
        /* <DEDUP_REMOVED lines=9> */
[----:B------:R-:W3:Y:S01]  /*1fb00*/  LDL.LU R92, [R1+0x3bc] ;  /* 0x0003bc00015c7983 */ /* 0x000ee20000300800 */
[----:B--2---:R-:W-:-:S03]  /*1fb10*/  IMAD R249, R94, UR38, RZ ;  /* 0x000000265ef97c24 */ /* 0x004fc6000f8e02ff */
[----:B------:R-:W2:Y:S01]  /*1fb20*/  LDL.LU R94, [R1+0x3b8] ;  /* 0x0003b800015e7983 */ /* 0x000ea20000300800 */
[----:B----4-:R-:W-:Y:S02]  /*1fb30*/  IMAD R105, R105, UR38, RZ ;  /* 0x0000002669697c24 */ /* 0x010fe4000f8e02ff */
[----:B---3--:R-:W-:-:S03]  /*1fb40*/  IMAD R104, R104, UR38, RZ ;  /* 0x0000002668687c24 */ /* 0x008fc6000f8e02ff */
[----:B------:R-:W-:Y:S01]  /*1fb50*/  STL [R1], R105 ;  /* 0x0000006901007387 */ /* 0x000fe20000100800 */
[----:B------:R-:W-:-:S03]  /*1fb60*/  IMAD R6, R103, UR38, RZ ;  /* 0x0000002667067c24 */ /* 0x000fc6000f8e02ff */
[----:B------:R-:W-:Y:S01]  /*1fb70*/  STL [R1+0x4], R104 ;  /* 0x0000046801007387 */ /* 0x000fe20000100800 */
[----:B------:R-:W-:-:S03]  /*1fb80*/  IMAD R102, R102, UR38, RZ ;  /* 0x0000002666667c24 */ /* 0x000fc6000f8e02ff */
[----:B------:R1:W-:Y:S01]  /*1fb90*/  STL [R1+0x8], R6 ;  /* 0x0000080601007387 */ /* 0x0003e20000100800 */
[----:B------:R-:W-:-:S03]  /*1fba0*/  IMAD R101, R101, UR38, RZ ;  /* 0x0000002665657c24 */ /* 0x000fc6000f8e02ff */
[----:B------:R-:W-:Y:S01]  /*1fbb0*/  STL [R1+0xc], R102 ;  /* 0x00000c6601007387 */ /* 0x000fe20000100800 */
[----:B-1----:R-:W-:-:S03]  /*1fbc0*/  IMAD R6, R100, UR38, RZ ;  /* 0x0000002664067c24 */ /* 0x002fc6000f8e02ff */
[----:B------:R-:W-:Y:S01]  /*1fbd0*/  STL [R1+0x10], R101 ;  /* 0x0000106501007387 */ /* 0x000fe20000100800 */
[----:B------:R-:W-:Y:S02]  /*1fbe0*/  IMAD R99, R99, UR38, RZ ;  /* 0x0000002663637c24 */ /* 0x000fe4000f8e02ff */
[----:B------:R-:W-:Y:S01]  /*1fbf0*/  IMAD R98, R98, UR38, RZ ;  /* 0x0000002662627c24 */ /* 0x000fe2000f8e02ff */
[----:B------:R1:W-:Y:S04]  /*1fc00*/  STL [R1+0x14], R6 ;  /* 0x0000140601007387 */ /* 0x0003e80000100800 */
[----:B------:R-:W-:Y:S01]  /*1fc10*/  STL [R1+0x18], R99 ;  /* 0x0000186301007387 */ /* 0x000fe20000100800 */
[----:B------:R-:W-:Y:S02]  /*1fc20*/  IMAD R96, R96, UR38, RZ ;  /* 0x0000002660607c24 */ /* 0x000fe4000f8e02ff */
[----:B-1----:R-:W-:Y:S01]  /*1fc30*/  IMAD R6, R97, UR38, RZ ;  /* 0x0000002661067c24 */ /* 0x002fe2000f8e02ff */
[----:B------:R-:W-:Y:S01]  /*1fc40*/  STL [R1+0x1c], R98 ;  /* 0x00001c6201007387 */ /* 0x000fe20000100800 */
[----:B------:R-:W-:-:S03]  /*1fc50*/  IMAD R95, R95, UR38, RZ ;  /* 0x000000265f5f7c24 */ /* 0x000fc6000f8e02ff */
[----:B------:R1:W-:Y:S04]  /*1fc60*/  STL [R1+0x20], R6 ;  /* 0x0000200601007387 */ /* 0x0003e80000100800 */
[----:B------:R-:W-:Y:S04]  /*1fc70*/  STL [R1+0x24], R96 ;  /* 0x0000246001007387 */ /* 0x000fe80000100800 */
[----:B------:R-:W3:Y:S01]  /*1fc80*/  LDL.LU R120, [R1+0x3b4] ;  /* 0x0003b40001787983 */ /* 0x000ee20000300800 */
[----:B-1----:R-:W-:-:S03]  /*1fc90*/  IMAD R6, R93, UR38, RZ ;  /* 0x000000265d067c24 */ /* 0x002fc6000f8e02ff */
[----:B------:R-:W-:Y:S04]  /*1fca0*/  STL [R1+0x28], R95 ;  /* 0x0000285f01007387 */ /* 0x000fe80000100800 */
[----:B------:R-:W4:Y:S04]  /*1fcb0*/  LDL.LU R119, [R1+0x3b0] ;  /* 0x0003b00001777983 */ /* 0x000f280000300800 */
[----:B------:R1:W-:Y:S04]  /*1fcc0*/  STL [R1+0x2c], R6 ;  /* 0x00002c0601007387 */ /* 0x0003e80000100800 */
[----:B------:R-:W4:Y:S04]  /*1fcd0*/  LDL.LU R118, [R1+0x3ac] ;  /* 0x0003ac0001767983 */ /* 0x000f280000300800 */
[----:B------:R-:W4:Y:S01]  /*1fce0*/  LDL.LU R93, [R1+0x3a8] ;  /* 0x0003a800015d7983 */ /* 0x000f220000300800 */
[----:B-1----:R-:W-:-:S03]  /*1fcf0*/  IMAD R6, R92, UR38, RZ ;  /* 0x000000265c067c24 */ /* 0x002fc6000f8e02ff */
[----:B------:R-:W4:Y:S04]  /*1fd00*/  LDL.LU R117, [R1+0x3a4] ;  /* 0x0003a40001757983 */ /* 0x000f280000300800 */
[----:B------:R-:W4:Y:S04]  /*1fd10*/  LDL.LU R116, [R1+0x3a0] ;  /* 0x0003a00001747983 */ /* 0x000f280000300800 */
[----:B------:R2:W-:Y:S04]  /*1fd20*/  STL [R1+0x30], R6 ;  /* 0x0000300601007387 */ /* 0x0005e80000100800 */
[----:B------:R-:W4:Y:S04]  /*1fd30*/  LDL.LU R115, [R1+0x398] ;  /* 0x0003980001737983 */ /* 0x000f280000300800 */
[----:B------:R-:W4:Y:S04]  /*1fd40*/  LDL.LU R114, [R1+0x394] ;  /* 0x0003940001727983 */ /* 0x000f280000300800 */
[----:B------:R-:W4:Y:S04]  /*1fd50*/  LDL.LU R113, [R1+0x390] ;  /* 0x0003900001717983 */ /* 0x000f280000300800 */
[----:B------:R-:W4:Y:S04]  /*1fd60*/  LDL.LU R112, [R1+0x388] ;  /* 0x0003880001707983 */ /* 0x000f280000300800 */
[----:B------:R-:W4:Y:S04]  /*1fd70*/  LDL.LU R111, [R1+0x384] ;  /* 0x00038400016f7983 */ /* 0x000f280000300800 */
[----:B------:R-:W4:Y:S01]  /*1fd80*/  LDL.LU R110, [R1+0x380] ;  /* 0x00038000016e7983 */ /* 0x000f220000300800 */
[----:B------:R-:W-:-:S03]  /*1fd90*/  IMAD R248, R108, UR38, RZ ;  /* 0x000000266cf87c24 */ /* 0x000fc6000f8e02ff */
[----:B------:R-:W4:Y:S04]  /*1fda0*/  LDL.LU R109, [R1+0x378] ;  /* 0x00037800016d7983 */ /* 0x000f280000300800 */
[----:B------:R-:W4:Y:S04]  /*1fdb0*/  LDL.LU R108, [R1+0x374] ;  /* 0x00037400016c7983 */ /* 0x000f280000300800 */
[----:B------:R-:W4:Y:S01]  /*1fdc0*/  LDL.LU R92, [R1+0x370] ;  /* 0x00037000015c7983 */ /* 0x000f220000300800 */
[----:B------:R-:W-:Y:S02]  /*1fdd0*/  IMAD R250, R107, UR38, RZ ;  /* 0x000000266bfa7c24 */ /* 0x000fe4000f8e02ff */
[----:B------:R-:W-:Y:S01]  /*1fde0*/  IMAD R252, R106, UR38, RZ ;  /* 0x000000266afc7c24 */ /* 0x000fe2000f8e02ff */
[----:B------:R-:W4:Y:S04]  /*1fdf0*/  LDL.LU R107, [R1+0x36c] ;  /* 0x00036c00016b7983 */ /* 0x000f280000300800 */
[----:B------:R-:W4:Y:S01]  /*1fe00*/  LDL.LU R106, [R1+0x368] ;  /* 0x00036800016a7983 */ /* 0x000f220000300800 */
[----:B--2---:R-:W-:-:S05]  /*1fe10*/  IMAD R6, R94, UR38, RZ ;  /* 0x000000265e067c24 */ /* 0x004fca000f8e02ff */
[----:B------:R3:W-:Y:S04]  /*1fe20*/  STL [R1+0x38], R6 ;  /* 0x0000380601007387 */ /* 0x0007e80000100800 */
[----:B------:R-:W2:Y:S04]  /*1fe30*/  LDL.LU R105, [R1+0x364] ;  /* 0x0003640001697983 */ /* 0x000ea80000300800 */
        /* <DEDUP_REMOVED lines=10> */
[----:B------:R-:W2:Y:S01]  /*1fee0*/  LDL.LU R94, [R1+0x150] ;  /* 0x00015000015e7983 */ /* 0x000ea20000300800 */
[----:B---3--:R-:W-:-:S05]  /*1fef0*/  IMAD R6, R120, UR38, RZ ;  /* 0x0000002678067c24 */ /* 0x008fca000f8e02ff */
[----:B------:R1:W-:Y:S01]  /*1ff00*/  STL [R1+0x58], R6 ;  /* 0x0000580601007387 */ /* 0x0003e20000100800 */
[----:B----4-:R-:W-:-:S05]  /*1ff10*/  IMAD R119, R119, UR38, RZ ;  /* 0x0000002677777c24 */ /* 0x010fca000f8e02ff */
[----:B------:R-:W-:Y:S01]  /*1ff20*/  STL [R1+0x5c], R119 ;  /* 0x00005c7701007387 */ /* 0x000fe20000100800 */
[----:B------:R-:W-:Y:S02]  /*1ff30*/  IMAD R118, R118, UR38, RZ ;  /* 0x0000002676767c24 */ /* 0x000fe4000f8e02ff */
[----:B-1----:R-:W-:Y:S02]  /*1ff40*/  IMAD R6, R93, UR38, RZ ;  /* 0x000000265d067c24 */ /* 0x002fe4000f8e02ff */
[----:B------:R-:W3:Y:S01]  /*1ff50*/  LDL.LU R93, [R1+0x14c] ;  /* 0x00014c00015d7983 */ /* 0x000ee20000300800 */
[----:B------:R-:W-:-:S03]  /*1ff60*/  IMAD R117, R117, UR38, RZ ;  /* 0x0000002675757c24 */ /* 0x000fc6000f8e02ff */
[----:B------:R-:W-:Y:S04]  /*1ff70*/  STL [R1+0x60], R118 ;  /* 0x0000607601007387 */ /* 0x000fe80000100800 */
[----:B------:R1:W-:Y:S04]  /*1ff80*/  STL [R1+0x64], R6 ;  /* 0x0000640601007387 */ /* 0x0003e80000100800 */
[----:B------:R-:W-:Y:S01]  /*1ff90*/  STL [R1+0x68], R117 ;  /* 0x0000687501007387 */ /* 0x000fe20000100800 */
[----:B------:R-:W-:Y:S02]  /*1ffa0*/  IMAD R115, R115, UR38, RZ ;  /* 0x0000002673737c24 */ /* 0x000fe4000f8e02ff */
[----:B-1----:R-:W-:-:S02]  /*1ffb0*/  IMAD R6, R116, UR38, RZ ;  /* 0x0000002674067c24 */ /* 0x002fc4000f8e02ff */
[----:B------:R-:W-:-:S03]  /*1ffc0*/  IMAD R114, R114, UR38, RZ ;  /* 0x0000002672727c24 */ /* 0x000fc6000f8e02ff */
[----:B------:R1:W-:Y:S01]  /*1ffd0*/  STL [R1+0x6c], R6 ;  /* 0x00006c0601007387 */ /* 0x0003e20000100800 */
[----:B------:R-:W-:-:S03]  /*1ffe0*/  IMAD R112, R112, UR38, RZ ;  /* 0x0000002670707c24 */ /* 0x000fc6000f8e02ff */
[----:B------:R-:W-:Y:S01]  /*1fff0*/  STL [R1+0x70], R115 ;  /* 0x0000707301007387 */ /* 0x000fe20000100800 */
[----:B-1----:R-:W-:-:S03]  /*20000*/  IMAD R6, R113, UR38, RZ ;  /* 0x0000002671067c24 */ /* 0x002fc6000f8e02ff */
[----:B------:R-:W-:Y:S01]  /*20010*/  STL [R1+0x74], R114 ;  /* 0x0000747201007387 */ /* 0x000fe20000100800 */
[----:B------:R-:W-:-:S03]  /*20020*/  IMAD R111, R111, UR38, RZ ;  /* 0x000000266f6f7c24 */ /* 0x000fc6000f8e02ff */
[----:B------:R1:W-:Y:S01]  /*20030*/  STL [R1+0x80], R6 ;  /* 0x0000800601007387 */ /* 0x0003e20000100800 */
[----:B------:R-:W-:-:S03]  /*20040*/  IMAD R109, R109, UR38, RZ ;  /* 0x000000266d6d7c24 */ /* 0x000fc6000f8e02ff */
[----:B------:R-:W-:Y:S01]  /*20050*/  STL [R1+0x84], R112 ;  /* 0x0000847001007387 */ /* 0x000fe20000100800 */
[----:B-1----:R-:W-:-:S03]  /*20060*/  IMAD R6, R110, UR38, RZ ;  /* 0x000000266e067c24 */ /* 0x002fc6000f8e02ff */
[----:B------:R-:W-:Y:S04]  /*20070*/  STL [R1+0x8c], R111 ;  /* 0x00008c6f01007387 */ /* 0x000fe80000100800 */
[----:B------:R1:W-:Y:S04]  /*20080*/  STL [R1+0x90], R6 ;  /* 0x0000900601007387 */ /* 0x0003e80000100800 */
[----:B------:R-:W-:Y:S01]  /*20090*/  STL [R1+0x94], R109 ;  /* 0x0000946d01007387 */ /* 0x000fe20000100800 */
[----:B-1----:R-:W-:-:S03]  /*200a0*/  IMAD R6, R92, UR38, RZ ;  /* 0x000000265c067c24 */ /* 0x002fc6000f8e02ff */
[----:B------:R-:W4:Y:S01]  /*200b0*/  LDL.LU R92, [R1+0x148] ;  /* 0x00014800015c7983 */ /* 0x000f220000300800 */
[----:B------:R-:W-:Y:S02]  /*200c0*/  IMAD R108, R108, UR38, RZ ;  /* 0x000000266c6c7c24 */ /* 0x000fe4000f8e02ff */
[----:B------:R-:W-:Y:S02]  /*200d0*/  IMAD R107, R107, UR38, RZ ;  /* 0x000000266b6b7c24 */ /* 0x000fe4000f8e02ff */
[----:B------:R-:W-:Y:S01]  /*200e0*/  IMAD R106, R106, UR38, RZ ;  /* 0x000000266a6a7c24 */ /* 0x000fe2000f8e02ff */
[----:B------:R-:W-:Y:S04]  /*200f0*/  STL [R1+0xa0], R108 ;  /* 0x0000a06c01007387 */ /* 0x000fe80000100800 */
[----:B------:R2:W-:Y:S04]  /*20100*/  STL [R1+0xa4], R6 ;  /* 0x0000a40601007387 */ /* 0x0005e80000100800 */
[----:B------:R-:W-:Y:S04]  /*20110*/  STL [R1+0xa8], R107 ;  /* 0x0000a86b01007387 */ /* 0x000fe80000100800 */
[----:B------:R-:W-:Y:S01]  /*20120*/  STL [R1+0xb0], R106 ;  /* 0x0000b06a01007387 */ /* 0x000fe20000100800 */
[----:B--2---:R-:W-:-:S02]  /*20130*/  IMAD R6, R105, UR38, RZ ;  /* 0x0000002669067c24 */ /* 0x004fc4000f8e02ff */
[----:B------:R-:W-:-:S03]  /*20140*/  IMAD R104, R104, UR38, RZ ;  /* 0x0000002668687c24 */ /* 0x000fc6000f8e02ff */
[----:B------:R1:W-:Y:S01]  /*20150*/  STL [R1+0xb4], R6 ;  /* 0x0000b40601007387 */ /* 0x0003e20000100800 */
[----:B------:R-:W-:-:S03]  /*20160*/  IMAD R103, R103, UR38, RZ ;  /* 0x0000002667677c24 */ /* 0x000fc6000f8e02ff */
[----:B------:R2:W-:Y:S01]  /*20170*/  STL [R1+0xb8], R104 ;  /* 0x0000b86801007387 */ /* 0x0005e20000100800 */
[----:B-1----:R-:W-:-:S03]  /*20180*/  IMAD R6, R102, UR38, RZ ;  /* 0x0000002666067c24 */ /* 0x002fc6000f8e02ff */
[----:B------:R1:W-:Y:S04]  /*20190*/  STL [R1+0xbc], R103 ;  /* 0x0000bc6701007387 */ /* 0x0003e80000100800 */
[----:B------:R4:W-:Y:S01]  /*201a0*/  STL [R1+0xc0], R6 ;  /* 0x0000c00601007387 */ /* 0x0009e20000100800 */
[----:B------:R-:W-:Y:S02]  /*201b0*/  IMAD R116, R100, UR38, RZ ;  /* 0x0000002664747c24 */ /* 0x000fe4000f8e02ff */
[----:B------:R-:W-:Y:S02]  /*201c0*/  IMAD R117, R98, UR38, RZ ;  /* 0x0000002662757c24 */ /* 0x000fe4000f8e02ff */
[----:B------:R-:W-:Y:S02]  /*201d0*/  IMAD R121, R96, UR38, RZ ;  /* 0x0000002660797c24 */ /* 0x000fe4000f8e02ff */
[----:B------:R-:W4:Y:S01]  /*201e0*/  LDL.LU R96, [R1+0x144] ;  /* 0x0001440001607983 */ /* 0x000f220000300800 */
[----:B------:R-:W-:-:S03]  /*201f0*/  IMAD R120, R95, UR38, RZ ;  /* 0x000000265f787c24 */ /* 0x000fc6000f8e02ff */
[----:B--2---:R-:W2:Y:S04]  /*20200*/  LDL.LU R104, [R1+0x140] ;  /* 0x0001400001687983 */ /* 0x004ea80000300800 */
        /* <DEDUP_REMOVED lines=12> */
[----:B-1----:R-:W2:Y:S04]  /*202d0*/  LDL.LU R103, [R1+0xe4] ;  /* 0x0000e40001677983 */ /* 0x002ea80000300800 */
[----:B------:R-:W2:Y:S04]  /*202e0*/  LDL.LU R125, [R1+0xac] ;  /* 0x0000ac00017d7983 */ /* 0x000ea80000300800 */
[----:B------:R-:W2:Y:S04]  /*202f0*/  LDL.LU R124, [R1+0x9c] ;  /* 0x00009c00017c7983 */ /* 0x000ea80000300800 */
[----:B------:R-:W2:Y:S04]  /*20300*/  LDL.LU R107, [R1+0x98] ;  /* 0x00009800016b7983 */ /* 0x000ea80000300800 */
[----:B------:R-:W2:Y:S04]  /*20310*/  LDL.LU R114, [R1+0x88] ;  /* 0x0000880001727983 */ /* 0x000ea80000300800 */
[----:B------:R-:W2:Y:S01]  /*20320*/  LDL.LU R113, [R1+0x7c] ;  /* 0x00007c0001717983 */ /* 0x000ea20000300800 */
[----:B------:R-:W-:-:S03]  /*20330*/  IMAD R110, R101, UR38, RZ ;  /* 0x00000026656e7c24 */ /* 0x000fc6000f8e02ff */
[----:B------:R-:W2:Y:S01]  /*20340*/  LDL.LU R111, [R1+0x78] ;  /* 0x00007800016f7983 */ /* 0x000ea20000300800 */
[----:B------:R-:W-:-:S03]  /*20350*/  IMAD R119, R99, UR38, RZ ;  /* 0x0000002663777c24 */ /* 0x000fc6000f8e02ff */
[----:B------:R-:W2:Y:S01]  /*20360*/  LDL.LU R108, [R1+0x54] ;  /* 0x00005400016c7983 */ /* 0x000ea20000300800 */
[----:B------:R-:W-:-:S03]  /*20370*/  IMAD R122, R94, UR38, RZ ;  /* 0x000000265e7a7c24 */ /* 0x000fc6000f8e02ff */
[----:B------:R-:W2:Y:S04]  /*20380*/  LDL.LU R106, [R1+0x50] ;  /* 0x00005000016a7983 */ /* 0x000ea80000300800 */
[----:B------:R-:W2:Y:S04]  /*20390*/  LDL.LU R105, [R1+0x4c] ;  /* 0x00004c0001697983 */ /* 0x000ea80000300800 */
[----:B------:R-:W2:Y:S04]  /*203a0*/  LDL.LU R101, [R1+0x48] ;  /* 0x0000480001657983 */ /* 0x000ea80000300800 */
[----:B------:R-:W2:Y:S04]  /*203b0*/  LDL.LU R99, [R1+0x44] ;  /* 0x0000440001637983 */ /* 0x000ea80000300800 */
[----:B------:R-:W2:Y:S01]  /*203c0*/  LDL.LU R94, [R1+0x40] ;  /* 0x00004000015e7983 */ /* 0x000ea20000300800 */
[----:B------:R-:W-:-:S02]  /*203d0*/  IMAD R123, R97, UR38, RZ ;  /* 0x00000026617b7c24 */ /* 0x000fc4000f8e02ff */
[----:B---3--:R-:W-:Y:S02]  /*203e0*/  IMAD R102, R93, UR38, RZ ;  /* 0x000000265d667c24 */ /* 0x008fe4000f8e02ff */
[----:B----4-:R-:W-:Y:S01]  /*203f0*/  IMAD R97, R92, UR38, RZ ;  /* 0x000000265c617c24 */ /* 0x010fe2000f8e02ff */
[----:B------:R-:W3:Y:S04]  /*20400*/  LDL.LU R93, [R1+0x3c] ;  /* 0x00003c00015d7983 */ /* 0x000ee80000300800 */
[----:B------:R-:W4:Y:S01]  /*20410*/  LDL.LU R92, [R1+0x34] ;  /* 0x00003400015c7983 */ /* 0x000f220000300800 */
[----:B--2---:R-:W-:Y:S02]  /*20420*/  IMAD R6, R150, UR38, RZ ;  /* 0x0000002696067c24 */ /* 0x004fe4000f8e02ff */
[----:B------:R-:W-:-:S03]  /*20430*/  IMAD R146, R151, UR38, RZ ;  /* 0x0000002697927c24 */ /* 0x000fc6000f8e02ff */
[----:B------:R-:W-:Y:S04]  /*20440*/  STL [R1+0x13c], R6 ;  /* 0x00013c0601007387 */ /* 0x000fe80000100800 */
[----:B------:R-:W-:Y:S01]  /*20450*/  STL [R1+0x114], R146 ;  /* 0x0001149201007387 */ /* 0x000fe20000100800 */
[----:B------:R-:W-:Y:S02]  /*20460*/  IMAD R129, R129, UR38, RZ ;  /* 0x0000002681817c24 */ /* 0x000fe4000f8e02ff */
[----:B------:R-:W-:-:S03]  /*20470*/  IMAD R128, R128, UR38, RZ ;  /* 0x0000002680807c24 */ /* 0x000fc6000f8e02ff */
[----:B------:R-:W-:Y:S04]  /*20480*/  STL [R1+0xf4], R129 ;  /* 0x0000f48101007387 */ /* 0x000fe80000100800 */
[----:B------:R1:W-:Y:S02]  /*20490*/  STL [R1+0xe8], R128 ;  /* 0x0000e88001007387 */ /* 0x0003e40000100800 */
[----:B-1----:R-:W-:Y:S02]  /*204a0*/  IMAD R128, R125, UR38, RZ ;  /* 0x000000267d807c24 */ /* 0x002fe4000f8e02ff */
[----:B------:R-:W-:Y:S02]  /*204b0*/  IMAD R125, R124, UR38, RZ ;  /* 0x000000267c7d7c24 */ /* 0x000fe4000f8e02ff */
[----:B------:R-:W-:Y:S01]  /*204c0*/  IMAD R124, R114, UR38, RZ ;  /* 0x00000026727c7c24 */ /* 0x000fe2000f8e02ff */
[----:B------:R-:W-:Y:S01]  /*204d0*/  STL [R1+0xac], R128 ;  /* 0x0000ac8001007387 */ /* 0x000fe20000100800 */
[----:B------:R-:W-:-:S03]  /*204e0*/  IMAD R114, R113, UR38, RZ ;  /* 0x0000002671727c24 */ /* 0x000fc6000f8e02ff */
[----:B------:R-:W-:Y:S01]  /*204f0*/  STL [R1+0x9c], R125 ;  /* 0x00009c7d01007387 */ /* 0x000fe20000100800 */
[----:B------:R-:W-:-:S03]  /*20500*/  IMAD R113, R111, UR38, RZ ;  /* 0x000000266f717c24 */ /* 0x000fc6000f8e02ff */
[----:B------:R-:W-:Y:S01]  /*20510*/  STL [R1+0x88], R124 ;  /* 0x0000887c01007387 */ /* 0x000fe20000100800 */
[----:B------:R-:W-:-:S03]  /*20520*/  IMAD R111, R108, UR38, RZ ;  /* 0x000000266c6f7c24 */ /* 0x000fc6000f8e02ff */
[----:B------:R1:W-:Y:S01]  /*20530*/  STL [R1+0x7c], R114 ;  /* 0x00007c7201007387 */ /* 0x0003e20000100800 */
[----:B------:R-:W-:-:S03]  /*20540*/  IMAD R106, R106, UR38, RZ ;  /* 0x000000266a6a7c24 */ /* 0x000fc6000f8e02ff */
[----:B------:R2:W-:Y:S04]  /*20550*/  STL [R1+0x78], R113 ;  /* 0x0000787101007387 */ /* 0x0005e80000100800 */
[----:B------:R-:W-:Y:S01]  /*20560*/  STL [R1+0x54], R111 ;  /* 0x0000546f01007387 */ /* 0x000fe20000100800 */
[----:B------:R-:W-:-:S03]  /*20570*/  IMAD R101, R101, UR38, RZ ;  /* 0x0000002665657c24 */ /* 0x000fc6000f8e02ff */
[----:B------:R-:W-:Y:S01]  /*20580*/  STL [R1+0x50], R106 ;  /* 0x0000506a01007387 */ /* 0x000fe20000100800 */
[----:B------:R-:W-:-:S03]  /*20590*/  IMAD R94, R94, UR38, RZ ;  /* 0x000000265e5e7c24 */ /* 0x000fc6000f8e02ff */
[----:B------:R-:W-:Y:S04]  /*205a0*/  STL [R1+0x48], R101 ;  /* 0x0000486501007387 */ /* 0x000fe80000100800 */
[----:B------:R3:W-:Y:S01]  /*205b0*/  STL [R1+0x40], R94 ;  /* 0x0000405e01007387 */ /* 0x0007e20000100800 */
[----:B------:R-:W-:-:S03]  /*205c0*/  IMAD R108, R105, UR38, RZ ;  /* 0x00000026696c7c24 */ /* 0x000fc6000f8e02ff */
[----:B-1----:R-:W3:Y:S01]  /*205d0*/  LDL.LU R114, [R1+0x5c0] ;  /* 0x0005c00001727983 */ /* 0x002ee20000300800 */
[----:B----4-:R-:W-:-:S03]  /*205e0*/  IMAD R92, R92, UR38, RZ ;  /* 0x000000265c5c7c24 */ /* 0x010fc6000f8e02ff */
[----:B------:R-:W4:Y:S04]  /*205f0*/  LDL.LU R105, [R1+0x5d8] ;  /* 0x0005d80001697983 */ /* 0x000f280000300800 */
[----:B------:R1:W-:Y:S04]  /*20600*/  STL [R1+0x34], R92 ;  /* 0x0000345c01007387 */ /* 0x0003e80000100800 */
[----:B--2---:R-:W2:Y:S04]  /*20610*/  LDL.LU R113, [R1+0x5dc] ;  /* 0x0005dc0001717983 */ /* 0x004ea80000300800 */
[----:B---3--:R-:W3:Y:S01]  /*20620*/  LDL.LU R94, [R1+0x5f4] ;  /* 0x0005f400015e7983 */ /* 0x008ee20000300800 */
[----:B------:R-:W-:-:S03]  /*20630*/  IMAD R111, R93, UR38, RZ ;  /* 0x000000265d6f7c24 */ /* 0x000fc6000f8e02ff */
[----:B------:R-:W3:Y:S04]  /*20640*/  LDL.LU R93, [R1+0x5f8] ;  /* 0x0005f800015d7983 */ /* 0x000ee80000300800 */
[----:B-1----:R-:W3:Y:S04]  /*20650*/  LDL.LU R92, [R1+0x5fc] ;  /* 0x0005fc00015c7983 */ /* 0x002ee80000300800 */
[----:B------:R-:W3:Y:S04]  /*20660*/  LDL.LU R106, [R1+0x60c] ;  /* 0x00060c00016a7983 */ /* 0x000ee80000300800 */
        /* <DEDUP_REMOVED lines=8> */
[----:B------:R-:W-:Y:S01]  /*206f0*/  STL [R1+0x18a0], R246 ;  /* 0x0018a0f601007387 */ /* 0x000fe20000100800 */
        /* <DEDUP_REMOVED lines=19> */
[----:B------:R2:W-:Y:S01]  /*20830*/  STL [R1+0x18c8], R228 ;  /* 0x0018c8e401007387 */ /* 0x0005e20000100800 */
[----:B------:R-:W-:-:S03]  /*20840*/  IMAD R209, R209, UR38, RZ ;  /* 0x00000026d1d17c24 */ /* 0x000fc6000f8e02ff */
        /* <DEDUP_REMOVED lines=8> */
[----:B------:R-:W-:Y:S01]  /*208d0*/  STL [R1+0x18ec], R209 ;  /* 0x0018ecd101007387 */ /* 0x000fe20000100800 */
[----:B------:R-:W-:Y:S01]  /*208e0*/  IMAD R129, R114, UR5, RZ ;  /* 0x0000000572817c24 */ /* 0x000fe2000f8e02ff */
[----:B------:R-:W-:-:S02]  /*208f0*/  ULDC UR5, c[0x0][0x240] ;  /* 0x0000900000057ab9 */ /* 0x000fc40000000800 */
[----:B------:R-:W3:Y:S01]  /*20900*/  LDL.LU R114, [R1+0x628] ;  /* 0x0006280001727983 */ /* 0x000ee20000300800 */
[----:B----4-:R-:W-:Y:S01]  /*20910*/  IMAD R229, R105, UR6, RZ ;  /* 0x0000000669e57c24 */ /* 0x010fe2000f8e02ff */
[----:B------:R-:W-:Y:S02]  /*20920*/  ULDC UR6, c[0x0][0x240] ;  /* 0x0000900000067ab9 */ /* 0x000fe40000000800 */
[----:B------:R1:W-:Y:S04]  /*20930*/  STL [R1+0x660], R129 ;  /* 0x0006608101007387 */ /* 0x0003e80000100800 */
[----:B------:R-:W4:Y:S01]  /*20940*/  LDL.LU R105, [R1+0x62c] ;  /* 0x00062c0001697983 */ /* 0x000f220000300800 */
[----:B--2---:R-:W-:Y:S01]  /*20950*/  IMAD R228, R113, UR7, RZ ;  /* 0x0000000771e47c24 */ /* 0x004fe2000f8e02ff */
[----:B------:R-:W-:-:S02]  /*20960*/  ULDC UR7, c[0x0][0x240] ;  /* 0x0000900000077ab9 */ /* 0x000fc40000000800 */
[----:B------:R-:W2:Y:S01]  /*20970*/  LDL.LU R113, [R1+0x63c] ;  /* 0x00063c0001717983 */ /* 0x000ea20000300800 */
[----:B---3--:R-:W-:Y:S01]  /*20980*/  IMAD R214, R94, UR8, RZ ;  /* 0x000000085ed67c24 */ /* 0x008fe2000f8e02ff */
[----:B------:R-:W-:Y:S02]  /*20990*/  ULDC UR8, c[0x0][0x240] ;  /* 0x0000900000087ab9 */ /* 0x000fe40000000800 */
[----:B------:R-:W3:Y:S01]  /*209a0*/  LDL.LU R94, [R1+0x638] ;  /* 0x00063800015e7983 */ /* 0x000ee20000300800 */
[----:B------:R-:W-:Y:S01]  /*209b0*/  IMAD R226, R93, UR9, RZ ;  /* 0x000000095de27c24 */ /* 0x000fe2000f8e02ff */
[----:B------:R-:W-:Y:S02]  /*209c0*/  ULDC UR9, c[0x0][0x240] ;  /* 0x0000900000097ab9 */ /* 0x000fe40000000800 */
[----:B------:R-:W4:Y:S01]  /*209d0*/  LDL.LU R93, [R1+0x6c0] ;  /* 0x0006c000015d7983 */ /* 0x000f220000300800 */
[----:B------:R-:W-:Y:S01]  /*209e0*/  IMAD R246, R92, UR10, RZ ;  /* 0x0000000a5cf67c24 */ /* 0x000fe2000f8e02ff */
[----:B------:R-:W-:-:S02]  /*209f0*/  ULDC UR10, c[0x0][0x240] ;  /* 0x00009000000a7ab9 */ /* 0x000fc40000000800 */
[----:B------:R-:W4:Y:S01]  /*20a00*/  LDL.LU R92, [R1+0x6c4] ;  /* 0x0006c400015c7983 */ /* 0x000f220000300800 */
[----:B------:R-:W-:Y:S01]  /*20a10*/  IMAD R243, R106, UR11, RZ ;  /* 0x0000000b6af37c24 */ /* 0x000fe2000f8e02ff */
[----:B------:R-:W-:Y:S02]  /*20a20*/  ULDC UR11, c[0x0][0x240] ;  /* 0x00009000000b7ab9 */ /* 0x000fe40000000800 */
[----:B------:R-:W4:Y:S01]  /*20a30*/  LDL.LU R106, [R1+0x6bc] ;  /* 0x0006bc00016a7983 */ /* 0x000f220000300800 */
        /* <DEDUP_REMOVED lines=8> */
[----:B------:R-:W4:Y:S04]  /*20ac0*/  LDL.LU R124, [R1+0x6b0] ;  /* 0x0006b000017c7983 */ /* 0x000f280000300800 */
[----:B------:R-:W4:Y:S01]  /*20ad0*/  LDL.LU R151, [R1+0x6d4] ;  /* 0x0006d40001977983 */ /* 0x000f220000300800 */
[----:B------:R-:W-:Y:S02]  /*20ae0*/  IMAD R6, R130, UR38, RZ ;  /* 0x0000002682067c24 */ /* 0x000fe4000f8e02ff */
[----:B------:R-:W-:Y:S01]  /*20af0*/  IMAD R236, R114, UR16, RZ ;  /* 0x0000001072ec7c24 */ /* 0x000fe2000f8e02ff */
[----:B------:R-:W-:Y:S01]  /*20b00*/  ULDC UR16, c[0x0][0x240] ;  /* 0x0000900000107ab9 */ /* 0x000fe20000000800 */
[----:B------:R-:W4:Y:S04]  /*20b10*/  LDL.LU R114, [R1+0x6f4] ;  /* 0x0006f40001727983 */ /* 0x000f280000300800 */
[----:B------:R-:W4:Y:S01]  /*20b20*/  LDL.LU R130, [R1+0x6fc] ;  /* 0x0006fc0001827983 */ /* 0x000f220000300800 */
[----:B--2---:R-:W-:Y:S01]  /*20b30*/  IMAD R234, R113, UR18, RZ ;  /* 0x0000001271ea7c24 */ /* 0x004fe2000f8e02ff */
[----:B------:R-:W-:-:S02]  /*20b40*/  ULDC UR18, c[0x0][0x240] ;  /* 0x0000900000127ab9 */ /* 0x000fc40000000800 */
[----:B------:R-:W2:Y:S01]  /*20b50*/  LDL.LU R113, [R1+0x6f8] ;  /* 0x0006f80001717983 */ /* 0x000ea20000300800 */
[----:B---3--:R-:W-:Y:S01]  /*20b60*/  IMAD R231, R94, UR19, RZ ;  /* 0x000000135ee77c24 */ /* 0x008fe2000f8e02ff */
[----:B------:R-:W-:Y:S02]  /*20b70*/  ULDC UR19, c[0x0][0x240] ;  /* 0x0000900000137ab9 */ /* 0x000fe40000000800 */
[----:B------:R-:W3:Y:S01]  /*20b80*/  LDL.LU R94, [R1+0x738] ;  /* 0x00073800015e7983 */ /* 0x000ee20000300800 */
[----:B----4-:R-:W-:Y:S01]  /*20b90*/  IMAD R217, R93, UR20, RZ ;  /* 0x000000145dd97c24 */ /* 0x010fe2000f8e02ff */
[----:B------:R-:W-:Y:S02]  /*20ba0*/  ULDC UR20, c[0x0][0x240] ;  /* 0x0000900000147ab9 */ /* 0x000fe40000000800 */
[----:B------:R-:W4:Y:S01]  /*20bb0*/  LDL.LU R93, [R1+0x744] ;  /* 0x00074400015d7983 */ /* 0x000f220000300800 */
[----:B------:R-:W-:Y:S01]  /*20bc0*/  IMAD R216, R92, UR21, RZ ;  /* 0x000000155cd87c24 */ /* 0x000fe2000f8e02ff */
[----:B------:R-:W-:-:S02]  /*20bd0*/  ULDC UR21, c[0x0][0x240] ;  /* 0x0000900000157ab9 */ /* 0x000fc40000000800 */
[----:B------:R-:W3:Y:S04]  /*20be0*/  LDL.LU R92, [R1+0x750] ;  /* 0x00075000015c7983 */ /* 0x000ee80000300800 */
[----:B-1----:R-:W3:Y:S01]  /*20bf0*/  LDL.LU R129, [R1+0x74c] ;  /* 0x00074c0001817983 */ /* 0x002ee20000300800 */
[----:B------:R-:W-:Y:S01]  /*20c00*/  IMAD R238, R128, UR15, RZ ;  /* 0x0000000f80ee7c24 */ /* 0x000fe2000f8e02ff */
[----:B------:R-:W-:Y:S02]  /*20c10*/  ULDC UR15, c[0x0][0x240] ;  /* 0x00009000000f7ab9 */ /* 0x000fe40000000800 */
[----:B------:R-:W3:Y:S01]  /*20c20*/  LDL.LU R128, [R1+0x748] ;  /* 0x0007480001807983 */ /* 0x000ee20000300800 */
[----:B------:R-:W-:Y:S01]  /*20c30*/  IMAD R213, R125, UR24, RZ ;  /* 0x000000187dd57c24 */ /* 0x000fe2000f8e02ff */
[----:B------:R-:W-:-:S02]  /*20c40*/  ULDC UR24, c[0x0][0x240] ;  /* 0x0000900000187ab9 */ /* 0x000fc40000000800 */
[----:B------:R-:W3:Y:S01]  /*20c50*/  LDL.LU R125, [R1+0x740] ;  /* 0x00074000017d7983 */ /* 0x000ee20000300800 */
[----:B------:R-:W-:Y:S01]  /*20c60*/  IMAD R225, R124, UR25, RZ ;  /* 0x000000197ce17c24 */ /* 0x000fe2000f8e02ff */
[----:B------:R-:W-:Y:S02]  /*20c70*/  ULDC UR25, c[0x0][0x240] ;  /* 0x0000900000197ab9 */ /* 0x000fe40000000800 */
[----:B------:R-:W3:Y:S01]  /*20c80*/  LDL.LU R124, [R1+0x73c] ;  /* 0x00073c00017c7983 */ /* 0x000ee20000300800 */
[----:B------:R-:W-:Y:S01]  /*20c90*/  IMAD R221, R151, UR26, RZ ;  /* 0x0000001a97dd7c24 */ /* 0x000fe2000f8e02ff */
[----:B------:R-:W-:Y:S01]  /*20ca0*/  ULDC UR26, c[0x0][0x240] ;  /* 0x00009000001a7ab9 */ /* 0x000fe20000000800 */
[----:B------:R-:W-:Y:S01]  /*20cb0*/  IMAD R244, R114, UR27, RZ ;  /* 0x0000001b72f47c24 */ /* 0x000fe2000f8e02ff */
[----:B------:R-:W-:Y:S01]  /*20cc0*/  ULDC UR27, c[0x0][0x240] ;  /* 0x00009000001b7ab9 */ /* 0x000fe20000000800 */
[----:B------:R-:W3:Y:S01]  /*20cd0*/  LDL.LU R114, [R1+0x72c] ;  /* 0x00072c0001727983 */ /* 0x000ee20000300800 */
[----:B------:R-:W-:Y:S01]  /*20ce0*/  IMAD R209, R130, UR28, RZ ;  /* 0x0000001c82d17c24 */ /* 0x000fe2000f8e02ff */
[----:B------:R-:W-:-:S02]  /*20cf0*/  ULDC UR28, c[0x0][0x240] ;  /* 0x00009000001c7ab9 */ /* 0x000fc40000000800 */
[----:B------:R-:W3:Y:S01]  /*20d00*/  LDL.LU R151, [R1+0x728] ;  /* 0x0007280001977983 */ /* 0x000ee20000300800 */
[----:B--2---:R-:W-:Y:S01]  /*20d10*/  IMAD R130, R113, UR29, RZ ;  /* 0x0000001d71827c24 */ /* 0x004fe2000f8e02ff */
[----:B------:R-:W-:Y:S02]  /*20d20*/  ULDC UR29, c[0x0][0x240] ;  /* 0x00009000001d7ab9 */ /* 0x000fe40000000800 */
[----:B------:R-:W2:Y:S04]  /*20d30*/  LDL.LU R113, [R1+0x724] ;  /* 0x0007240001717983 */ /* 0x000ea80000300800 */
[----:B------:R3:W-:Y:S01]  /*20d40*/  STL [R1+0x6f8], R130 ;  /* 0x0006f88201007387 */ /* 0x0007e20000100800 */
[----:B----4-:R-:W-:Y:S01]  /*20d50*/  IMAD R146, R93, UR31, RZ ;  /* 0x0000001f5d927c24 */ /* 0x010fe2000f8e02ff */
[----:B------:R-:W-:Y:S01]  /*20d60*/  ULDC UR31, c[0x0][0x240] ;  /* 0x00009000001f7ab9 */ /* 0x000fe20000000800 */
[----:B---3--:R-:W-:Y:S01]  /*20d70*/  IMAD R130, R94, UR30, RZ ;  /* 0x0000001e5e827c24 */ /* 0x008fe2000f8e02ff */
[----:B------:R-:W-:Y:S01]  /*20d80*/  ULDC UR30, c[0x0][0x240] ;  /* 0x00009000001e7ab9 */ /* 0x000fe20000000800 */
[----:B------:R-:W3:Y:S04]  /*20d90*/  LDL.LU R94, [R1+0x720] ;  /* 0x00072000015e7983 */ /* 0x000ee80000300800 */
[----:B------:R1:W-:Y:S04]  /*20da0*/  STL [R1+0x738], R130 ;  /* 0x0007388201007387 */ /* 0x0003e80000100800 */
[----:B-1----:R-:W4:Y:S04]  /*20db0*/  LDL.LU R130, [R1+0x71c] ;  /* 0x00071c0001827983 */ /* 0x002f280000300800 */
[----:B------:R-:W4:Y:S04]  /*20dc0*/  LDL.LU R93, [R1+0x718] ;  /* 0x00071800015d7983 */ /* 0x000f280000300800 */
[----:B------:R1:W-:Y:S02]  /*20dd0*/  STL [R1+0x744], R146 ;  /* 0x0007449201007387 */ /* 0x0003e40000100800 */
[----:B-1----:R-:W-:Y:S01]  /*20de0*/  IMAD R146, R92, UR32, RZ ;  /* 0x000000205c927c24 */ /* 0x002fe2000f8e02ff */
[----:B------:R-:W-:Y:S01]  /*20df0*/  ULDC UR32, c[0x0][0x240] ;  /* 0x0000900000207ab9 */ /* 0x000fe20000000800 */
        /* <DEDUP_REMOVED lines=9> */
[----:B------:R1:W-:Y:S01]  /*20e90*/  STL [R1+0x748], R146 ;  /* 0x0007489201007387 */ /* 0x0003e20000100800 */
[----:B------:R-:W-:-:S02]  /*20ea0*/  IMAD R142, R142, UR38, RZ ;  /* 0x000000268e8e7c24 */ /* 0x000fc4000f8e02ff */
[----:B-1----:R-:W-:Y:S01]  /*20eb0*/  IMAD R146, R125, UR35, RZ ;  /* 0x000000237d927c24 */ /* 0x002fe2000f8e02ff */
[----:B------:R-:W-:Y:S01]  /*20ec0*/  ULDC UR35, c[0x0][0x240] ;  /* 0x0000900000237ab9 */ /* 0x000fe20000000800 */
[----:B------:R-:W4:Y:S04]  /*20ed0*/  LDL.LU R125, [R1+0x708] ;  /* 0x00070800017d7983 */ /* 0x000f280000300800 */
[----:B------:R1:W-:Y:S01]  /*20ee0*/  STL [R1+0x740], R146 ;  /* 0x0007409201007387 */ /* 0x0003e20000100800 */
[----:B------:R-:W-:Y:S02]  /*20ef0*/  IMAD R153, R153, UR38, RZ ;  /* 0x0000002699997c24 */ /* 0x000fe4000f8e02ff */
[----:B------:R-:W-:Y:S02]  /*20f00*/  IMAD R159, R159, UR38, RZ ;  /* 0x000000269f9f7c24 */ /* 0x000fe4000f8e02ff */
[----:B------:R-:W-:-:S02]  /*20f10*/  IMAD R160, R160, UR38, RZ ;  /* 0x00000026a0a07c24 */ /* 0x000fc4000f8e02ff */
[----:B------:R-:W-:Y:S02]  /*20f20*/  IMAD R162, R162, UR38, RZ ;  /* 0x00000026a2a27c24 */ /* 0x000fe4000f8e02ff */
[----:B-1----:R-:W-:Y:S01]  /*20f30*/  IMAD R146, R124, UR36, RZ ;  /* 0x000000247c927c24 */ /* 0x002fe2000f8e02ff */
[----:B------:R-:W-:Y:S01]  /*20f40*/  ULDC UR36, c[0x0][0x240] ;  /* 0x0000900000247ab9 */ /* 0x000fe20000000800 */
[----:B------:R-:W-:Y:S01]  /*20f50*/  IMAD R164, R164, UR38, RZ ;  /* 0x00000026a4a47c24 */ /* 0x000fe2000f8e02ff */
[----:B------:R-:W4:Y:S01]  /*20f60*/  LDL.LU R124, [R1+0x704] ;  /* 0x00070400017c7983 */ /* 0x000f220000300800 */
[----:B------:R-:W-:Y:S02]  /*20f70*/  IMAD R165, R165, UR38, RZ ;  /* 0x00000026a5a57c24 */ /* 0x000fe4000f8e02ff */
[----:B------:R-:W-:Y:S02]  /*20f80*/  IMAD R166, R166, UR38, RZ ;  /* 0x00000026a6a67c24 */ /* 0x000fe4000f8e02ff */
[----:B------:R-:W-:-:S02]  /*20f90*/  IMAD R168, R168, UR38, RZ ;  /* 0x00000026a8a87c24 */ /* 0x000fc4000f8e02ff */
[----:B------:R-:W-:Y:S02]  /*20fa0*/  IMAD R170, R170, UR38, RZ ;  /* 0x00000026aaaa7c24 */ /* 0x000fe4000f8e02ff */
[----:B------:R-:W-:Y:S02]  /*20fb0*/  IMAD R172, R172, UR38, RZ ;  /* 0x00000026acac7c24 */ /* 0x000fe4000f8e02ff */
[----:B------:R-:W-:Y:S02]  /*20fc0*/  IMAD R173, R173, UR38, RZ ;  /* 0x00000026adad7c24 */ /* 0x000fe4000f8e02ff */
        /* <DEDUP_REMOVED lines=52> */
[----:B------:R-:W-:Y:S01]  /*21310*/  IMAD R203, R203, UR38, RZ ;  /* 0x00000026cbcb7c24 */ /* 0x000fe2000f8e02ff */
[----:B------:R-:W-:Y:S01]  /*21320*/  ULDC UR38, c[0x0][0x240] ;  /* 0x0000900000267ab9 */ /* 0x000fe20000000800 */
[----:B------:R1:W-:Y:S01]  /*21330*/  STL [R1+0x73c], R146 ;  /* 0x00073c9201007387 */ /* 0x0003e20000100800 */
[----:B------:R-:W-:Y:S01]  /*21340*/  IMAD R201, R201, UR39, RZ ;  /* 0x00000027c9c97c24 */ /* 0x000fe2000f8e02ff */
[----:B------:R-:W-:Y:S01]  /*21350*/  ULDC UR39, c[0x0][0x240] ;  /* 0x0000900000277ab9 */ /* 0x000fe20000000800 */
        /* <DEDUP_REMOVED lines=10> */
[----:B-1----:R-:W-:Y:S01]  /*21400*/  IMAD R146, R114, UR38, RZ ;  /* 0x0000002672927c24 */ /* 0x002fe2000f8e02ff */
[----:B------:R-:W-:Y:S01]  /*21410*/  ULDC UR38, c[0x0][0x240] ;  /* 0x0000900000267ab9 */ /* 0x000fe20000000800 */
[----:B------:R-:W4:Y:S01]  /*21420*/  LDL.LU R114, [R1+0x700] ;  /* 0x0007000001727983 */ /* 0x000f220000300800 */
[----:B------:R-:W-:Y:S01]  /*21430*/  IMAD R147, R151, UR39, RZ ;  /* 0x0000002797937c24 */ /* 0x000fe2000f8e02ff */
[----:B------:R-:W-:-:S02]  /*21440*/  ULDC UR39, c[0x0][0x240] ;  /* 0x0000900000277ab9 */ /* 0x000fc40000000800 */
[----:B------:R2:W-:Y:S04]  /*21450*/  STL [R1+0x72c], R146 ;  /* 0x00072c9201007387 */ /* 0x0005e80000100800 */
[----:B------:R-:W-:Y:S01]  /*21460*/  STL [R1+0x728], R147 ;  /* 0x0007289301007387 */ /* 0x000fe20000100800 */
[----:B--2---:R-:W-:Y:S01]  /*21470*/  IMAD R146, R113, UR40, RZ ;  /* 0x0000002871927c24 */ /* 0x004fe2000f8e02ff */
[----:B------:R-:W-:Y:S02]  /*21480*/  ULDC UR40, c[0x0][0x240] ;  /* 0x0000900000287ab9 */ /* 0x000fe40000000800 */
[----:B------:R-:W2:Y:S04]  /*21490*/  LDL.LU R113, [R1+0x6f0] ;  /* 0x0006f00001717983 */ /* 0x000ea80000300800 */
[----:B------:R3:W-:Y:S02]  /*214a0*/  STL [R1+0x724], R146 ;  /* 0x0007249201007387 */ /* 0x0007e40000100800 */
[----:B---3--:R-:W-:Y:S01]  /*214b0*/  IMAD R146, R94, UR41, RZ ;  /* 0x000000295e927c24 */ /* 0x008fe2000f8e02ff */
[----:B------:R-:W-:Y:S01]  /*214c0*/  ULDC UR41, c[0x0][0x240] ;  /* 0x0000900000297ab9 */ /* 0x000fe20000000800 */
[----:B------:R-:W3:Y:S04]  /*214d0*/  LDL.LU R94, [R1+0x6e4] ;  /* 0x0006e400015e7983 */ /* 0x000ee80000300800 */
[----:B------:R4:W-:Y:S02]  /*214e0*/  STL [R1+0x720], R146 ;  /* 0x0007209201007387 */ /* 0x0009e40000100800 */
[----:B----4-:R-:W-:Y:S01]  /*214f0*/  IMAD R146, R130, UR42, RZ ;  /* 0x0000002a82927c24 */ /* 0x010fe2000f8e02ff */
[----:B------:R-:W-:Y:S01]  /*21500*/  ULDC UR42, c[0x0][0x240] ;  /* 0x00009000002a7ab9 */ /* 0x000fe20000000800 */
[----:B------:R-:W-:Y:S01]  /*21510*/  IMAD R130, R93, UR43, RZ ;  /* 0x0000002b5d827c24 */ /* 0x000fe2000f8e02ff */
[----:B------:R-:W-:-:S02]  /*21520*/  ULDC UR43, c[0x0][0x240] ;  /* 0x00009000002b7ab9 */ /* 0x000fc40000000800 */
[----:B------:R-:W-:Y:S04]  /*21530*/  STL [R1+0x71c], R146 ;  /* 0x00071c9201007387 */ /* 0x000fe80000100800 */
[----:B------:R-:W4:Y:S04]  /*21540*/  LDL.LU R93, [R1+0x6e0] ;  /* 0x0006e000015d7983 */ /* 0x000f280000300800 */
[----:B------:R1:W-:Y:S02]  /*21550*/  STL [R1+0x718], R130 ;  /* 0x0007188201007387 */ /* 0x0003e40000100800 */
[----:B-1----:R-:W-:Y:S01]  /*21560*/  IMAD R130, R92, UR44, RZ ;  /* 0x0000002c5c827c24 */ /* 0x002fe2000f8e02ff */
[----:B------:R-:W-:Y:S01]  /*21570*/  ULDC UR44, c[0x0][0x240] ;  /* 0x00009000002c7ab9 */ /* 0x000fe20000000800 */
[----:B------:R-:W4:Y:S01]  /*21580*/  LDL.LU R92, [R1+0x6dc] ;  /* 0x0006dc00015c7983 */ /* 0x000f220000300800 */
[----:B------:R-:W-:Y:S01]  /*21590*/  IMAD R190, R190, UR45, RZ ;  /* 0x0000002dbebe7c24 */ /* 0x000fe2000f8e02ff */
[----:B------:R-:W-:Y:S01]  /*215a0*/  ULDC UR45, c[0x0][0x240] ;  /* 0x00009000002d7ab9 */ /* 0x000fe20000000800 */
[----:B------:R-:W-:Y:S01]  /*215b0*/  IMAD R188, R188, UR46, RZ ;  /* 0x0000002ebcbc7c24 */ /* 0x000fe2000f8e02ff */
[----:B------:R-:W-:Y:S01]  /*215c0*/  ULDC UR46, c[0x0][0x240] ;  /* 0x00009000002e7ab9 */ /* 0x000fe20000000800 */
[----:B------:R-:W-:Y:S01]  /*215d0*/  IMAD R129, R129, UR45, RZ ;  /* 0x0000002d81817c24 */ /* 0x000fe2000f8e02ff */
[----:B------:R1:W-:Y:S01]  /*215e0*/  STL [R1+0x714], R130 ;  /* 0x0007148201007387 */ /* 0x0003e20000100800 */
[----:B------:R-:W-:Y:S01]  /*215f0*/  IMAD R183, R183, UR47, RZ ;  /* 0x0000002fb7b77c24 */ /* 0x000fe2000f8e02ff */
[----:B------:R-:W-:Y:S01]  /*21600*/  ULDC UR47, c[0x0][0x240] ;  /* 0x00009000002f7ab9 */ /* 0x000fe20000000800 */
[----:B------:R-:W-:Y:S01]  /*21610*/  IMAD R182, R182, UR48, RZ ;  /* 0x00000030b6b67c24 */ /* 0x000fe2000f8e02ff */
[----:B------:R1:W-:Y:S01]  /*21620*/  STL [R1+0x710], R129 ;  /* 0x0007108101007387 */ /* 0x0003e20000100800 */
[----:B------:R-:W-:Y:S01]  /*21630*/  ULDC UR48, c[0x0][0x240] ;  /* 0x0000900000307ab9 */ /* 0x000fe20000000800 */
[----:B------:R-:W-:Y:S01]  /*21640*/  IMAD R181, R181, UR49, RZ ;  /* 0x00000031b5b57c24 */ /* 0x000fe2000f8e02ff */
[----:B------:R-:W-:Y:S01]  /*21650*/  ULDC UR49, c[0x0][0x240] ;  /* 0x0000900000317ab9 */ /* 0x000fe20000000800 */
[----:B------:R-:W4:Y:S01]  /*21660*/  LDL.LU R146, [R1+0x6d8] ;  /* 0x0006d80001927983 */ /* 0x000f220000300800 */
[----:B------:R-:W-:Y:S01]  /*21670*/  IMAD R179, R179, UR50, RZ ;  /* 0x00000032b3b37c24 */ /* 0x000fe2000f8e02ff */
[----:B------:R-:W-:Y:S01]  /*21680*/  ULDC UR50, c[0x0][0x240] ;  /* 0x0000900000327ab9 */ /* 0x000fe20000000800 */
[----:B------:R-:W-:Y:S01]  /*21690*/  IMAD R177, R177, UR51, RZ ;  /* 0x00000033b1b17c24 */ /* 0x000fe2000f8e02ff */
[----:B------:R-:W4:Y:S01]  /*216a0*/  LDL.LU R147, [R1+0x6d0] ;  /* 0x0006d00001937983 */ /* 0x000f220000300800 */
        /* <DEDUP_REMOVED lines=42> */
[----:B------:R-:W-:-:S02]  /*21950*/  ULDC UR45, c[0x0][0x240] ;  /* 0x00009000002d7ab9 */ /* 0x000fc40000000800 */
[----:B-1----:R-:W4:Y:S04]  /*21960*/  LDL.LU R130, [R1+0x69c] ;  /* 0x00069c0001827983 */ /* 0x002f280000300800 */
[----:B------:R-:W4:Y:S01]  /*21970*/  LDL.LU R129, [R1+0x634] ;  /* 0x0006340001817983 */ /* 0x000f220000300800 */
[----:B------:R-:W-:Y:S01]  /*21980*/  IMAD R114, R114, UR49, RZ ;  /* 0x0000003172727c24 */ /* 0x000fe2000f8e02ff */
[----:B------:R-:W-:-:S04]  /*21990*/  ULDC UR49, c[0x0][0x240] ;  /* 0x0000900000317ab9 */ /* 0x000fc80000000800 */
[----:B------:R1:W-:Y:S04]  /*219a0*/  STL [R1+0x700], R114 ;  /* 0x0007007201007387 */ /* 0x0003e80000100800 */
[----:B------:R-:W4:Y:S04]  /*219b0*/  LDL.LU R128, [R1+0x61c] ;  /* 0x00061c0001807983 */ /* 0x000f280000300800 */
[----:B------:R-:W4:Y:S01]  /*219c0*/  LDL.LU R125, [R1+0x5f0] ;  /* 0x0005f000017d7983 */ /* 0x000f220000300800 */
[----:B--2---:R-:W-:Y:S01]  /*219d0*/  IMAD R113, R113, UR50, RZ ;  /* 0x0000003271717c24 */ /* 0x004fe2000f8e02ff */
[----:B------:R-:W-:-:S04]  /*219e0*/  ULDC UR50, c[0x0][0x240] ;  /* 0x0000900000327ab9 */ /* 0x000fc80000000800 */
[----:B------:R2:W-:Y:S04]  /*219f0*/  STL [R1+0x6f0], R113 ;  /* 0x0006f07101007387 */ /* 0x0005e80000100800 */
[----:B------:R-:W4:Y:S04]  /*21a00*/  LDL.LU R124, [R1+0x5ec] ;  /* 0x0005ec00017c7983 */ /* 0x000f280000300800 */
[----:B-1----:R-:W4:Y:S01]  /*21a10*/  LDL.LU R114, [R1+0x5e8] ;  /* 0x0005e80001727983 */ /* 0x002f220000300800 */
[----:B---3--:R-:W-:Y:S01]  /*21a20*/  IMAD R94, R94, UR51, RZ ;  /* 0x000000335e5e7c24 */ /* 0x008fe2000f8e02ff */
[----:B------:R-:W-:-:S04]  /*21a30*/  ULDC UR51, c[0x0][0x240] ;  /* 0x0000900000337ab9 */ /* 0x000fc80000000800 */
[----:B------:R1:W-:Y:S04]  /*21a40*/  STL [R1+0x6e4], R94 ;  /* 0x0006e45e01007387 */ /* 0x0003e80000100800 */
[----:B--2---:R-:W2:Y:S04]  /*21a50*/  LDL.LU R113, [R1+0x5d4] ;  /* 0x0005d40001717983 */ /* 0x004ea80000300800 */
[----:B-1----:R-:W3:Y:S01]  /*21a60*/  LDL.LU R94, [R1+0x5d0] ;  /* 0x0005d000015e7983 */ /* 0x002ee20000300800 */
[----:B----4-:R-:W-:Y:S01]  /*21a70*/  IMAD R93, R93, UR52, RZ ;  /* 0x000000345d5d7c24 */ /* 0x010fe2000f8e02ff */
[----:B------:R-:W-:-:S04]  /*21a80*/  ULDC UR52, c[0x0][0x240] ;  /* 0x0000900000347ab9 */ /* 0x000fc80000000800 */
[----:B------:R1:W-:Y:S04]  /*21a90*/  STL [R1+0x6e0], R93 ;  /* 0x0006e05d01007387 */ /* 0x0003e80000100800 */
[----:B-1----:R-:W4:Y:S01]  /*21aa0*/  LDL.LU R93, [R1+0x474] ;  /* 0x00047400015d7983 */ /* 0x002f220000300800 */
[----:B------:R-:W-:Y:S01]  /*21ab0*/  IMAD R92, R92, UR53, RZ ;  /* 0x000000355c5c7c24 */ /* 0x000fe2000f8e02ff */
[----:B------:R-:W-:-:S04]  /*21ac0*/  ULDC UR53, c[0x0][0x240] ;  /* 0x0000900000357ab9 */ /* 0x000fc80000000800 */
[----:B------:R1:W-:Y:S04]  /*21ad0*/  STL [R1+0x6dc], R92 ;  /* 0x0006dc5c01007387 */ /* 0x0003e80000100800 */
[----:B-1----:R-:W4:Y:S01]  /*21ae0*/  LDL.LU R92, [R1+0x420] ;  /* 0x00042000015c7983 */ /* 0x002f220000300800 */
[----:B------:R-:W-:Y:S01]  /*21af0*/  IMAD R146, R146, UR54, RZ ;  /* 0x0000003692927c24 */ /* 0x000fe2000f8e02ff */
[----:B------:R-:W-:Y:S01]  /*21b00*/  ULDC UR54, c[0x0][0x240] ;  /* 0x0000900000367ab9 */ /* 0x000fe20000000800 */
[----:B------:R-:W-:Y:S01]  /*21b10*/  IMAD R147, R147, UR55, RZ ;  /* 0x0000003793937c24 */ /* 0x000fe2000f8e02ff */
[----:B------:R-:W-:Y:S02]  /*21b20*/  ULDC UR55, c[0x0][0x240] ;  /* 0x0000900000377ab9 */ /* 0x000fe40000000800 */
[----:B------:R1:W-:Y:S01]  /*21b30*/  STL [R1+0x6d8], R146 ;  /* 0x0006d89201007387 */ /* 0x0003e20000100800 */
[----:B------:R-:W-:-:S03]  /*21b40*/  IMAD R148, R148, UR56, RZ ;  /* 0x0000003894947c24 */ /* 0x000fc6000f8e02ff */
[----:B-1----:R-:W4:Y:S01]  /*21b50*/  LDL.LU R146, [R1+0x1998] ;  /* 0x0019980001927983 */ /* 0x002f220000300800 */
[----:B------:R-:W-:Y:S01]  /*21b60*/  ULDC UR56, c[0x0][0x240] ;  /* 0x0000900000387ab9 */ /* 0x000fe20000000800 */
[----:B------:R-:W-:Y:S02]  /*21b70*/  IMAD R149, R149, UR57, RZ ;  /* 0x0000003995957c24 */ /* 0x000fe4000f8e02ff */
[----:B------:R1:W-:Y:S01]  /*21b80*/  STL [R1+0x6d0], R147 ;  /* 0x0006d09301007387 */ /* 0x0003e20000100800 */
[----:B------:R-:W-:-:S03]  /*21b90*/  ULDC UR57, c[0x0][0x240] ;  /* 0x0000900000397ab9 */ /* 0x000fc60000000800 */
[----:B-1----:R-:W4:Y:S01]  /*21ba0*/  LDL.LU R147, [R1+0x1994] ;  /* 0x0019940001937983 */ /* 0x002f220000300800 */
[----:B------:R-:W-:Y:S01]  /*21bb0*/  IMAD R150, R150, UR58, RZ ;  /* 0x0000003a96967c24 */ /* 0x000fe2000f8e02ff */
[----:B------:R-:W-:Y:S02]  /*21bc0*/  ULDC UR58, c[0x0][0x240] ;  /* 0x00009000003a7ab9 */ /* 0x000fe40000000800 */
[----:B------:R1:W-:Y:S01]  /*21bd0*/  STL [R1+0x6cc], R148 ;  /* 0x0006cc9401007387 */ /* 0x0003e20000100800 */
[----:B------:R-:W-:Y:S01]  /*21be0*/  IMAD R151, R151, UR59, RZ ;  /* 0x0000003b97977c24 */ /* 0x000fe2000f8e02ff */
[----:B------:R-:W-:Y:S02]  /*21bf0*/  ULDC UR59, c[0x0][0x240] ;  /* 0x00009000003b7ab9 */ /* 0x000fe40000000800 */
[----:B-1----:R-:W4:Y:S01]  /*21c00*/  LDL.LU R148, [R1+0x1990] ;  /* 0x0019900001947983 */ /* 0x002f220000300800 */
[----:B------:R-:W-:-:S03]  /*21c10*/  IMAD R130, R130, UR60, RZ ;  /* 0x0000003c82827c24 */ /* 0x000fc6000f8e02ff */
[----:B------:R1:W-:Y:S01]  /*21c20*/  STL [R1+0x6c8], R149 ;  /* 0x0006c89501007387 */ /* 0x0003e20000100800 */
[----:B------:R-:W-:Y:S01]  /*21c30*/  ULDC UR60, c[0x0][0x240] ;  /* 0x00009000003c7ab9 */ /* 0x000fe20000000800 */
[----:B------:R-:W-:Y:S01]  /*21c40*/  IMAD R129, R129, UR61, RZ ;  /* 0x0000003d81817c24 */ /* 0x000fe2000f8e02ff */
[----:B------:R-:W-:Y:S01]  /*21c50*/  ULDC UR61, c[0x0][0x240] ;  /* 0x00009000003d7ab9 */ /* 0x000fe20000000800 */
[----:B-1----:R-:W4:Y:S04]  /*21c60*/  LDL.LU R149, [R1+0x198c] ;  /* 0x00198c0001957983 */ /* 0x002f280000300800 */
[----:B------:R1:W-:Y:S04]  /*21c70*/  STL [R1+0x6ac], R150 ;  /* 0x0006ac9601007387 */ /* 0x0003e80000100800 */
[----:B-1----:R-:W4:Y:S04]  /*21c80*/  LDL.LU R150, [R1+0x1988] ;  /* 0x0019880001967983 */ /* 0x002f280000300800 */
[----:B------:R1:W-:Y:S04]  /*21c90*/  STL [R1+0x6a8], R151 ;  /* 0x0006a89701007387 */ /* 0x0003e80000100800 */
[----:B-1----:R-:W4:Y:S04]  /*21ca0*/  LDL.LU R151, [R1+0x1984] ;  /* 0x0019840001977983 */ /* 0x002f280000300800 */
[----:B------:R1:W-:Y:S04]  /*21cb0*/  STL [R1+0x69c], R130 ;  /* 0x00069c8201007387 */ /* 0x0003e80000100800 */
[----:B-1----:R-:W4:Y:S04]  /*21cc0*/  LDL.LU R130, [R1+0x1980] ;  /* 0x0019800001827983 */ /* 0x002f280000300800 */
[----:B------:R1:W-:Y:S04]  /*21cd0*/  STL [R1+0x754], R129 ;  /* 0x0007548101007387 */ /* 0x0003e80000100800 */
[----:B-1----:R-:W4:Y:S01]  /*21ce0*/  LDL.LU R129, [R1+0x197c] ;  /* 0x00197c0001817983 */ /* 0x002f220000300800 */
[----:B------:R-:W-:Y:S01]  /*21cf0*/  IMAD R128, R128, UR5, RZ ;  /* 0x0000000580807c24 */ /* 0x000fe2000f8e02ff */
[----:B------:R-:W-:Y:S01]  /*21d00*/  ULDC UR5, c[0x0][0x240] ;  /* 0x0000900000057ab9 */ /* 0x000fe20000000800 */
[----:B------:R-:W-:-:S03]  /*21d10*/  IMAD R125, R125, UR6, RZ ;  /* 0x000000067d7d7c24 */ /* 0x000fc6000f8e02ff */
        /* <DEDUP_REMOVED lines=9> */
[----:B--2---:R-:W-:-:S03]  /*21db0*/  IMAD R113, R113, UR9, RZ ;  /* 0x0000000971717c24 */ /* 0x004fc6000f8e02ff */
[----:B------:R1:W-:Y:S01]  /*21dc0*/  STL [R1+0x760], R124 ;  /* 0x0007607c01007387 */ /* 0x0003e20000100800 */
[----:B---3--:R-:W-:Y:S01]  /*21dd0*/  IMAD R94, R94, UR10, RZ ;  /* 0x0000000a5e5e7c24 */ /* 0x008fe2000f8e02ff */
[----:B------:R-:W-:Y:S01]  /*21de0*/  ULDC UR9, c[0x0][0x240] ;  /* 0x0000900000097ab9 */ /* 0x000fe20000000800 */
[----:B----4-:R-:W-:Y:S01]  /*21df0*/  IMAD R93, R93, UR11, RZ ;  /* 0x0000000b5d5d7c24 */ /* 0x010fe2000f8e02ff */
[----:B-1----:R-:W2:Y:S01]  /*21e00*/  LDL.LU R124, [R1+0x1970] ;  /* 0x00197000017c7983 */ /* 0x002ea20000300800 */
[----:B------:R-:W-:-:S03]  /*21e10*/  IMAD R92, R92, UR12, RZ ;  /* 0x0000000c5c5c7c24 */ /* 0x000fc6000f8e02ff */
[----:B------:R1:W-:Y:S01]  /*21e20*/  STL [R1+0x764], R114 ;  /* 0x0007647201007387 */ /* 0x0003e20000100800 */
[----:B------:R-:W-:Y:S01]  /*21e30*/  IMAD R136, R136, UR7, RZ ;  /* 0x0000000788887c24 */ /* 0x000fe2000f8e02ff */
[----:B------:R-:W-:Y:S01]  /*21e40*/  ULDC UR10, c[0x0][0x240] ;  /* 0x00009000000a7ab9 */ /* 0x000fe20000000800 */
[----:B------:R-:W-:Y:S01]  /*21e50*/  ULDC UR11, c[0x0][0x240] ;  /* 0x00009000000b7ab9 */ /* 0x000fe20000000800 */
[----:B------:R-:W-:Y:S01]  /*21e60*/  ULDC UR12, c[0x0][0x240] ;  /* 0x00009000000c7ab9 */ /* 0x000fe20000000800 */
[----:B-1----:R-:W3:Y:S04]  /*21e70*/  LDL.LU R114, [R1+0x196c] ;  /* 0x00196c0001727983 */ /* 0x002ee80000300800 */
[----:B------:R1:W-:Y:S04]  /*21e80*/  STL [R1+0x768], R113 ;  /* 0x0007687101007387 */ /* 0x0003e80000100800 */
[----:B-1----:R-:W4:Y:S04]  /*21e90*/  LDL.LU R113, [R1+0x1968] ;  /* 0x0019680001717983 */ /* 0x002f280000300800 */
[----:B------:R1:W-:Y:S04]  /*21ea0*/  STL [R1+0x76c], R94 ;  /* 0x00076c5e01007387 */ /* 0x0003e80000100800 */
[----:B-1----:R-:W2:Y:S04]  /*21eb0*/  LDL.LU R94, [R1+0x1964] ;  /* 0x00196400015e7983 */ /* 0x002ea80000300800 */
[----:B------:R1:W-:Y:S04]  /*21ec0*/  STL [R1+0x770], R93 ;  /* 0x0007705d01007387 */ /* 0x0003e80000100800 */
[----:B-1----:R-:W3:Y:S04]  /*21ed0*/  LDL.LU R93, [R1+0x1960] ;  /* 0x00196000015d7983 */ /* 0x002ee80000300800 */
[----:B------:R1:W-:Y:S04]  /*21ee0*/  STL [R1+0x774], R92 ;  /* 0x0007745c01007387 */ /* 0x0003e80000100800 */
[----:B-1----:R-:W4:Y:S01]  /*21ef0*/  LDL.LU R92, [R1+0x195c] ;  /* 0x00195c00015c7983 */ /* 0x002f220000300800 */
[----:B--2---:R-:W-:Y:S01]  /*21f00*/  IMAD R94, R94, UR15, RZ ;  /* 0x0000000f5e5e7c24 */ /* 0x004fe2000f8e02ff */
[----:B------:R-:W-:Y:S01]  /*21f10*/  ULDC UR15, c[0x0][0x240] ;  /* 0x00009000000f7ab9 */ /* 0x000fe20000000800 */
[----:B---3--:R-:W-:Y:S01]  /*21f20*/  IMAD R93, R93, UR14, RZ ;  /* 0x0000000e5d5d7c24 */ /* 0x008fe2000f8e02ff */
[----:B------:R-:W-:Y:S01]  /*21f30*/  ULDC UR14, c[0x0][0x240] ;  /* 0x00009000000e7ab9 */ /* 0x000fe20000000800 */
[----:B----4-:R-:W-:Y:S01]  /*21f40*/  IMAD R92, R92, UR13, RZ ;  /* 0x0000000d5c5c7c24 */ /* 0x010fe2000f8e02ff */
[----:B------:R-:W-:-:S04]  /*21f50*/  ULDC UR13, c[0x0][0x240] ;  /* 0x00009000000d7ab9 */ /* 0x000fc80000000800 */
[----:B------:R1:W-:Y:S02]  /*21f60*/  STL [R1+0x780], R92 ;  /* 0x0007805c01007387 */ /* 0x0003e40000100800 */
[----:B-1----:R-:W-:Y:S02]  /*21f70*/  MOV R92, R95 ;  /* 0x0000005f005c7202 */ /* 0x002fe40000000f00 */
[----:B------:R-:W2:Y:S04]  /*21f80*/  LDL.LU R95, [R1+0x1958] ;  /* 0x00195800015f7983 */ /* 0x000ea80000300800 */
[----:B------:R1:W-:Y:S02]  /*21f90*/  STL [R1+0x784], R93 ;  /* 0x0007845d01007387 */ /* 0x0003e40000100800 */
[----:B-1----:R-:W-:-:S02]  /*21fa0*/  IMAD.MOV.U32 R93, RZ, RZ, R96 ;  /* 0x000000ffff5d7224 */ /* 0x002fc400078e0060 */
[----:B------:R-:W3:Y:S04]  /*21fb0*/  LDL.LU R96, [R1+0x1954] ;  /* 0x0019540001607983 */ /* 0x000ee80000300800 */
[----:B------:R1:W-:Y:S02]  /*21fc0*/  STL [R1+0x788], R94 ;  /* 0x0007885e01007387 */ /* 0x0003e40000100800 */
[----:B-1----:R-:W-:Y:S02]  /*21fd0*/  IMAD.MOV.U32 R94, RZ, RZ, R97 ;  /* 0x000000ffff5e7224 */ /* 0x002fe400078e0061 */
[----:B------:R-:W4:Y:S01]  /*21fe0*/  LDL.LU R97, [R1+0x1950] ;  /* 0x0019500001617983 */ /* 0x000f220000300800 */
[----:B--2---:R-:W-:Y:S01]  /*21ff0*/  IMAD R95, R95, UR16, RZ ;  /* 0x000000105f5f7c24 */ /* 0x004fe2000f8e02ff */
[----:B------:R-:W-:-:S04]  /*22000*/  ULDC UR16, c[0x0][0x240] ;  /* 0x0000900000107ab9 */ /* 0x000fc80000000800 */
[----:B------:R1:W-:Y:S01]  /*22010*/  STL [R1+0x78c], R95 ;  /* 0x00078c5f01007387 */ /* 0x0003e20000100800 */
[----:B---3--:R-:W-:Y:S01]  /*22020*/  IMAD R96, R96, UR17, RZ ;  /* 0x0000001160607c24 */ /* 0x008fe2000f8e02ff */
[----:B------:R-:W-:Y:S01]  /*22030*/  ULDC UR17, c[0x0][0x240] ;  /* 0x0000900000117ab9 */ /* 0x000fe20000000800 */
[----:B-1----:R-:W-:Y:S02]  /*22040*/  IMAD.MOV.U32 R95, RZ, RZ, R98 ;  /* 0x000000ffff5f7224 */ /* 0x002fe400078e0062 */
[----:B------:R-:W2:Y:S04]  /*22050*/  LDL.LU R98, [R1+0x194c] ;  /* 0x00194c0001627983 */ /* 0x000ea80000300800 */
[----:B------:R1:W-:Y:S01]  /*22060*/  STL [R1+0x790], R96 ;  /* 0x0007906001007387 */ /* 0x0003e20000100800 */
[----:B----4-:R-:W-:Y:S01]  /*22070*/  IMAD R97, R97, UR18, RZ ;  /* 0x0000001261617c24 */ /* 0x010fe2000f8e02ff */
[----:B------:R-:W-:Y:S01]  /*22080*/  ULDC UR18, c[0x0][0x240] ;  /* 0x0000900000127ab9 */ /* 0x000fe20000000800 */
        /* <DEDUP_REMOVED lines=9> */
[----:B-1----:R-:W-:Y:S01]  /*22120*/  MOV R98, R101 ;  /* 0x0000006500627202 */ /* 0x002fe20000000f00 */
[----:B------:R-:W-:Y:S01]  /*22130*/  IMAD R113, R113, UR34, RZ ;  /* 0x0000002271717c24 */ /* 0x000fe2000f8e02ff */
[----:B------:R-:W2:Y:S01]  /*22140*/  LDL.LU R101, [R1+0x1940] ;  /* 0x0019400001657983 */ /* 0x000ea20000300800 */
[----:B------:R-:W-:Y:S01]  /*22150*/  IMAD R114, R114, UR35, RZ ;  /* 0x0000002372727c24 */ /* 0x000fe2000f8e02ff */
[----:B------:R-:W-:Y:S01]  /*22160*/  ULDC UR20, c[0x0][0x240] ;  /* 0x0000900000147ab9 */ /* 0x000fe20000000800 */
[----:B------:R-:W-:Y:S01]  /*22170*/  ULDC UR34, c[0x0][0x240] ;  /* 0x0000900000227ab9 */ /* 0x000fe20000000800 */
[----:B------:R1:W-:Y:S01]  /*22180*/  STL [R1+0x79c], R99 ;  /* 0x00079c6301007387 */ /* 0x0003e20000100800 */
[----:B------:R-:W-:Y:S01]  /*22190*/  ULDC UR35, c[0x0][0x240] ;  /* 0x0000900000237ab9 */ /* 0x000fe20000000800 */
        /* <DEDUP_REMOVED lines=23> */
[----:B------:R-:W-:Y:S01]  /*22310*/  ULDC UR27, c[0x0][0x240] ;  /* 0x00009000001b7ab9 */ /* 0x000fe20000000800 */
[----:B---3--:R-:W-:Y:S01]  /*22320*/  IMAD R104, R104, UR25, RZ ;  /* 0x0000001968687c24 */ /* 0x008fe2000f8e02ff */
[----:B------:R-:W-:-:S04]  /*22330*/  ULDC UR25, c[0x0][0x240] ;  /* 0x0000900000197ab9 */ /* 0x000fc80000000800 */
[----:B------:R1:W-:Y:S02]  /*22340*/  STL [R1+0x7b0], R104 ;  /* 0x0007b06801007387 */ /* 0x0003e40000100800 */
[----:B-1----:R-:W-:Y:S01]  /*22350*/  MOV R104, R107 ;  /* 0x0000006b00687202 */ /* 0x002fe20000000f00 */
[----:B----4-:R-:W-:Y:S01]  /*22360*/  IMAD R105, R105, UR26, RZ ;  /* 0x0000001a69697c24 */ /* 0x010fe2000f8e02ff */
[----:B------:R-:W2:Y:S01]  /*22370*/  LDL.LU R107, [R1+0x1928] ;  /* 0x00192800016b7983 */ /* 0x000ea20000300800 */
[----:B------:R-:W-:-:S03]  /*22380*/  ULDC UR26, c[0x0][0x240] ;  /* 0x00009000001a7ab9 */ /* 0x000fc60000000800 */
[----:B------:R1:W-:Y:S02]  /*22390*/  STL [R1+0x7b4], R105 ;  /* 0x0007b46901007387 */ /* 0x0003e40000100800 */
[----:B-1----:R-:W-:Y:S02]  /*223a0*/  IMAD.MOV.U32 R105, RZ, RZ, R108 ;  /* 0x000000ffff697224 */ /* 0x002fe400078e006c */
[----:B------:R-:W3:Y:S04]  /*223b0*/  LDL.LU R108, [R1+0x1924] ;  /* 0x00192400016c7983 */ /* 0x000ee80000300800 */
[----:B------:R1:W-:Y:S02]  /*223c0*/  STL [R1+0x7b8], R106 ;  /* 0x0007b86a01007387 */ /* 0x0003e40000100800 */
[----:B-1----:R-:W-:-:S02]  /*223d0*/  IMAD.MOV.U32 R106, RZ, RZ, R109 ;  /* 0x000000ffff6a7224 */ /* 0x002fc400078e006d */
[----:B------:R-:W4:Y:S01]  /*223e0*/  LDL.LU R109, [R1+0x1920] ;  /* 0x00192000016d7983 */ /* 0x000f220000300800 */
[----:B--2---:R-:W-:Y:S01]  /*223f0*/  IMAD R107, R107, UR28, RZ ;  /* 0x0000001c6b6b7c24 */ /* 0x004fe2000f8e02ff */
[----:B------:R-:W-:-:S04]  /*22400*/  ULDC UR28, c[0x0][0x240] ;  /* 0x00009000001c7ab9 */ /* 0x000fc80000000800 */
[----:B------:R1:W-:Y:S02]  /*22410*/  STL [R1+0x7bc], R107 ;  /* 0x0007bc6b01007387 */ /* 0x0003e40000100800 */
[----:B-1----:R-:W-:Y:S02]  /*22420*/  IMAD.MOV.U32 R107, RZ, RZ, R110 ;  /* 0x000000ffff6b7224 */ /* 0x002fe400078e006e */
[----:B---3--:R-:W-:Y:S01]  /*22430*/  IMAD R108, R108, UR29, RZ ;  /* 0x0000001d6c6c7c24 */ /* 0x008fe2000f8e02ff */
[----:B------:R-:W2:Y:S01]  /*22440*/  LDL.LU R110, [R1+0x191c] ;  /* 0x00191c00016e7983 */ /* 0x000ea20000300800 */
[----:B------:R-:W-:-:S03]  /*22450*/  ULDC UR29, c[0x0][0x240] ;  /* 0x00009000001d7ab9 */ /* 0x000fc60000000800 */
[----:B------:R1:W-:Y:S01]  /*22460*/  STL [R1+0x7c8], R108 ;  /* 0x0007c86c01007387 */ /* 0x0003e20000100800 */
[----:B----4-:R-:W-:Y:S01]  /*22470*/  IMAD R109, R109, UR30, RZ ;  /* 0x0000001e6d6d7c24 */ /* 0x010fe2000f8e02ff */
[----:B------:R-:W-:Y:S01]  /*22480*/  ULDC UR30, c[0x0][0x240] ;  /* 0x00009000001e7ab9 */ /* 0x000fe20000000800 */
        /* <DEDUP_REMOVED lines=8> */
[----:B-1----:R-:W-:Y:S01]  /*22510*/  MOV R110, R108 ;  /* 0x0000006c006e7202 */ /* 0x002fe20000000f00 */
[----:B------:R-:W-:Y:S02]  /*22520*/  IMAD.MOV.U32 R108, RZ, RZ, R107 ;  /* 0x000000ffff6c7224 */ /* 0x000fe400078e006b */
[----:B------:R-:W-:Y:S02]  /*22530*/  IMAD.MOV.U32 R107, RZ, RZ, R104 ;  /* 0x000000ffff6b7224 */ /* 0x000fe400078e0068 */
[----:B----4-:R-:W-:Y:S01]  /*22540*/  IMAD R104, R111, UR32, RZ ;  /* 0x000000206f687c24 */ /* 0x010fe2000f8e02ff */
[----:B------:R-:W-:Y:S01]  /*22550*/  ULDC UR32, c[0x0][0x240] ;  /* 0x0000900000207ab9 */ /* 0x000fe20000000800 */
[----:B------:R-:W-:Y:S02]  /*22560*/  IMAD.MOV.U32 R111, RZ, RZ, R105 ;  /* 0x000000ffff6f7224 */ /* 0x000fe400078e0069 */
[----:B---3--:R-:W-:Y:S01]  /*22570*/  IMAD R105, R112, UR33, RZ ;  /* 0x0000002170697c24 */ /* 0x008fe2000f8e02ff */
[----:B------:R-:W-:Y:S01]  /*22580*/  ULDC UR33, c[0x0][0x240] ;  /* 0x0000900000217ab9 */ /* 0x000fe20000000800 */
[----:B------:R-:W-:-:S02]  /*22590*/  IMAD.MOV.U32 R112, RZ, RZ, R115 ;  /* 0x000000ffff707224 */ /* 0x000fc400078e0073 */
[----:B------:R-:W2:Y:S04]  /*225a0*/  LDL.LU R115, [R1+0x1910] ;  /* 0x0019100001737983 */ /* 0x000ea80000300800 */
[----:B------:R1:W-:Y:S02]  /*225b0*/  STL [R1+0x7dc], R113 ;  /* 0x0007dc7101007387 */ /* 0x0003e40000100800 */
[----:B-1----:R-:W-:Y:S02]  /*225c0*/  IMAD.MOV.U32 R113, RZ, RZ, R116 ;  /* 0x000000ffff717224 */ /* 0x002fe400078e0074 */
[----:B------:R-:W3:Y:S04]  /*225d0*/  LDL.LU R116, [R1+0x190c] ;  /* 0x00190c0001747983 */ /* 0x000ee80000300800 */
[----:B------:R1:W-:Y:S02]  /*225e0*/  STL [R1+0x7e0], R114 ;  /* 0x0007e07201007387 */ /* 0x0003e40000100800 */
[----:B-1----:R-:W-:-:S02]  /*225f0*/  MOV R114, R119 ;  /* 0x0000007700727202 */ /* 0x002fc40000000f00 */
        /* <DEDUP_REMOVED lines=8> */
[----:B------:R1:W-:Y:S02]  /*22680*/  STL [R1+0x7e8], R116 ;  /* 0x0007e87401007387 */ /* 0x0003e40000100800 */
[----:B-1----:R-:W-:-:S02]  /*22690*/  IMAD.MOV.U32 R116, RZ, RZ, R117 ;  /* 0x000000ffff747224 */ /* 0x002fc400078e0075 */
[----:B------:R-:W3:Y:S01]  /*226a0*/  LDL.LU R117, [R1+0x1900] ;  /* 0x0019000001757983 */ /* 0x000ee20000300800 */
[----:B----4-:R-:W-:Y:S01]  /*226b0*/  IMAD R119, R119, UR40, RZ ;  /* 0x0000002877777c24 */ /* 0x010fe2000f8e02ff */
[----:B------:R-:W-:Y:S01]  /*226c0*/  ULDC UR40, c[0x0][0x240] ;  /* 0x0000900000287ab9 */ /* 0x000fe20000000800 */
[----:B--2---:R-:W-:Y:S01]  /*226d0*/  IMAD R118, R118, UR39, RZ ;  /* 0x0000002776767c24 */ /* 0x004fe2000f8e02ff */
[----:B------:R-:W-:Y:S01]  /*226e0*/  ULDC UR39, c[0x0][0x240] ;  /* 0x0000900000277ab9 */ /* 0x000fe20000000800 */
[----:B---3--:R-:W-:Y:S01]  /*226f0*/  IMAD R117, R117, UR38, RZ ;  /* 0x0000002675757c24 */ /* 0x008fe2000f8e02ff */
[----:B------:R-:W-:-:S04]  /*22700*/  ULDC UR38, c[0x0][0x240] ;  /* 0x0000900000267ab9 */ /* 0x000fc80000000800 */
[----:B------:R1:W-:Y:S02]  /*22710*/  STL [R1+0x7ec], R117 ;  /* 0x0007ec7501007387 */ /* 0x0003e40000100800 */
[----:B-1----:R-:W-:Y:S02]  /*22720*/  IMAD.MOV.U32 R117, RZ, RZ, R123 ;  /* 0x000000ffff757224 */ /* 0x002fe400078e007b */
[----:B------:R-:W2:Y:S04]  /*22730*/  LDL.LU R123, [R1+0x18fc] ;  /* 0x0018fc00017b7983 */ /* 0x000ea80000300800 */
[----:B------:R1:W-:Y:S02]  /*22740*/  STL [R1+0x7f0], R118 ;  /* 0x0007f07601007387 */ /* 0x0003e40000100800 */
[----:B-1----:R-:W-:-:S02]  /*22750*/  IMAD.MOV.U32 R118, RZ, RZ, R121 ;  /* 0x000000ffff767224 */ /* 0x002fc400078e0079 */
[----:B------:R-:W3:Y:S04]  /*22760*/  LDL.LU R121, [R1+0x18f8] ;  /* 0x0018f80001797983 */ /* 0x000ee80000300800 */
[----:B------:R1:W-:Y:S02]  /*22770*/  STL [R1+0x7f4], R119 ;  /* 0x0007f47701007387 */ /* 0x0003e40000100800 */
[----:B-1----:R-:W-:Y:S02]  /*22780*/  IMAD.MOV.U32 R119, RZ, RZ, R120 ;  /* 0x000000ffff777224 */ /* 0x002fe400078e0078 */
[----:B------:R-:W4:Y:S02]  /*22790*/  LDL.LU R120, [R1+0x18f4] ;  /* 0x0018f40001787983 */ /* 0x000f240000300800 */
[----:B----4-:R-:W-:Y:S01]  /*227a0*/  IMAD R120, R120, UR41, RZ ;  /* 0x0000002978787c24 */ /* 0x010fe2000f8e02ff */
[----:B------:R-:W-:-:S04]  /*227b0*/  ULDC UR41, c[0x0][0x240] ;  /* 0x0000900000297ab9 */ /* 0x000fc80000000800 */
[----:B------:R1:W-:Y:S02]  /*227c0*/  STL [R1+0x7f8], R120 ;  /* 0x0007f87801007387 */ /* 0x0003e40000100800 */
[----:B-1----:R-:W-:Y:S02]  /*227d0*/  MOV R120, R122 ;  /* 0x0000007a00787202 */ /* 0x002fe40000000f00 */
[----:B------:R-:W4:Y:S01]  /*227e0*/  LDL.LU R122, [R1+0x18f0] ;  /* 0x0018f000017a7983 */ /* 0x000f220000300800 */
[----:B---3--:R-:W-:Y:S01]  /*227f0*/  IMAD R121, R121, UR42, RZ ;  /* 0x0000002a79797c24 */ /* 0x008fe2000f8e02ff */
[----:B------:R-:W-:-:S04]  /*22800*/  ULDC UR42, c[0x0][0x240] ;  /* 0x00009000002a7ab9 */ /* 0x000fc80000000800 */
[----:B------:R2:W-:Y:S02]  /*22810*/  STL [R1+0x7fc], R121 ;  /* 0x0007fc7901007387 */ /* 0x0005e40000100800 */
[----:B--2---:R-:W-:Y:S01]  /*22820*/  IMAD R121, R123, UR44, RZ ;  /* 0x0000002c7b797c24 */ /* 0x004fe2000f8e02ff */
[----:B------:R-:W-:Y:S01]  /*22830*/  ULDC UR44, c[0x0][0x240] ;  /* 0x00009000002c7ab9 */ /* 0x000fe20000000800 */
[----:B------:R-:W-:Y:S01]  /*22840*/  IMAD R123, R125, UR46, RZ ;  /* 0x0000002e7d7b7c24 */ /* 0x000fe2000f8e02ff */
[----:B------:R-:W-:Y:S01]  /*22850*/  ULDC UR46, c[0x0][0x240] ;  /* 0x00009000002e7ab9 */ /* 0x000fe20000000800 */
[----:B----4-:R-:W-:Y:S01]  /*22860*/  IMAD R122, R122, UR43, RZ ;  /* 0x0000002b7a7a7c24 */ /* 0x010fe2000f8e02ff */
[----:B------:R-:W-:-:S04]  /*22870*/  ULDC UR43, c[0x0][0x240] ;  /* 0x00009000002b7ab9 */ /* 0x000fc80000000800 */
[----:B------:R1:W-:Y:S04]  /*22880*/  STL [R1+0x800], R122 ;  /* 0x0008007a01007387 */ /* 0x0003e80000100800 */
[----:B------:R2:W-:Y:S01]  /*22890*/  STL [R1+0x804], R121 ;  /* 0x0008047901007387 */ /* 0x0005e20000100800 */
[----:B-1----:R-:W-:-:S03]  /*228a0*/  IMAD R122, R128, UR47, RZ ;  /* 0x0000002f807a7c24 */ /* 0x002fc6000f8e02ff */
[----:B------:R1:W-:Y:S01]  /*228b0*/  STL [R1+0x814], R123 ;  /* 0x0008147b01007387 */ /* 0x0003e20000100800 */
[----:B--2---:R-:W-:-:S03]  /*228c0*/  IMAD.MOV.U32 R121, RZ, RZ, R120 ;  /* 0x000000ffff797224 */ /* 0x004fc600078e0078 */
[----:B------:R2:W-:Y:S01]  /*228d0*/  STL [R1+0x818], R122 ;  /* 0x0008187a01007387 */ /* 0x0005e20000100800 */
[----:B------:R-:W-:Y:S01]  /*228e0*/  IMAD.MOV.U32 R120, RZ, RZ, R119 ;  /* 0x000000ffff787224 */ /* 0x000fe200078e0077 */
[----:B------:R-:W-:Y:S01]  /*228f0*/  ULDC UR47, c[0x0][0x240] ;  /* 0x00009000002f7ab9 */ /* 0x000fe20000000800 */
[----:B------:R-:W-:Y:S02]  /*22900*/  IMAD.MOV.U32 R119, RZ, RZ, R118 ;  /* 0x000000ffff777224 */ /* 0x000fe400078e0076 */
[----:B-1----:R-:W-:Y:S01]  /*22910*/  IMAD R123, R129, UR48, RZ ;  /* 0x00000030817b7c24 */ /* 0x002fe2000f8e02ff */
[----:B------:R-:W-:Y:S01]  /*22920*/  ULDC UR48, c[0x0][0x240] ;  /* 0x0000900000307ab9 */ /* 0x000fe20000000800 */
[----:B--2---:R-:W-:-:S03]  /*22930*/  IMAD R122, R130, UR49, RZ ;  /* 0x00000031827a7c24 */ /* 0x004fc6000f8e02ff */
[----:B------:R-:W-:Y:S01]  /*22940*/  STL [R1+0x81c], R123 ;  /* 0x00081c7b01007387 */ /* 0x000fe20000100800 */
[----:B------:R-:W-:Y:S01]  /*22950*/  IMAD.MOV.U32 R118, RZ, RZ, R117 ;  /* 0x000000ffff767224 */ /* 0x000fe200078e0075 */
[----:B------:R-:W-:Y:S01]  /*22960*/  ULDC UR49, c[0x0][0x240] ;  /* 0x0000900000317ab9 */ /* 0x000fe20000000800 */
[----:B------:R-:W-:Y:S01]  /*22970*/  IMAD.MOV.U32 R117, RZ, RZ, R116 ;  /* 0x000000ffff757224 */ /* 0x000fe200078e0074 */
[----:B------:R-:W-:Y:S01]  /*22980*/  MOV R116, R114 ;  /* 0x0000007200747202 */ /* 0x000fe20000000f00 */
[----:B------:R1:W-:Y:S01]  /*22990*/  STL [R1+0x820], R122 ;  /* 0x0008207a01007387 */ /* 0x0003e20000100800 */
[----:B------:R-:W-:Y:S02]  /*229a0*/  IMAD.MOV.U32 R114, RZ, RZ, R113 ;  /* 0x000000ffff727224 */ /* 0x000fe400078e0071 */
[----:B------:R-:W-:Y:S02]  /*229b0*/  IMAD.MOV.U32 R113, RZ, RZ, R110 ;  /* 0x000000ffff717224 */ /* 0x000fe400078e006e */
[----:B------:R-:W-:-:S02]  /*229c0*/  IMAD.MOV.U32 R110, RZ, RZ, R108 ;  /* 0x000000ffff6e7224 */ /* 0x000fc400078e006c */
[----:B------:R-:W-:Y:S02]  /*229d0*/  IMAD.MOV.U32 R108, RZ, RZ, R107 ;  /* 0x000000ffff6c7224 */ /* 0x000fe400078e006b */
[----:B-1----:R-:W-:Y:S02]  /*229e0*/  IMAD.MOV.U32 R122, RZ, RZ, R121 ;  /* 0x000000ffff7a7224 */ /* 0x002fe400078e0079 */
[----:B------:R-:W-:Y:S01]  /*229f0*/  IMAD.MOV.U32 R121, RZ, RZ, R120 ;  /* 0x000000ffff797224 */ /* 0x000fe200078e0078 */
[----:B------:R-:W-:Y:S01]  /*22a00*/  MOV R120, R119 ;  /* 0x0000007700787202 */ /* 0x000fe20000000f00 */
[----:B------:R-:W-:Y:S02]  /*22a10*/  IMAD.MOV.U32 R119, RZ, RZ, R118 ;  /* 0x000000ffff777224 */ /* 0x000fe400078e0076 */
[----:B------:R-:W-:Y:S01]  /*22a20*/  IMAD.MOV.U32 R107, RZ, RZ, R106 ;  /* 0x000000ffff6b7224 */ /* 0x000fe200078e006a */
[----:B------:R-:W-:Y:S01]  /*22a30*/  MOV R106, R103 ;  /* 0x00000067006a7202 */ /* 0x000fe20000000f00 */
[----:B------:R-:W-:-:S02]  /*22a40*/  IMAD.MOV.U32 R118, RZ, RZ, R117 ;  /* 0x000000ffff767224 */ /* 0x000fc400078e0075 */
[----:B------:R-:W-:Y:S02]  /*22a50*/  IMAD.MOV.U32 R117, RZ, RZ, R116 ;  /* 0x000000ffff757224 */ /* 0x000fe400078e0074 */
[----:B------:R-:W-:Y:S02]  /*22a60*/  IMAD.MOV.U32 R103, RZ, RZ, R102 ;  /* 0x000000ffff677224 */ /* 0x000fe400078e0066 */
[----:B------:R-:W-:Y:S02]  /*22a70*/  IMAD.MOV.U32 R116, RZ, RZ, R114 ;  /* 0x000000ffff747224 */ /* 0x000fe400078e0072 */
        /* <DEDUP_REMOVED lines=9> */
[----:B------:R-:W-:Y:S02]  /*22b10*/  MOV R99, R6 ;  /* 0x0000000600637202 */ /* 0x000fe40000000f00 */
[----:B------:R-:W-:Y:S01]  /*22b20*/  SEL R6, RZ, 0x4, !P0 ;  /* 0x00000004ff067807 */ /* 0x000fe20004000000 */
[----:B------:R-:W-:-:S04]  /*22b30*/  IMAD R123, R151, UR50, RZ ;  /* 0x00000032977b7c24 */ /* 0x000fc8000f8e02ff */
[----:B------:R1:W-:Y:S04]  /*22b40*/  STL [R1+0x183c], R6 ;  /* 0x00183c0601007387 */ /* 0x0003e80000100800 */
[----:B------:R-:W-:Y:S01]  /*22b50*/  STL [R1+0x824], R123 ;  /* 0x0008247b01007387 */ /* 0x000fe20000100800 */
[----:B-1----:R-:W-:-:S05]  /*22b60*/  IMAD R6, R150, UR51, RZ ;  /* 0x0000003396067c24 */ /* 0x002fca000f8e02ff */
[----:B------:R1:W-:Y:S01]  /*22b70*/  STL [R1+0x828], R6 ;  /* 0x0008280601007387 */ /* 0x0003e20000100800 */
[----:B------:R-:W-:Y:S02]  /*22b80*/  IMAD R129, R145, UR56, RZ ;  /* 0x0000003891817c24 */ /* 0x000fe4000f8e02ff */
[----:B------:R-:W-:Y:S02]  /*22b90*/  IMAD R128, R144, UR57, RZ ;  /* 0x0000003990807c24 */ /* 0x000fe4000f8e02ff */
[----:B-1----:R-:W-:-:S05]  /*22ba0*/  IMAD R6, R146, UR55, RZ ;  /* 0x0000003792067c24 */ /* 0x002fca000f8e02ff */
[----:B------:R1:W-:Y:S04]  /*22bb0*/  STL [R1+0x838], R6 ;  /* 0x0008380601007387 */ /* 0x0003e80000100800 */
[----:B------:R2:W-:Y:S01]  /*22bc0*/  STL [R1+0x83c], R129 ;  /* 0x00083c8101007387 */ /* 0x0005e20000100800 */
[----:B-1----:R-:W-:-:S03]  /*22bd0*/  IMAD R6, R143, UR58, RZ ;  /* 0x0000003a8f067c24 */ /* 0x002fc6000f8e02ff */
[----:B------:R-:W-:Y:S01]  /*22be0*/  STL [R1+0x840], R128 ;  /* 0x0008408001007387 */ /* 0x000fe20000100800 */
[----:B--2---:R-:W-:-:S03]  /*22bf0*/  IMAD R129, R141, UR59, RZ ;  /* 0x0000003b8d817c24 */ /* 0x004fc6000f8e02ff */
[----:B------:R1:W-:Y:S04]  /*22c00*/  STL [R1+0x844], R6 ;  /* 0x0008440601007387 */ /* 0x0003e80000100800 */
[----:B------:R-:W-:Y:S01]  /*22c10*/  STL [R1+0x848], R129 ;  /* 0x0008488101007387 */ /* 0x000fe20000100800 */
[----:B-1----:R-:W-:-:S05]  /*22c20*/  IMAD R6, R139, UR61, RZ ;  /* 0x0000003d8b067c24 */ /* 0x002fca000f8e02ff */
[----:B------:R1:W-:Y:S04]  /*22c30*/  STL [R1+0x858], R6 ;  /* 0x0008580601007387 */ /* 0x0003e80000100800 */
[----:B------:R-:W-:Y:S01]  /*22c40*/  STL [R1+0x86c], R136 ;  /* 0x00086c8801007387 */ /* 0x000fe20000100800 */
[----:B-1----:R-:W-:Y:S02]  /*22c50*/  IMAD R6, R135, UR8, RZ ;  /* 0x0000000887067c24 */ /* 0x002fe4000f8e02ff */
[----:B------:R-:W-:Y:S02]  /*22c60*/  IMAD R135, R58, UR9, RZ ;  /* 0x000000093a877c24 */ /* 0x000fe4000f8e02ff */
[----:B------:R-:W-:Y:S01]  /*22c70*/  IMAD R58, R59, UR10, RZ ;  /* 0x0000000a3b3a7c24 */ /* 0x000fe2000f8e02ff */
[----:B------:R1:W-:Y:S04]  /*22c80*/  STL [R1+0x870], R6 ;  /* 0x0008700601007387 */ /* 0x0003e80000100800 */
[----:B------:R-:W-:Y:S01]  /*22c90*/  STL [R1+0x874], R135 ;  /* 0x0008748701007387 */ /* 0x000fe20000100800 */
[----:B-1----:R-:W-:-:S03]  /*22ca0*/  IMAD R6, R60, UR11, RZ ;  /* 0x0000000b3c067c24 */ /* 0x002fc6000f8e02ff */
[----:B------:R1:W-:Y:S04]  /*22cb0*/  STL [R1+0x878], R58 ;  /* 0x0008783a01007387 */ /* 0x0003e80000100800 */
[----:B------:R2:W-:Y:S01]  /*22cc0*/  STL [R1+0x87c], R6 ;  /* 0x00087c0601007387 */ /* 0x0005e20000100800 */
[----:B------:R-:W-:Y:S02]  /*22cd0*/  IMAD R59, R64, UR15, RZ ;  /* 0x0000000f403b7c24 */ /* 0x000fe4000f8e02ff */
[----:B-1----:R-:W-:Y:S02]  /*22ce0*/  IMAD R58, R61, UR12, RZ ;  /* 0x0000000c3d3a7c24 */ /* 0x002fe4000f8e02ff */
[----:B--2---:R-:W-:-:S03]  /*22cf0*/  IMAD R6, R63, UR14, RZ ;  /* 0x0000000e3f067c24 */ /* 0x004fc6000f8e02ff */
[----:B------:R1:W-:Y:S04]  /*22d00*/  STL [R1+0x880], R58 ;  /* 0x0008803a01007387 */ /* 0x0003e80000100800 */
[----:B------:R2:W-:Y:S01]  /*22d10*/  STL [R1+0x888], R6 ;  /* 0x0008880601007387 */ /* 0x0005e20000100800 */
[----:B-1----:R-:W-:-:S03]  /*22d20*/  IMAD R58, R65, UR16, RZ ;  /* 0x00000010413a7c24 */ /* 0x002fc6000f8e02ff */
[----:B------:R1:W-:Y:S01]  /*22d30*/  STL [R1+0x88c], R59 ;  /* 0x00088c3b01007387 */ /* 0x0003e20000100800 */
[----:B--2---:R-:W-:-:S03]  /*22d40*/  IMAD R6, R66, UR17, RZ ;  /* 0x0000001142067c24 */ /* 0x004fc6000f8e02ff */
[----:B------:R2:W-:Y:S04]  /*22d50*/  STL [R1+0x890], R58 ;  /* 0x0008903a01007387 */ /* 0x0005e80000100800 */
[----:B------:R3:W-:Y:S01]  /*22d60*/  STL [R1+0x894], R6 ;  /* 0x0008940601007387 */ /* 0x0007e20000100800 */
[----:B-1----:R-:W-:Y:S02]  /*22d70*/  IMAD R59, R67, UR18, RZ ;  /* 0x00000012433b7c24 */ /* 0x002fe4000f8e02ff */
[----:B--2---:R-:W-:-:S03]  /*22d80*/  IMAD R58, R68, UR19, RZ ;  /* 0x00000013443a7c24 */ /* 0x004fc6000f8e02ff */
[----:B------:R1:W-:Y:S01]  /*22d90*/  STL [R1+0x898], R59 ;  /* 0x0008983b01007387 */ /* 0x0003e20000100800 */
[----:B---3--:R-:W-:-:S03]  /*22da0*/  IMAD R6, R69, UR20, RZ ;  /* 0x0000001445067c24 */ /* 0x008fc6000f8e02ff */
[----:B------:R2:W-:Y:S04]  /*22db0*/  STL [R1+0x89c], R58 ;  /* 0x00089c3a01007387 */ /* 0x0005e80000100800 */
[----:B------:R3:W-:Y:S01]  /*22dc0*/  STL [R1+0x8a8], R6 ;  /* 0x0008a80601007387 */ /* 0x0007e20000100800 */
[----:B-1----:R-:W-:Y:S02]  /*22dd0*/  IMAD R59, R70, UR21, RZ ;  /* 0x00000015463b7c24 */ /* 0x002fe4000f8e02ff */
[----:B--2---:R-:W-:-:S03]  /*22de0*/  IMAD R58, R71, UR22, RZ ;  /* 0x00000016473a7c24 */ /* 0x004fc6000f8e02ff */
[----:B------:R1:W-:Y:S01]  /*22df0*/  STL [R1+0x8ac], R59 ;  /* 0x0008ac3b01007387 */ /* 0x0003e20000100800 */
[----:B---3--:R-:W-:-:S03]  /*22e00*/  IMAD R6, R72, UR23, RZ ;  /* 0x0000001748067c24 */ /* 0x008fc6000f8e02ff */
[----:B------:R2:W-:Y:S01]  /*22e10*/  STL [R1+0x8b8], R58 ;  /* 0x0008b83a01007387 */ /* 0x0005e20000100800 */
[----:B------:R-:W-:Y:S02]  /*22e20*/  IMAD R94, R124, UR45, RZ ;  /* 0x0000002d7c5e7c24 */ /* 0x000fe4000f8e02ff */
[----:B------:R-:W-:Y:S01]  /*22e30*/  IMAD.MOV.U32 R123, RZ, RZ, R122 ;  /* 0x000000ffff7b7224 */ /* 0x000fe200078e007a */
[----:B------:R3:W-:Y:S01]  /*22e40*/  STL [R1+0x8bc], R6 ;  /* 0x0008bc0601007387 */ /* 0x0007e20000100800 */
[----:B------:R-:W-:Y:S02]  /*22e50*/  IMAD.MOV.U32 R124, RZ, RZ, R121 ;  /* 0x000000ffff7c7224 */ /* 0x000fe400078e0079 */
[----:B------:R-:W-:Y:S02]  /*22e60*/  IMAD.MOV.U32 R125, RZ, RZ, R120 ;  /* 0x000000ffff7d7224 */ /* 0x000fe400078e0078 */
[----:B-1----:R-:W-:Y:S02]  /*22e70*/  IMAD R59, R76, UR27, RZ ;  /* 0x0000001b4c3b7c24 */ /* 0x002fe4000f8e02ff */
[----:B------:R-:W-:Y:S01]  /*22e80*/  IMAD R60, R62, UR13, RZ ;  /* 0x0000000d3e3c7c24 */ /* 0x000fe2000f8e02ff */
[----:B------:R-:W-:Y:S01]  /*22e90*/  LEA R72, P5, R127, R3, 0x2 ;  /* 0x000000037f487211 */ /* 0x000fe200078a10ff */
[----:B------:R-:W-:Y:S01]  /*22ea0*/  IMAD.MOV.U32 R122, RZ, RZ, R119 ;  /* 0x000000ffff7a7224 */ /* 0x000fe200078e0077 */
[----:B------:R-:W-:Y:S01]  /*22eb0*/  MOV R120, R117 ;  /* 0x0000007500787202 */ /* 0x000fe20000000f00 */
[----:B------:R-:W-:Y:S01]  /*22ec0*/  IMAD.MOV.U32 R121, RZ, RZ, R118 ;  /* 0x000000ffff797224 */ /* 0x000fe200078e0076 */
[----:B------:R-:W-:Y:S01]  /*22ed0*/  LEA R66, P1, R54, R3, 0x2 ;  /* 0x0000000336427211 */ /* 0x000fe200078210ff */
[----:B--2---:R-:W-:Y:S01]  /*22ee0*/  IMAD R58, R74, UR25, RZ ;  /* 0x000000194a3a7c24 */ /* 0x004fe2000f8e02ff */
[----:B------:R-:W-:Y:S01]  /*22ef0*/  ULDC UR45, c[0x0][0x240] ;  /* 0x00009000002d7ab9 */ /* 0x000fe20000000800 */
[----:B---3--:R-:W-:-:S02]  /*22f00*/  IMAD R6, R75, UR26, RZ ;  /* 0x0000001a4b067c24 */ /* 0x008fc4000f8e02ff */
[----:B------:R-:W-:Y:S02]  /*22f10*/  IMAD.MOV.U32 R119, RZ, RZ, R116 ;  /* 0x000000ffff777224 */ /* 0x000fe400078e0074 */
[----:B------:R-:W-:Y:S02]  /*22f20*/  IMAD.MOV.U32 R118, RZ, RZ, R114 ;  /* 0x000000ffff767224 */ /* 0x000fe400078e0072 */
[----:B------:R-:W-:Y:S01]  /*22f30*/  IMAD.MOV.U32 R128, RZ, RZ, R122 ;  /* 0x000000ffff807224 */ /* 0x000fe200078e007a */
[----:B------:R1:W-:Y:S01]  /*22f40*/  STL [R1+0x8c4], R58 ;  /* 0x0008c43a01007387 */ /* 0x0003e20000100800 */
[----:B------:R-:W-:Y:S01]  /*22f50*/  IMAD.MOV.U32 R114, RZ, RZ, R108 ;  /* 0x000000ffff727224 */ /* 0x000fe200078e006c */
[----:B------:R-:W-:Y:S01]  /*22f60*/  MOV R108, R101 ;  /* 0x00000065006c7202 */ /* 0x000fe20000000f00 */
[----:B------:R-:W-:Y:S02]  /*22f70*/  IMAD.MOV.U32 R117, RZ, RZ, R106 ;  /* 0x000000ffff757224 */ /* 0x000fe400078e006a */
[----:B------:R-:W-:Y:S01]  /*22f80*/  IMAD.MOV.U32 R122, RZ, RZ, R121 ;  /* 0x000000ffff7a7224 */ /* 0x000fe200078e0079 */
[----:B------:R-:W-:Y:S01]  /*22f90*/  MOV R121, R120 ;  /* 0x0000007800797202 */ /* 0x000fe20000000f00 */
[----:B------:R-:W-:Y:S01]  /*22fa0*/  IMAD.MOV.U32 R116, RZ, RZ, R103 ;  /* 0x000000ffff747224 */ /* 0x000fe200078e0067 */
[----:B------:R2:W-:Y:S01]  /*22fb0*/  STL [R1+0x8c8], R6 ;  /* 0x0008c80601007387 */ /* 0x0005e20000100800 */
[----:B------:R-:W-:-:S02]  /*22fc0*/  IMAD.MOV.U32 R106, RZ, RZ, R99 ;  /* 0x000000ffff6a7224 */ /* 0x000fc400078e0063 */
[----:B------:R-:W-:Y:S02]  /*22fd0*/  IMAD.MOV.U32 R120, RZ, RZ, R119 ;  /* 0x000000ffff787224 */ /* 0x000fe400078e0077 */
[----:B-1----:R-:W-:Y:S02]  /*22fe0*/  IMAD R58, R77, UR28, RZ ;  /* 0x0000001c4d3a7c24 */ /* 0x002fe4000f8e02ff */
[----:B------:R-:W-:Y:S02]  /*22ff0*/  IMAD.MOV.U32 R119, RZ, RZ, R118 ;  /* 0x000000ffff777224 */ /* 0x000fe400078e0076 */
[----:B------:R-:W-:Y:S02]  /*23000*/  IMAD.MOV.U32 R103, RZ, RZ, R93 ;  /* 0x000000ffff677224 */ /* 0x000fe400078e005d */
[----:B--2---:R-:W-:Y:S02]  /*23010*/  IMAD R6, R78, UR29, RZ ;  /* 0x0000001d4e067c24 */ /* 0x004fe4000f8e02ff */
[----:B------:R-:W-:Y:S01]  /*23020*/  IMAD.MOV.U32 R118, RZ, RZ, R117 ;  /* 0x000000ffff767224 */ /* 0x000fe200078e0075 */
[----:B------:R1:W-:Y:S01]  /*23030*/  STL [R1+0x8cc], R59 ;  /* 0x0008cc3b01007387 */ /* 0x0003e20000100800 */
[----:B------:R-:W-:-:S02]  /*23040*/  IMAD.MOV.U32 R101, RZ, RZ, R92 ;  /* 0x000000ffff657224 */ /* 0x000fc400078e005c */
[----:B------:R-:W-:Y:S01]  /*23050*/  IMAD.MOV.U32 R117, RZ, RZ, R116 ;  /* 0x000000ffff757224 */ /* 0x000fe200078e0074 */
[----:B------:R2:W-:Y:S01]  /*23060*/  STL [R1+0x8d0], R58 ;  /* 0x0008d03a01007387 */ /* 0x0005e20000100800 */
[----:B------:R-:W-:Y:S01]  /*23070*/  IMAD.MOV.U32 R116, RZ, RZ, R108 ;  /* 0x000000ffff747224 */ /* 0x000fe200078e006c */
[----:B------:R-:W-:Y:S01]  /*23080*/  MOV R108, R106 ;  /* 0x0000006a006c7202 */ /* 0x000fe20000000f00 */
[----:B------:R-:W-:Y:S01]  /*23090*/  IMAD.MOV.U32 R106, RZ, RZ, R103 ;  /* 0x000000ffff6a7224 */ /* 0x000fe200078e0067 */
[----:B------:R3:W-:Y:S01]  /*230a0*/  STL [R1+0x8d4], R6 ;  /* 0x0008d40601007387 */ /* 0x0007e20000100800 */
[----:B-1----:R-:W-:Y:S02]  /*230b0*/  IMAD R59, R79, UR30, RZ ;  /* 0x0000001e4f3b7c24 */ /* 0x002fe4000f8e02ff */
[----:B------:R-:W-:Y:S02]  /*230c0*/  IMAD.MOV.U32 R103, RZ, RZ, R101 ;  /* 0x000000ffff677224 */ /* 0x000fe400078e0065 */
[----:B--2---:R-:W-:-:S02]  /*230d0*/  IMAD R58, R80, UR31, RZ ;  /* 0x0000001f503a7c24 */ /* 0x004fc4000f8e02ff */
[----:B------:R-:W-:Y:S02]  /*230e0*/  IMAD.MOV.U32 R130, RZ, RZ, R121 ;  /* 0x000000ffff827224 */ /* 0x000fe400078e0079 */
[----:B---3--:R-:W-:Y:S01]  /*230f0*/  IMAD R6, R81, UR32, RZ ;  /* 0x0000002051067c24 */ /* 0x008fe2000f8e02ff */
[----:B------:R1:W-:Y:S01]  /*23100*/  STL [R1+0x8d8], R59 ;  /* 0x0008d83b01007387 */ /* 0x0003e20000100800 */
[----:B------:R-:W-:Y:S01]  /*23110*/  IMAD.MOV.U32 R129, RZ, RZ, R122 ;  /* 0x000000ffff817224 */ /* 0x000fe200078e007a */
[----:B------:R-:W-:Y:S01]  /*23120*/  MOV R122, R120 ;  /* 0x00000078007a7202 */ /* 0x000fe20000000f00 */
[----:B------:R-:W-:Y:S01]  /*23130*/  IMAD.MOV.U32 R121, RZ, RZ, R119 ;  /* 0x000000ffff797224 */ /* 0x000fe200078e0077 */
[----:B------:R2:W-:Y:S01]  /*23140*/  STL [R1+0x8dc], R58 ;  /* 0x0008dc3a01007387 */ /* 0x0005e20000100800 */
[----:B------:R-:W-:Y:S02]  /*23150*/  IMAD.MOV.U32 R119, RZ, RZ, R118 ;  /* 0x000000ffff777224 */ /* 0x000fe400078e0076 */
[----:B------:R-:W-:Y:S01]  /*23160*/  IMAD.MOV.U32 R118, RZ, RZ, R116 ;  /* 0x000000ffff767224 */ /* 0x000fe200078e0074 */
[----:B------:R-:W-:Y:S01]  /*23170*/  MOV R116, R103 ;  /* 0x0000006700747202 */ /* 0x000fe20000000f00 */
[----:B------:R3:W-:Y:S01]  /*23180*/  STL [R1+0x8e0], R6 ;  /* 0x0008e00601007387 */ /* 0x0007e20000100800 */
[----:B-1----:R-:W-:-:S02]  /*23190*/  IMAD R59, R82, UR33, RZ ;  /* 0x00000021523b7c24 */ /* 0x002fc4000f8e02ff */
[----:B------:R-:W-:Y:S02]  /*231a0*/  IMAD.MOV.U32 R120, RZ, RZ, R117 ;  /* 0x000000ffff787224 */ /* 0x000fe400078e0075 */
[----:B--2---:R-:W-:Y:S02]  /*231b0*/  IMAD R58, R83, UR34, RZ ;  /* 0x00000022533a7c24 */ /* 0x004fe4000f8e02ff */
[----:B------:R-:W-:Y:S02]  /*231c0*/  IMAD.MOV.U32 R117, RZ, RZ, R106 ;  /* 0x000000ffff757224 */ /* 0x000fe400078e006a */
[----:B---3--:R-:W-:Y:S01]  /*231d0*/  IMAD R6, R84, UR35, RZ ;  /* 0x0000002354067c24 */ /* 0x008fe2000f8e02ff */
[----:B------:R-:W-:Y:S01]  /*231e0*/  STL [R1+0x8e4], R59 ;  /* 0x0008e43b01007387 */ /* 0x000fe20000100800 */
[----:B------:R-:W-:Y:S02]  /*231f0*/  IMAD.MOV.U32 R151, RZ, RZ, R122 ;  /* 0x000000ffff977224 */ /* 0x000fe400078e007a */
[----:B------:R-:W-:Y:S01]  /*23200*/  IMAD.MOV.U32 R122, RZ, RZ, R118 ;  /* 0x000000ffff7a7224 */ /* 0x000fe200078e0076 */
[----:B------:R-:W-:Y:S01]  /*23210*/  STL [R1+0x8e8], R58 ;  /* 0x0008e83a01007387 */ /* 0x000fe20000100800 */
[----:B------:R-:W-:-:S02]  /*23220*/  IMAD.MOV.U32 R150, RZ, RZ, R121 ;  /* 0x000000ffff967224 */ /* 0x000fc400078e0079 */
[----:B------:R-:W-:Y:S01]  /*23230*/  IMAD.MOV.U32 R118, RZ, RZ, R116 ;  /* 0x000000ffff767224 */ /* 0x000fe200078e0074 */
[----:B------:R1:W-:Y:S01]  /*23240*/  STL [R1+0x8ec], R6 ;  /* 0x0008ec0601007387 */ /* 0x0003e20000100800 */
[----:B------:R-:W-:Y:S01]  /*23250*/  IMAD.MOV.U32 R121, RZ, RZ, R120 ;  /* 0x000000ffff797224 */ /* 0x000fe200078e0078 */
[----:B------:R-:W-:Y:S01]  /*23260*/  MOV R120, R117 ;  /* 0x0000007500787202 */ /* 0x000fe20000000f00 */
[----:B------:R-:W-:Y:S02]  /*23270*/  IMAD.MOV.U32 R116, RZ, RZ, R115 ;  /* 0x000000ffff747224 */ /* 0x000fe400078e0073 */
[----:B------:R-:W-:Y:S02]  /*23280*/  IMAD.MOV.U32 R115, RZ, RZ, R2 ;  /* 0x000000ffff737224 */ /* 0x000fe400078e0002 */
[----:B------:R-:W-:Y:S02]  /*23290*/  IMAD.MOV.U32 R117, RZ, RZ, R7 ;  /* 0x000000ffff757224 */ /* 0x000fe400078e0007 */
[----:B------:R-:W-:-:S02]  /*232a0*/  IMAD R2, R86, UR37, RZ ;  /* 0x0000002556027c24 */ /* 0x000fc4000f8e02ff */
[----:B-1----:R-:W-:Y:S02]  /*232b0*/  IMAD R6, R85, UR36, RZ ;  /* 0x0000002455067c24 */ /* 0x002fe4000f8e02ff */
[----:B------:R-:W-:-:S03]  /*232c0*/  IMAD R7, R87, UR38, RZ ;  /* 0x0000002657077c24 */ /* 0x000fc6000f8e02ff */
[----:B------:R1:W-:Y:S04]  /*232d0*/  STL [R1+0x185c], R6 ;  /* 0x00185c0601007387 */ /* 0x0003e80000100800 */
[----:B------:R-:W-:Y:S01]  /*232e0*/  STL [R1+0x1858], R2 ;  /* 0x0018580201007387 */ /* 0x000fe20000100800 */
[----:B------:R-:W-:-:S03]  /*232f0*/  LEA R58, P0, R134, R3, 0x2 ;  /* 0x00000003863a7211 */ /* 0x000fc600078010ff */
[----:B------:R2:W-:Y:S01]  /*23300*/  STL [R1+0x1854], R7 ;  /* 0x0018540701007387 */ /* 0x0005e20000100800 */
[----:B-1----:R-:W-:Y:S01]  /*23310*/  IMAD R6, R155, UR47, RZ ;  /* 0x0000002f9b067c24 */ /* 0x002fe2000f8e02ff */
[----:B------:R-:W-:Y:S01]  /*23320*/  LEA.HI.X.SX32 R59, R134, R0, 0x2, P0 ;  /* 0x00000000863b7211 */ /* 0x000fe200000f16ff */
[----:B--2---:R-:W-:-:S05]  /*23330*/  IMAD R7, R89, UR40, RZ ;  /* 0x0000002859077c24 */ /* 0x004fca000f8e02ff */
[----:B------:R1:W-:Y:S01]  /*23340*/  STL.64 [R1+0x1880], R6 ;  /* 0x0018800601007387 */ /* 0x0003e20000100a00 */
[----:B------:R-:W-:-:S03]  /*23350*/  LEA R62, P3, R132, R3, 0x2 ;  /* 0x00000003843e7211 */ /* 0x000fc600078610ff */
[----:B------:R2:W-:Y:S01]  /*23360*/  STL.64 [R1+0x640], R58 ;  /* 0x0006403a01007387 */ /* 0x0005e20000100a00 */
[----:B-1----:R-:W-:-:S04]  /*23370*/  LEA R6, P2, R133, R3, 0x2 ;  /* 0x0000000385067211 */ /* 0x002fc800078410ff */
[-C--:B------:R-:W-:Y:S02]  /*23380*/  LEA.HI.X.SX32 R7, R133, R0.reuse, 0x2, P2 ;  /* 0x0000000085077211 */ /* 0x080fe400010f16ff */
[-C--:B--2---:R-:W-:Y:S02]  /*23390*/  LEA R58, P4, R131, R3.reuse, 0x2 ;  /* 0x00000003833a7211 */ /* 0x084fe400078810ff */
[----:B------:R-:W-:Y:S01]  /*233a0*/  LEA R68, P0, R126, R3, 0x2 ;  /* 0x000000037e447211 */ /* 0x000fe200078010ff */
[----:B------:R1:W-:Y:S01]  /*233b0*/  STL.64 [R1+0x638], R6 ;  /* 0x0006380601007387 */ /* 0x0003e20000100a00 */
[-C--:B------:R-:W-:Y:S01]  /*233c0*/  LEA.HI.X.SX32 R63, R132, R0.reuse, 0x2, P3 ;  /* 0x00000000843f7211 */ /* 0x080fe200018f16ff */
[----:B------:R-:W-:Y:S01]  /*233d0*/  IMAD R65, R73, UR24, RZ ;  /* 0x0000001849417c24 */ /* 0x000fe2000f8e02ff */
[-C--:B------:R-:W-:Y:S02]  /*233e0*/  LEA.HI.X.SX32 R59, R131, R0.reuse, 0x2, P4 ;  /* 0x00000000833b7211 */ /* 0x080fe400020f16ff */
[----:B------:R-:W-:-:S02]  /*233f0*/  LEA.HI.X.SX32 R73, R127, R0, 0x2, P5 ;  /* 0x000000007f497211 */ /* 0x000fc400028f16ff */
[-C--:B------:R-:W-:Y:S01]  /*23400*/  LEA.HI.X.SX32 R69, R126, R0.reuse, 0x2, P0 ;  /* 0x000000007e457211 */ /* 0x080fe200000f16ff */
[----:B------:R2:W-:Y:S01]  /*23410*/  STL.64 [R1+0x630], R62 ;  /* 0x0006303e01007387 */ /* 0x0005e20000100a00 */
[-C--:B------:R-:W-:Y:S02]  /*23420*/  LEA.HI.X.SX32 R67, R54, R0.reuse, 0x2, P1 ;  /* 0x0000000036437211 */ /* 0x080fe400008f16ff */
[CC--:B-1----:R-:W-:Y:S01]  /*23430*/  LEA R6, P2, R53.reuse, R3.reuse, 0x2 ;  /* 0x0000000335067211 */ /* 0x0c2fe200078410ff */
[----:B------:R1:W-:Y:S03]  /*23440*/  STL.64 [R1+0x628], R58 ;  /* 0x0006283a01007387 */ /* 0x0003e60000100a00 */
[----:B------:R-:W-:Y:S01]  /*23450*/  LEA.HI.X.SX32 R7, R53, R0, 0x2, P2 ;  /* 0x0000000035077211 */ /* 0x000fe200010f16ff */
[----:B------:R3:W-:Y:S01]  /*23460*/  STL.64 [R1+0x620], R72 ;  /* 0x0006204801007387 */ /* 0x0007e20000100a00 */
[----:B--2---:R-:W-:-:S03]  /*23470*/  LEA R62, P3, R52, R3, 0x2 ;  /* 0x00000003343e7211 */ /* 0x004fc600078610ff */
[----:B------:R2:W-:Y:S01]  /*23480*/  STL.64 [R1+0x618], R68 ;  /* 0x0006184401007387 */ /* 0x0005e20000100a00 */
[----:B-1----:R-:W-:-:S03]  /*23490*/  LEA R58, P4, R51, R3, 0x2 ;  /* 0x00000003333a7211 */ /* 0x002fc600078810ff */
[----:B------:R1:W-:Y:S01]  /*234a0*/  STL.64 [R1+0x610], R66 ;  /* 0x0006104201007387 */ /* 0x0003e20000100a00 */
[-C--:B------:R-:W-:Y:S02]  /*234b0*/  LEA.HI.X.SX32 R63, R52, R0.reuse, 0x2, P3 ;  /* 0x00000000343f7211 */ /* 0x080fe400018f16ff */
[CC--:B---3--:R-:W-:Y:S01]  /*234c0*/  LEA R72, P5, R50.reuse, R3.reuse, 0x2 ;  /* 0x0000000332487211 */ /* 0x0c8fe200078a10ff */
[----:B------:R3:W-:Y:S01]  /*234d0*/  STL.64 [R1+0x608], R6 ;  /* 0x0006080601007387 */ /* 0x0007e20000100a00 */
[-C--:B------:R-:W-:Y:S02]  /*234e0*/  LEA.HI.X.SX32 R59, R51, R0.reuse, 0x2, P4 ;  /* 0x00000000333b7211 */ /* 0x080fe400020f16ff */
[-C--:B--2---:R-:W-:Y:S02]  /*234f0*/  LEA R68, P0, R49, R3.reuse, 0x2 ;  /* 0x0000000331447211 */ /* 0x084fe400078010ff */
[----:B------:R-:W-:Y:S02]  /*23500*/  LEA.HI.X.SX32 R73, R50, R0, 0x2, P5 ;  /* 0x0000000032497211 */ /* 0x000fe400028f16ff */
[----:B-1----:R-:W-:-:S02]  /*23510*/  LEA R66, P1, R48, R3, 0x2 ;  /* 0x0000000330427211 */ /* 0x002fc400078210ff */
[-C--:B------:R-:W-:Y:S02]  /*23520*/  LEA.HI.X.SX32 R69, R49, R0.reuse, 0x2, P0 ;  /* 0x0000000031457211 */ /* 0x080fe400000f16ff */
[CC--:B---3--:R-:W-:Y:S01]  /*23530*/  LEA R6, P2, R47.reuse, R3.reuse, 0x2 ;  /* 0x000000032f067211 */ /* 0x0c8fe200078410ff */
[----:B------:R1:W-:Y:S01]  /*23540*/  STL.64 [R1+0x600], R62 ;  /* 0x0006003e01007387 */ /* 0x0003e20000100a00 */
[-C--:B------:R-:W-:Y:S02]  /*23550*/  LEA.HI.X.SX32 R67, R48, R0.reuse, 0x2, P1 ;  /* 0x0000000030437211 */ /* 0x080fe400008f16ff */
[----:B------:R-:W-:Y:S01]  /*23560*/  LEA.HI.X.SX32 R7, R47, R0, 0x2, P2 ;  /* 0x000000002f077211 */ /* 0x000fe200010f16ff */
[----:B------:R2:W-:Y:S01]  /*23570*/  STL.64 [R1+0x5f8], R58 ;  /* 0x0005f83a01007387 */ /* 0x0005e20000100a00 */
[----:B------:R-:W-:-:S03]  /*23580*/  LEA R52, P5, R44, R3, 0x2 ;  /* 0x000000032c347211 */ /* 0x000fc600078a10ff */
[----:B------:R-:W-:Y:S01]  /*23590*/  STL.64 [R1+0x5f0], R72 ;  /* 0x0005f04801007387 */ /* 0x000fe20000100a00 */
[-C--:B------:R-:W-:Y:S02]  /*235a0*/  LEA R50, P0, R43, R3.reuse, 0x2 ;  /* 0x000000032b327211 */ /* 0x080fe400078010ff */
[-C--:B-1----:R-:W-:Y:S01]  /*235b0*/  LEA R62, P3, R46, R3.reuse, 0x2 ;  /* 0x000000032e3e7211 */ /* 0x082fe200078610ff */
[----:B------:R-:W-:Y:S01]  /*235c0*/  STL.64 [R1+0x5e8], R68 ;  /* 0x0005e84401007387 */ /* 0x000fe20000100a00 */
[----:B--2---:R-:W-:-:S03]  /*235d0*/  LEA R58, P4, R45, R3, 0x2 ;  /* 0x000000032d3a7211 */ /* 0x004fc600078810ff */
[----:B------:R1:W-:Y:S01]  /*235e0*/  STL.64 [R1+0x5e0], R66 ;  /* 0x0005e04201007387 */ /* 0x0003e20000100a00 */
[-C--:B------:R-:W-:Y:S02]  /*235f0*/  LEA.HI.X.SX32 R63, R46, R0.reuse, 0x2, P3 ;  /* 0x000000002e3f7211 */ /* 0x080fe400018f16ff */
[-C--:B------:R-:W-:Y:S01]  /*23600*/  LEA.HI.X.SX32 R59, R45, R0.reuse, 0x2, P4 ;  /* 0x000000002d3b7211 */ /* 0x080fe200020f16ff */
[----:B------:R2:W-:Y:S01]  /*23610*/  STL.64 [R1+0x5d8], R6 ;  /* 0x0005d80601007387 */ /* 0x0005e20000100a00 */
[-C--:B------:R-:W-:Y:S02]  /*23620*/  LEA.HI.X.SX32 R53, R44, R0.reuse, 0x2, P5 ;  /* 0x000000002c357211 */ /* 0x080fe400028f16ff */
[-C--:B------:R-:W-:Y:S02]  /*23630*/  LEA.HI.X.SX32 R51, R43, R0.reuse, 0x2, P0 ;  /* 0x000000002b337211 */ /* 0x080fe400000f16ff */
[CC--:B-1----:R-:W-:Y:S02]  /*23640*/  LEA R66, P1, R42.reuse, R3.reuse, 0x2 ;  /* 0x000000032a427211 */ /* 0x0c2fe400078210ff */
[----:B--2---:R-:W-:Y:S01]  /*23650*/  LEA R6, P2, R41, R3, 0x2 ;  /* 0x0000000329067211 */ /* 0x004fe200078410ff */
[----:B------:R1:W-:Y:S01]  /*23660*/  STL.64 [R1+0x5d0], R62 ;  /* 0x0005d03e01007387 */ /* 0x0003e20000100a00 */
[----:B------:R-:W-:-:S02]  /*23670*/  LEA.HI.X.SX32 R67, R42, R0, 0x2, P1 ;  /* 0x000000002a437211 */ /* 0x000fc400008f16ff */
[----:B------:R-:W-:Y:S01]  /*23680*/  LEA.HI.X.SX32 R7, R41, R0, 0x2, P2 ;  /* 0x0000000029077211 */ /* 0x000fe200010f16ff */
[----:B------:R2:W-:Y:S01]  /*23690*/  STL.64 [R1+0x5c8], R58 ;  /* 0x0005c83a01007387 */ /* 0x0005e20000100a00 */
[----:B------:R-:W-:-:S03]  /*236a0*/  LEA R48, P1, R36, R3, 0x2 ;  /* 0x0000000324307211 */ /* 0x000fc600078210ff */
[----:B------:R3:W-:Y:S01]  /*236b0*/  STL.64 [R1+0x5c0], R52 ;  /* 0x0005c03401007387 */ /* 0x0007e20000100a00 */
[----:B-1----:R-:W-:-:S03]  /*236c0*/  LEA R62, P3, R40, R3, 0x2 ;  /* 0x00000003283e7211 */ /* 0x002fc600078610ff */
[----:B------:R1:W-:Y:S01]  /*236d0*/  STL.64 [R1+0x5b8], R50 ;  /* 0x0005b83201007387 */ /* 0x0003e20000100a00 */
[----:B--2---:R-:W-:-:S03]  /*236e0*/  LEA R58, P4, R39, R3, 0x2 ;  /* 0x00000003273a7211 */ /* 0x004fc600078810ff */
[----:B------:R-:W-:Y:S01]  /*236f0*/  STL.64 [R1+0x5b0], R66 ;  /* 0x0005b04201007387 */ /* 0x000fe20000100a00 */
[-C--:B------:R-:W-:Y:S02]  /*23700*/  LEA.HI.X.SX32 R63, R40, R0.reuse, 0x2, P3 ;  /* 0x00000000283f7211 */ /* 0x080fe400018f16ff */
[CC--:B---3--:R-:W-:Y:S01]  /*23710*/  LEA R52, P5, R38.reuse, R3.reuse, 0x2 ;  /* 0x0000000326347211 */ /* 0x0c8fe200078a10ff */
[----:B------:R2:W-:Y:S01]  /*23720*/  STL.64 [R1+0x5a8], R6 ;  /* 0x0005a80601007387 */ /* 0x0005e20000100a00 */
[-C--:B------:R-:W-:Y:S02]  /*23730*/  LEA.HI.X.SX32 R59, R39, R0.reuse, 0x2, P4 ;  /* 0x00000000273b7211 */ /* 0x080fe400020f16ff */
[C---:B-1----:R-:W-:Y:S02]  /*23740*/  LEA R50, P0, R37.reuse, R3, 0x2 ;  /* 0x0000000325327211 */ /* 0x042fe400078010ff */
[-C--:B------:R-:W-:Y:S02]  /*23750*/  LEA.HI.X.SX32 R53, R38, R0.reuse, 0x2, P5 ;  /* 0x0000000026357211 */ /* 0x080fe400028f16ff */
[----:B------:R-:W-:-:S02]  /*23760*/  LEA.HI.X.SX32 R51, R37, R0, 0x2, P0 ;  /* 0x0000000025337211 */ /* 0x000fc400000f16ff */
[CC--:B--2---:R-:W-:Y:S01]  /*23770*/  LEA R6, P2, R35.reuse, R3.reuse, 0x2 ;  /* 0x0000000323067211 */ /* 0x0c4fe200078410ff */
[----:B------:R-:W-:Y:S01]  /*23780*/  STL.64 [R1+0x5a0], R62 ;  /* 0x0005a03e01007387 */ /* 0x000fe20000100a00 */
[-C--:B------:R-:W-:Y:S02]  /*23790*/  LEA.HI.X.SX32 R49, R36, R0.reuse, 0x2, P1 ;  /* 0x0000000024317211 */ /* 0x080fe400008f16ff */
[----:B------:R-:W-:Y:S01]  /*237a0*/  LEA.HI.X.SX32 R7, R35, R0, 0x2, P2 ;  /* 0x0000000023077211 */ /* 0x000fe200010f16ff */
[----:B------:R-:W-:Y:S01]  /*237b0*/  STL.64 [R1+0x598], R58 ;  /* 0x0005983a01007387 */ /* 0x000fe20000100a00 */
[-C--:B------:R-:W-:Y:S02]  /*237c0*/  LEA R46, P3, R34, R3.reuse, 0x2 ;  /* 0x00000003222e7211 */ /* 0x080fe400078610ff */
[-C--:B------:R-:W-:Y:S01]  /*237d0*/  LEA R44, P4, R33, R3.reuse, 0x2 ;  /* 0x00000003212c7211 */ /* 0x080fe200078810ff */
[----:B------:R-:W-:Y:S01]  /*237e0*/  STL.64 [R1+0x590], R52 ;  /* 0x0005903401007387 */ /* 0x000fe20000100a00 */
[----:B------:R-:W-:-:S02]  /*237f0*/  LEA R42, P5, R32, R3, 0x2 ;  /* 0x00000003202a7211 */ /* 0x000fc400078a10ff */
[-C--:B------:R-:W-:Y:S01]  /*23800*/  LEA R40, P0, R31, R3.reuse, 0x2 ;  /* 0x000000031f287211 */ /* 0x080fe200078010ff */
[----:B------:R-:W-:Y:S01]  /*23810*/  STL.64 [R1+0x588], R50 ;  /* 0x0005883201007387 */ /* 0x000fe20000100a00 */
[----:B------:R-:W-:Y:S02]  /*23820*/  LEA R38, P1, R30, R3, 0x2 ;  /* 0x000000031e267211 */ /* 0x000fe400078210ff */
[-C--:B------:R-:W-:Y:S01]  /*23830*/  LEA.HI.X.SX32 R47, R34, R0.reuse, 0x2, P3 ;  /* 0x00000000222f7211 */ /* 0x080fe200018f16ff */
[----:B------:R-:W-:Y:S01]  /*23840*/  STL.64 [R1+0x580], R48 ;  /* 0x0005803001007387 */ /* 0x000fe20000100a00 */
[----:B------:R-:W-:-:S03]  /*23850*/  LEA.HI.X.SX32 R45, R33, R0, 0x2, P4 ;  /* 0x00000000212d7211 */ /* 0x000fc600020f16ff */
[----:B------:R1:W-:Y:S01]  /*23860*/  STL.64 [R1+0x578], R6 ;  /* 0x0005780601007387 */ /* 0x0003e20000100a00 */
[-C--:B------:R-:W-:Y:S02]  /*23870*/  LEA.HI.X.SX32 R43, R32, R0.reuse, 0x2, P5 ;  /* 0x00000000202b7211 */ /* 0x080fe400028f16ff */
[-C--:B------:R-:W-:Y:S01]  /*23880*/  LEA.HI.X.SX32 R41, R31, R0.reuse, 0x2, P0 ;  /* 0x000000001f297211 */ /* 0x080fe200000f16ff */
[----:B------:R-:W-:Y:S01]  /*23890*/  STL.64 [R1+0x570], R46 ;  /* 0x0005702e01007387 */ /* 0x000fe20000100a00 */
[----:B------:R-:W-:Y:S02]  /*238a0*/  LEA.HI.X.SX32 R39, R30, R0, 0x2, P1 ;  /* 0x000000001e277211 */ /* 0x000fe400008f16ff */
[-C--:B------:R-:W-:Y:S02]  /*238b0*/  LEA R36, P3, R28, R3.reuse, 0x2 ;  /* 0x000000031c247211 */ /* 0x080fe400078610ff */
[-C--:B-1----:R-:W-:Y:S01]  /*238c0*/  LEA R6, P2, R29, R3.reuse, 0x2 ;  /* 0x000000031d067211 */ /* 0x082fe200078410ff */
[----:B------:R-:W-:Y:S01]  /*238d0*/  STL.64 [R1+0x568], R44 ;  /* 0x0005682c01007387 */ /* 0x000fe20000100a00 */
[----:B------:R-:W-:-:S02]  /*238e0*/  LEA R34, P4, R27, R3, 0x2 ;  /* 0x000000031b227211 */ /* 0x000fc400078810ff */
[-C--:B------:R-:W-:Y:S01]  /*238f0*/  LEA.HI.X.SX32 R7, R29, R0.reuse, 0x2, P2 ;  /* 0x000000001d077211 */ /* 0x080fe200010f16ff */
[----:B------:R1:W-:Y:S01]  /*23900*/  STL.64 [R1+0x560], R42 ;  /* 0x0005602a01007387 */ /* 0x0003e20000100a00 */
[----:B------:R-:W-:-:S03]  /*23910*/  LEA.HI.X.SX32 R37, R28, R0, 0x2, P3 ;  /* 0x000000001c257211 */ /* 0x000fc600018f16ff */
[----:B------:R2:W-:Y:S01]  /*23920*/  STL.64 [R1+0x558], R40 ;  /* 0x0005582801007387 */ /* 0x0005e20000100a00 */
[----:B------:R-:W-:-:S03]  /*23930*/  LEA.HI.X.SX32 R35, R27, R0, 0x2, P4 ;  /* 0x000000001b237211 */ /* 0x000fc600020f16ff */
[----:B------:R3:W-:Y:S01]  /*23940*/  STL.64 [R1+0x550], R38 ;  /* 0x0005502601007387 */ /* 0x0007e20000100a00 */
[----:B-1----:R-:W-:-:S03]  /*23950*/  LEA R42, P5, R26, R3, 0x2 ;  /* 0x000000031a2a7211 */ /* 0x002fc600078a10ff */
[----:B------:R1:W-:Y:S01]  /*23960*/  STL.64 [R1+0x548], R6 ;  /* 0x0005480601007387 */ /* 0x0003e20000100a00 */
[CC--:B--2---:R-:W-:Y:S02]  /*23970*/  LEA R40, P0, R25.reuse, R3.reuse, 0x2 ;  /* 0x0000000319287211 */ /* 0x0c4fe400078010ff */
[-C--:B------:R-:W-:Y:S02]  /*23980*/  LEA.HI.X.SX32 R43, R26, R0.reuse, 0x2, P5 ;  /* 0x000000001a2b7211 */ /* 0x080fe400028f16ff */
[CC--:B---3--:R-:W-:Y:S02]  /*23990*/  LEA R38, P1, R24.reuse, R3.reuse, 0x2 ;  /* 0x0000000318267211 */ /* 0x0c8fe400078210ff */
[-C--:B------:R-:W-:Y:S02]  /*239a0*/  LEA.HI.X.SX32 R41, R25, R0.reuse, 0x2, P0 ;  /* 0x0000000019297211 */ /* 0x080fe400000f16ff */
[----:B-1----:R-:W-:Y:S01]  /*239b0*/  LEA R6, P2, R23, R3, 0x2 ;  /* 0x0000000317067211 */ /* 0x002fe200078410ff */
[----:B------:R1:W-:Y:S01]  /*239c0*/  STL.64 [R1+0x540], R36 ;  /* 0x0005402401007387 */ /* 0x0003e20000100a00 */
[----:B------:R-:W-:-:S02]  /*239d0*/  LEA.HI.X.SX32 R39, R24, R0, 0x2, P1 ;  /* 0x0000000018277211 */ /* 0x000fc400008f16ff */
        /* <DEDUP_REMOVED lines=8> */
[----:B------:R-:W-:Y:S01]  /*23a60*/  STL.64 [R1+0x520], R38 ;  /* 0x0005202601007387 */ /* 0x000fe20000100a00 */
[----:B------:R-:W-:Y:S02]  /*23a70*/  LEA R28, P1, R18, R3, 0x2 ;  /* 0x00000003121c7211 */ /* 0x000fe400078210ff */
[-C--:B------:R-:W-:Y:S01]  /*23a80*/  LEA.HI.X.SX32 R37, R22, R0.reuse, 0x2, P3 ;  /* 0x0000000016257211 */ /* 0x080fe200018f16ff */
[----:B------:R1:W-:Y:S01]  /*23a90*/  STL.64 [R1+0x518], R6 ;  /* 0x0005180601007387 */ /* 0x0003e20000100a00 */
[-C--:B------:R-:W-:Y:S02]  /*23aa0*/  LEA.HI.X.SX32 R35, R21, R0.reuse, 0x2, P4 ;  /* 0x0000000015237211 */ /* 0x080fe400020f16ff */
[-C--:B------:R-:W-:Y:S02]  /*23ab0*/  LEA.HI.X.SX32 R33, R20, R0.reuse, 0x2, P5 ;  /* 0x0000000014217211 */ /* 0x080fe400028f16ff */
[-C--:B------:R-:W-:Y:S01]  /*23ac0*/  LEA.HI.X.SX32 R31, R19, R0.reuse, 0x2, P0 ;  /* 0x00000000131f7211 */ /* 0x080fe200000f16ff */
[----:B------:R-:W-:Y:S01]  /*23ad0*/  STL.64 [R1+0x510], R36 ;  /* 0x0005102401007387 */ /* 0x000fe20000100a00 */
[----:B------:R-:W-:-:S02]  /*23ae0*/  LEA.HI.X.SX32 R29, R18, R0, 0x2, P1 ;  /* 0x00000000121d7211 */ /* 0x000fc400008f16ff */
[CC--:B-1----:R-:W-:Y:S01]  /*23af0*/  LEA R6, P2, R17.reuse, R3.reuse, 0x2 ;  /* 0x0000000311067211 */ /* 0x0c2fe200078410ff */
[----:B------:R-:W-:Y:S01]  /*23b00*/  STL.64 [R1+0x508], R34 ;  /* 0x0005082201007387 */ /* 0x000fe20000100a00 */
[-C--:B------:R-:W-:Y:S02]  /*23b10*/  LEA R26, P3, R16, R3.reuse, 0x2 ;  /* 0x00000003101a7211 */ /* 0x080fe400078610ff */
[----:B------:R-:W-:Y:S01]  /*23b20*/  LEA.HI.X.SX32 R7, R17, R0, 0x2, P2 ;  /* 0x0000000011077211 */ /* 0x000fe200010f16ff */
[----:B------:R-:W-:Y:S01]  /*23b30*/  STL.64 [R1+0x500], R32 ;  /* 0x0005002001007387 */ /* 0x000fe20000100a00 */
[-C--:B------:R-:W-:Y:S02]  /*23b40*/  LEA R24, P4, R15, R3.reuse, 0x2 ;  /* 0x000000030f187211 */ /* 0x080fe400078810ff */
[-C--:B------:R-:W-:Y:S01]  /*23b50*/  LEA R22, P5, R14, R3.reuse, 0x2 ;  /* 0x000000030e167211 */ /* 0x080fe200078a10ff */
[----:B------:R-:W-:Y:S01]  /*23b60*/  STL.64 [R1+0x4f8], R30 ;  /* 0x0004f81e01007387 */ /* 0x000fe20000100a00 */
[----:B------:R-:W-:-:S02]  /*23b70*/  LEA R20, P0, R13, R3, 0x2 ;  /* 0x000000030d147211 */ /* 0x000fc400078010ff */
[-C--:B------:R-:W-:Y:S01]  /*23b80*/  LEA.HI.X.SX32 R27, R16, R0.reuse, 0x2, P3 ;  /* 0x00000000101b7211 */ /* 0x080fe200018f16ff */
[----:B------:R1:W-:Y:S01]  /*23b90*/  STL.64 [R1+0x4f0], R28 ;  /* 0x0004f01c01007387 */ /* 0x0003e20000100a00 */
[----:B------:R-:W-:-:S03]  /*23ba0*/  LEA.HI.X.SX32 R25, R15, R0, 0x2, P4 ;  /* 0x000000000f197211 */ /* 0x000fc600020f16ff */
[----:B------:R2:W-:Y:S01]  /*23bb0*/  STL.64 [R1+0x4e8], R6 ;  /* 0x0004e80601007387 */ /* 0x0005e20000100a00 */
[-C--:B------:R-:W-:Y:S02]  /*23bc0*/  LEA.HI.X.SX32 R23, R14, R0.reuse, 0x2, P5 ;  /* 0x000000000e177211 */ /* 0x080fe400028f16ff */
[-C--:B------:R-:W-:Y:S02]  /*23bd0*/  LEA.HI.X.SX32 R21, R13, R0.reuse, 0x2, P0 ;  /* 0x000000000d157211 */ /* 0x080fe400000f16ff */
[CC--:B-1----:R-:W-:Y:S02]  /*23be0*/  LEA R28, P1, R12.reuse, R3.reuse, 0x2 ;  /* 0x000000030c1c7211 */ /* 0x0c2fe400078210ff */
[CC--:B--2---:R-:W-:Y:S01]  /*23bf0*/  LEA R6, P2, R11.reuse, R3.reuse, 0x2 ;  /* 0x000000030b067211 */ /* 0x0c4fe200078410ff */
[----:B------:R1:W-:Y:S01]  /*23c00*/  STL.64 [R1+0x4e0], R26 ;  /* 0x0004e01a01007387 */ /* 0x0003e20000100a00 */
[-C--:B------:R-:W-:Y:S02]  /*23c10*/  LEA.HI.X.SX32 R29, R12, R0.reuse, 0x2, P1 ;  /* 0x000000000c1d7211 */ /* 0x080fe400008f16ff */
        /* <DEDUP_REMOVED lines=15> */
[-C--:B--2---:R-:W-:Y:S01]  /*23d10*/  LEA R6, P2, R142, R3.reuse, 0x2 ;  /* 0x000000038e067211 */ /* 0x084fe200078410ff */
[----:B------:R-:W-:Y:S01]  /*23d20*/  STL.64 [R1+0x4b0], R26 ;  /* 0x0004b01a01007387 */ /* 0x000fe20000100a00 */
[-C--:B------:R-:W-:Y:S02]  /*23d30*/  LEA R16, P3, R153, R3.reuse, 0x2 ;  /* 0x0000000399107211 */ /* 0x080fe400078610ff */
[-C--:B------:R-:W-:Y:S01]  /*23d40*/  LEA.HI.X.SX32 R19, R4, R0.reuse, 0x2, P1 ;  /* 0x0000000004137211 */ /* 0x080fe200008f16ff */
[----:B------:R-:W-:Y:S01]  /*23d50*/  STL.64 [R1+0x4a8], R24 ;  /* 0x0004a81801007387 */ /* 0x000fe20000100a00 */
[-C--:B------:R-:W-:Y:S02]  /*23d60*/  LEA R14, P4, R159, R3.reuse, 0x2 ;  /* 0x000000039f0e7211 */ /* 0x080fe400078810ff */
[----:B------:R-:W-:Y:S01]  /*23d70*/  LEA.HI.X.SX32 R7, R142, R0, 0x2, P2 ;  /* 0x000000008e077211 */ /* 0x000fe200010f16ff */
[----:B------:R-:W-:Y:S01]  /*23d80*/  STL.64 [R1+0x4a0], R22 ;  /* 0x0004a01601007387 */ /* 0x000fe20000100a00 */
[----:B------:R-:W-:-:S02]  /*23d90*/  LEA R12, P5, R160, R3, 0x2 ;  /* 0x00000003a00c7211 */ /* 0x000fc400078a10ff */
[-C--:B------:R-:W-:Y:S01]  /*23da0*/  LEA R10, P0, R162, R3.reuse, 0x2 ;  /* 0x00000003a20a7211 */ /* 0x080fe200078010ff */
[----:B------:R-:W-:Y:S01]  /*23db0*/  STL.64 [R1+0x498], R20 ;  /* 0x0004981401007387 */ /* 0x000fe20000100a00 */
[-C--:B------:R-:W-:Y:S02]  /*23dc0*/  LEA.HI.X.SX32 R17, R153, R0.reuse, 0x2, P3 ;  /* 0x0000000099117211 */ /* 0x080fe400018f16ff */
[----:B------:R-:W-:Y:S01]  /*23dd0*/  LEA R8, P1, R164, R3, 0x2 ;  /* 0x00000003a4087211 */ /* 0x000fe200078210ff */
[----:B------:R-:W-:Y:S01]  /*23de0*/  STL.64 [R1+0x490], R18 ;  /* 0x0004901201007387 */ /* 0x000fe20000100a00 */
[-C--:B------:R-:W-:Y:S02]  /*23df0*/  LEA.HI.X.SX32 R15, R159, R0.reuse, 0x2, P4 ;  /* 0x000000009f0f7211 */ /* 0x080fe400020f16ff */
[-C--:B------:R-:W-:Y:S01]  /*23e00*/  LEA.HI.X.SX32 R13, R160, R0.reuse, 0x2, P5 ;  /* 0x00000000a00d7211 */ /* 0x080fe200028f16ff */
[----:B------:R1:W-:Y:S01]  /*23e10*/  STL.64 [R1+0x488], R6 ;  /* 0x0004880601007387 */ /* 0x0003e20000100a00 */
[----:B------:R-:W-:-:S02]  /*23e20*/  LEA.HI.X.SX32 R11, R162, R0, 0x2, P0 ;  /* 0x00000000a20b7211 */ /* 0x000fc400000f16ff */
[----:B------:R-:W-:Y:S01]  /*23e30*/  LEA R4, P3, R166, R3, 0x2 ;  /* 0x00000003a6047211 */ /* 0x000fe200078610ff */
[----:B------:R-:W-:Y:S01]  /*23e40*/  STL.64 [R1+0x480], R16 ;  /* 0x0004801001007387 */ /* 0x000fe20000100a00 */
[----:B------:R-:W-:-:S03]  /*23e50*/  LEA.HI.X.SX32 R9, R164, R0, 0x2, P1 ;  /* 0x00000000a4097211 */ /* 0x000fc600008f16ff */
[----:B------:R2:W-:Y:S01]  /*23e60*/  STL.64 [R1+0x478], R14 ;  /* 0x0004780e01007387 */ /* 0x0005e20000100a00 */
[----:B-1----:R-:W-:-:S03]  /*23e70*/  LEA R6, P2, R165, R3, 0x2 ;  /* 0x00000003a5067211 */ /* 0x002fc600078410ff */
[----:B------:R1:W-:Y:S01]  /*23e80*/  STL.64 [R1+0x470], R12 ;  /* 0x0004700c01007387 */ /* 0x0003e20000100a00 */
[-C--:B------:R-:W-:Y:S02]  /*23e90*/  LEA.HI.X.SX32 R5, R166, R0.reuse, 0x2, P3 ;  /* 0x00000000a6057211 */ /* 0x080fe400018f16ff */
[----:B------:R-:W-:Y:S01]  /*23ea0*/  LEA.HI.X.SX32 R7, R165, R0, 0x2, P2 ;  /* 0x00000000a5077211 */ /* 0x000fe200010f16ff */
[----:B------:R3:W-:Y:S01]  /*23eb0*/  STL.64 [R1+0x468], R10 ;  /* 0x0004680a01007387 */ /* 0x0007e20000100a00 */
[----:B--2---:R-:W-:-:S03]  /*23ec0*/  LEA R14, P4, R168, R3, 0x2 ;  /* 0x00000003a80e7211 */ /* 0x004fc600078810ff */
[----:B------:R2:W-:Y:S01]  /*23ed0*/  STL.64 [R1+0x460], R8 ;  /* 0x0004600801007387 */ /* 0x0005e20000100a00 */
[----:B-1----:R-:W-:-:S03]  /*23ee0*/  LEA R12, P5, R170, R3, 0x2 ;  /* 0x00000003aa0c7211 */ /* 0x002fc600078a10ff */
[----:B------:R1:W-:Y:S01]  /*23ef0*/  STL.64 [R1+0x458], R6 ;  /* 0x0004580601007387 */ /* 0x0003e20000100a00 */
[-C--:B------:R-:W-:Y:S02]  /*23f00*/  LEA.HI.X.SX32 R15, R168, R0.reuse, 0x2, P4 ;  /* 0x00000000a80f7211 */ /* 0x080fe400020f16ff */
[-C--:B---3--:R-:W-:Y:S01]  /*23f10*/  LEA R10, P0, R172, R3.reuse, 0x2 ;  /* 0x00000003ac0a7211 */ /* 0x088fe200078010ff */
[----:B------:R3:W-:Y:S01]  /*23f20*/  STL.64 [R1+0x450], R4 ;  /* 0x0004500401007387 */ /* 0x0007e20000100a00 */
[-C--:B------:R-:W-:Y:S02]  /*23f30*/  LEA.HI.X.SX32 R13, R170, R0.reuse, 0x2, P5 ;  /* 0x00000000aa0d7211 */ /* 0x080fe400028f16ff */
[CC--:B--2---:R-:W-:Y:S02]  /*23f40*/  LEA R8, P1, R173.reuse, R3.reuse, 0x2 ;  /* 0x00000003ad087211 */ /* 0x0c4fe400078210ff */
[-C--:B------:R-:W-:Y:S02]  /*23f50*/  LEA.HI.X.SX32 R11, R172, R0.reuse, 0x2, P0 ;  /* 0x00000000ac0b7211 */ /* 0x080fe400000f16ff */
[----:B-1----:R-:W-:Y:S01]  /*23f60*/  LEA R6, P2, R176, R3, 0x2 ;  /* 0x00000003b0067211 */ /* 0x002fe200078410ff */
[----:B------:R1:W-:Y:S01]  /*23f70*/  STL.64 [R1+0x448], R14 ;  /* 0x0004480e01007387 */ /* 0x0003e20000100a00 */
[----:B------:R-:W-:-:S02]  /*23f80*/  LEA.HI.X.SX32 R9, R173, R0, 0x2, P1 ;  /* 0x00000000ad097211 */ /* 0x000fc400008f16ff */
[-C--:B---3--:R-:W-:Y:S01]  /*23f90*/  LEA R4, P3, R178, R3.reuse, 0x2 ;  /* 0x00000003b2047211 */ /* 0x088fe200078610ff */
[----:B------:R2:W-:Y:S01]  /*23fa0*/  STL.64 [R1+0x440], R12 ;  /* 0x0004400c01007387 */ /* 0x0005e20000100a00 */
[-C--:B------:R-:W-:Y:S02]  /*23fb0*/  LEA.HI.X.SX32 R7, R176, R0.reuse, 0x2, P2 ;  /* 0x00000000b0077211 */ /* 0x080fe400010f16ff */
[----:B------:R-:W-:Y:S01]  /*23fc0*/  LEA.HI.X.SX32 R5, R178, R0, 0x2, P3 ;  /* 0x00000000b2057211 */ /* 0x000fe200018f16ff */
[----:B------:R3:W-:Y:S01]  /*23fd0*/  STL.64 [R1+0x438], R10 ;  /* 0x0004380a01007387 */ /* 0x0007e20000100a00 */
[----:B-1----:R-:W-:-:S03]  /*23fe0*/  LEA R14, P4, R180, R3, 0x2 ;  /* 0x00000003b40e7211 */ /* 0x002fc600078810ff */
[----:B------:R1:W-:Y:S01]  /*23ff0*/  STL.64 [R1+0x430], R8 ;  /* 0x0004300801007387 */ /* 0x0003e20000100a00 */
[----:B--2---:R-:W-:-:S03]  /*24000*/  LEA R12, P5, R184, R3, 0x2 ;  /* 0x00000003b80c7211 */ /* 0x004fc600078a10ff */
[----:B------:R2:W-:Y:S01]  /*24010*/  STL.64 [R1+0x428], R6 ;  /* 0x0004280601007387 */ /* 0x0005e20000100a00 */
[-C--:B------:R-:W-:Y:S02]  /*24020*/  LEA.HI.X.SX32 R15, R180, R0.reuse, 0x2, P4 ;  /* 0x00000000b40f7211 */ /* 0x080fe400020f16ff */
[CC--:B---3--:R-:W-:Y:S01]  /*24030*/  LEA R10, P0, R185.reuse, R3.reuse, 0x2 ;  /* 0x00000003b90a7211 */ /* 0x0c8fe200078010ff */
[----:B------:R3:W-:Y:S01]  /*24040*/  STL.64 [R1+0x420], R4 ;  /* 0x0004200401007387 */ /* 0x0007e20000100a00 */
[-C--:B------:R-:W-:Y:S02]  /*24050*/  LEA.HI.X.SX32 R13, R184, R0.reuse, 0x2, P5 ;  /* 0x00000000b80d7211 */ /* 0x080fe400028f16ff */
[CC--:B-1----:R-:W-:Y:S02]  /*24060*/  LEA R8, P1, R186.reuse, R3.reuse, 0x2 ;  /* 0x00000003ba087211 */ /* 0x0c2fe400078210ff */
[-C--:B------:R-:W-:Y:S02]  /*24070*/  LEA.HI.X.SX32 R11, R185, R0.reuse, 0x2, P0 ;  /* 0x00000000b90b7211 */ /* 0x080fe400000f16ff */
[----:B--2---:R-:W-:Y:S01]  /*24080*/  LEA R6, P2, R187, R3, 0x2 ;  /* 0x00000003bb067211 */ /* 0x004fe200078410ff */
        /* <DEDUP_REMOVED lines=12> */
[-C--:B---3--:R-:W-:Y:S01]  /*24150*/  LEA R10, P0, R196, R3.reuse, 0x2 ;  /* 0x00000003c40a7211 */ /* 0x088fe200078010ff */
[----:B------:R3:W-:Y:S01]  /*24160*/  STL.64 [R1+0x3f0], R4 ;  /* 0x0003f00401007387 */ /* 0x0007e20000100a00 */
[-C--:B------:R-:W-:Y:S02]  /*24170*/  LEA.HI.X.SX32 R13, R194, R0.reuse, 0x2, P5 ;  /* 0x00000000c20d7211 */ /* 0x080fe400028f16ff */
[-C--:B-1----:R-:W-:Y:S02]  /*24180*/  LEA R8, P1, R198, R3.reuse, 0x2 ;  /* 0x00000003c6087211 */ /* 0x082fe400078210ff */
        /* <DEDUP_REMOVED lines=17> */
[CC--:B-1----:R-:W-:Y:S02]  /*242a0*/  LEA R8, P1, R211.reuse, R3.reuse, 0x2 ;  /* 0x00000003d3087211 */ /* 0x0c2fe400078210ff */
[-C--:B------:R-:W-:Y:S02]  /*242b0*/  LEA.HI.X.SX32 R11, R210, R0.reuse, 0x2, P0 ;  /* 0x00000000d20b7211 */ /* 0x080fe400000f16ff */
[----:B--2---:R-:W-:Y:S01]  /*242c0*/  LEA R6, P2, R212, R3, 0x2 ;  /* 0x00000003d4067211 */ /* 0x004fe200078410ff */
[----:B------:R1:W-:Y:S01]  /*242d0*/  STL.64 [R1+0x3b8], R14 ;  /* 0x0003b80e01007387 */ /* 0x0003e20000100a00 */
[----:B------:R-:W-:-:S02]  /*242e0*/  LEA.HI.X.SX32 R9, R211, R0, 0x2, P1 ;  /* 0x00000000d3097211 */ /* 0x000fc400008f16ff */
[CC--:B---3--:R-:W-:Y:S01]  /*242f0*/  LEA R4, P3, R215.reuse, R3.reuse, 0x2 ;  /* 0x00000003d7047211 */ /* 0x0c8fe200078610ff */
        /* <DEDUP_REMOVED lines=19> */
[-C--:B------:R-:W-:Y:S01]  /*24430*/  LEA.HI.X.SX32 R7, R224, R0.reuse, 0x2, P2 ;  /* 0x00000000e0077211 */ /* 0x080fe200010f16ff */
[----:B------:R-:W-:Y:S01]  /*24440*/  IMAD R99, R147, UR54, RZ ;  /* 0x0000003693637c24 */ /* 0x000fe2000f8e02ff */
[----:B------:R-:W-:Y:S01]  /*24450*/  LEA.HI.X.SX32 R5, R227, R0, 0x2, P3 ;  /* 0x00000000e3057211 */ /* 0x000fe200018f16ff */
[----:B------:R3:W-:Y:S01]  /*24460*/  STL.64 [R1+0x378], R10 ;  /* 0x0003780a01007387 */ /* 0x0007e20000100a00 */
[----:B-1----:R-:W-:-:S03]  /*24470*/  LEA R14, P4, R230, R3, 0x2 ;  /* 0x00000003e60e7211 */ /* 0x002fc600078810ff */
[----:B------:R1:W-:Y:S01]  /*24480*/  STL.64 [R1+0x370], R8 ;  /* 0x0003700801007387 */ /* 0x0003e20000100a00 */
[----:B------:R-:W-:Y:S01]  /*24490*/  IMAD R92, R148, UR53, RZ ;  /* 0x00000035945c7c24 */ /* 0x000fe2000f8e02ff */
[----:B------:R-:W-:Y:S02]  /*244a0*/  LEA.HI.X.SX32 R15, R230, R0, 0x2, P4 ;  /* 0x00000000e60f7211 */ /* 0x000fe400020f16ff */
[----:B------:R-:W4:Y:S01]  /*244b0*/  LDL.LU R147, [R1] ;  /* 0x0000000001937983 */ /* 0x000f220000300800 */
[----:B------:R-:W-:-:S03]  /*244c0*/  IMAD R93, R149, UR52, RZ ;  /* 0x00000034955d7c24 */ /* 0x000fc6000f8e02ff */
[----:B------:R1:W-:Y:S04]  /*244d0*/  STL.64 [R1+0x368], R6 ;  /* 0x0003680601007387 */ /* 0x0003e80000100a00 */
[----:B------:R-:W4:Y:S04]  /*244e0*/  LDL.LU R148, [R1+0x4] ;  /* 0x0000040001947983 */ /* 0x000f280000300800 */
[----:B------:R1:W-:Y:S04]  /*244f0*/  STL.64 [R1+0x360], R4 ;  /* 0x0003600401007387 */ /* 0x0003e80000100a00 */
[----:B------:R-:W4:Y:S04]  /*24500*/  LDL.LU R149, [R1+0x8] ;  /* 0x0000080001957983 */ /* 0x000f280000300800 */
[----:B------:R1:W-:Y:S04]  /*24510*/  STL.64 [R1+0x358], R14 ;  /* 0x0003580e01007387 */ /* 0x0003e80000100a00 */
[----:B------:R-:W4:Y:S01]  /*24520*/  LDL.LU R59, [R1+0xc] ;  /* 0x00000c00013b7983 */ /* 0x000f220000300800 */
[----:B--2---:R-:W-:-:S02]  /*24530*/  LEA R12, P5, R232, R3, 0x2 ;  /* 0x00000003e80c7211 */ /* 0x004fc400078a10ff */
[-C--:B---3--:R-:W-:Y:S02]  /*24540*/  LEA R10, P0, R233, R3.reuse, 0x2 ;  /* 0x00000003e90a7211 */ /* 0x088fe400078010ff */
[-C--:B-1----:R-:W-:Y:S02]  /*24550*/  LEA R8, P1, R235, R3.reuse, 0x2 ;  /* 0x00000003eb087211 */ /* 0x082fe400078210ff */
[-C--:B------:R-:W-:Y:S02]  /*24560*/  LEA.HI.X.SX32 R13, R232, R0.reuse, 0x2, P5 ;  /* 0x00000000e80d7211 */ /* 0x080fe400028f16ff */
[-C--:B------:R-:W-:Y:S02]  /*24570*/  LEA R6, P2, R237, R3.reuse, 0x2 ;  /* 0x00000003ed067211 */ /* 0x080fe400078410ff */
[----:B------:R-:W-:Y:S01]  /*24580*/  LEA.HI.X.SX32 R11, R233, R0, 0x2, P0 ;  /* 0x00000000e90b7211 */ /* 0x000fe200000f16ff */
[----:B------:R1:W-:Y:S01]  /*24590*/  STL.64 [R1+0x350], R12 ;  /* 0x0003500c01007387 */ /* 0x0003e20000100a00 */
[----:B------:R-:W-:-:S02]  /*245a0*/  LEA R4, P3, R240, R3, 0x2 ;  /* 0x00000003f0047211 */ /* 0x000fc400078610ff */
[-C--:B------:R-:W-:Y:S01]  /*245b0*/  LEA.HI.X.SX32 R9, R235, R0.reuse, 0x2, P1 ;  /* 0x00000000eb097211 */ /* 0x080fe200008f16ff */
[----:B------:R-:W-:Y:S01]  /*245c0*/  IMAD.MOV.U32 R101, RZ, RZ, R100 ;  /* 0x000000ffff657224 */ /* 0x000fe200078e0064 */
[-C--:B------:R-:W-:Y:S01]  /*245d0*/  LEA R14, P4, R242, R3.reuse, 0x2 ;  /* 0x00000003f20e7211 */ /* 0x080fe200078810ff */
[----:B------:R-:W2:Y:S01]  /*245e0*/  LDL.LU R58, [R1+0x10] ;  /* 0x00001000013a7983 */ /* 0x000ea20000300800 */
[-C--:B------:R-:W-:Y:S02]  /*245f0*/  LEA.HI.X.SX32 R7, R237, R0.reuse, 0x2, P2 ;  /* 0x00000000ed077211 */ /* 0x080fe400010f16ff */
[----:B------:R-:W-:Y:S01]  /*24600*/  LEA.HI.X.SX32 R5, R240, R0, 0x2, P3 ;  /* 0x00000000f0057211 */ /* 0x000fe200018f16ff */
[----:B------:R3:W-:Y:S01]  /*24610*/  STL.64 [R1+0x348], R10 ;  /* 0x0003480a01007387 */ /* 0x0007e20000100a00 */
[----:B-1----:R-:W-:-:S03]  /*24620*/  LEA R12, P5, R245, R3, 0x2 ;  /* 0x00000003f50c7211 */ /* 0x002fc600078a10ff */
[----:B------:R-:W2:Y:S01]  /*24630*/  LDL.LU R135, [R1+0x14] ;  /* 0x0000140001877983 */ /* 0x000ea20000300800 */
[----:B------:R-:W-:Y:S01]  /*24640*/  IMAD.MOV.U32 R106, RZ, RZ, R101 ;  /* 0x000000ffff6a7224 */ /* 0x000fe200078e0065 */
[-C--:B------:R-:W-:Y:S02]  /*24650*/  LEA.HI.X.SX32 R15, R242, R0.reuse, 0x2, P4 ;  /* 0x00000000f20f7211 */ /* 0x080fe400020f16ff */
[----:B------:R1:W-:Y:S01]  /*24660*/  STL.64 [R1+0x340], R8 ;  /* 0x0003400801007387 */ /* 0x0003e20000100a00 */
[----:B------:R-:W-:Y:S01]  /*24670*/  IMAD R101, R137, UR6, RZ ;  /* 0x0000000689657c24 */ /* 0x000fe2000f8e02ff */
[----:B------:R-:W-:Y:S02]  /*24680*/  LEA.HI.X.SX32 R13, R245, R0, 0x2, P5 ;  /* 0x00000000f50d7211 */ /* 0x000fe400028f16ff */
[----:B---3--:R-:W-:Y:S01]  /*24690*/  LEA R10, P0, R247, R3, 0x2 ;  /* 0x00000003f70a7211 */ /* 0x008fe200078010ff */
[----:B------:R-:W3:Y:S01]  /*246a0*/  LDL.LU R136, [R1+0x18] ;  /* 0x0000180001887983 */ /* 0x000ee20000300800 */
[----:B------:R-:W-:-:S03]  /*246b0*/  IMAD R103, R138, UR5, RZ ;  /* 0x000000058a677c24 */ /* 0x000fc6000f8e02ff */
[----:B------:R1:W-:Y:S01]  /*246c0*/  STL.64 [R1+0x338], R6 ;  /* 0x0003380601007387 */ /* 0x0003e20000100a00 */
[-C--:B------:R-:W-:Y:S02]  /*246d0*/  LEA.HI.X.SX32 R11, R247, R0.reuse, 0x2, P0 ;  /* 0x00000000f70b7211 */ /* 0x080fe400000f16ff */
[CC--:B-1----:R-:W-:Y:S01]  /*246e0*/  LEA R8, P1, R248.reuse, R3.reuse, 0x2 ;  /* 0x00000003f8087211 */ /* 0x0c2fe200078210ff */
[----:B------:R-:W3:Y:S04]  /*246f0*/  LDL.LU R137, [R1+0x1c] ;  /* 0x00001c0001897983 */ /* 0x000ee80000300800 */
[----:B------:R1:W-:Y:S01]  /*24700*/  STL.64 [R1+0x330], R4 ;  /* 0x0003300401007387 */ /* 0x0003e20000100a00 */
[----:B------:R-:W-:Y:S02]  /*24710*/  LEA.HI.X.SX32 R9, R248, R0, 0x2, P1 ;  /* 0x00000000f8097211 */ /* 0x000fe400008f16ff */
[----:B------:R-:W-:Y:S01]  /*24720*/  LEA R6, P2, R249, R3, 0x2 ;  /* 0x00000003f9067211 */ /* 0x000fe200078410ff */
[----:B------:R-:W3:Y:S01]  /*24730*/  LDL.LU R138, [R1+0x20] ;  /* 0x00002000018a7983 */ /* 0x000ee20000300800 */
[----:B------:R-:W-:-:S03]  /*24740*/  IMAD R100, R140, UR60, RZ ;  /* 0x0000003c8c647c24 */ /* 0x000fc6000f8e02ff */
[----:B------:R1:W-:Y:S01]  /*24750*/  STL.64 [R1+0x328], R14 ;  /* 0x0003280e01007387 */ /* 0x0003e20000100a00 */
[-C--:B------:R-:W-:Y:S02]  /*24760*/  LEA.HI.X.SX32 R7, R249, R0.reuse, 0x2, P2 ;  /* 0x00000000f9077211 */ /* 0x080fe400010f16ff */
[CC--:B-1----:R-:W-:Y:S01]  /*24770*/  LEA R4, P3, R250.reuse, R3.reuse, 0x2 ;  /* 0x00000003fa047211 */ /* 0x0c2fe200078610ff */
[----:B------:R-:W3:Y:S04]  /*24780*/  LDL.LU R139, [R1+0x24] ;  /* 0x00002400018b7983 */ /* 0x000ee80000300800 */
[----:B------:R4:W-:Y:S01]  /*24790*/  STL.64 [R1+0x320], R12 ;  /* 0x0003200c01007387 */ /* 0x0009e20000100a00 */
[-C--:B------:R-:W-:Y:S02]  /*247a0*/  LEA.HI.X.SX32 R5, R250, R0.reuse, 0x2, P3 ;  /* 0x00000000fa057211 */ /* 0x080fe400018f16ff */
[C---:B------:R-:W-:Y:S01]  /*247b0*/  LEA R14, P4, R252.reuse, R3, 0x2 ;  /* 0x00000003fc0e7211 */ /* 0x040fe200078810ff */
[----:B------:R-:W3:Y:S04]  /*247c0*/  LDL.LU R140, [R1+0x28] ;  /* 0x00002800018c7983 */ /* 0x000ee80000300800 */
[----:B------:R1:W-:Y:S01]  /*247d0*/  STL.64 [R1+0x318], R10 ;  /* 0x0003180a01007387 */ /* 0x0003e20000100a00 */
[----:B------:R-:W-:-:S03]  /*247e0*/  LEA.HI.X.SX32 R15, R252, R0, 0x2, P4 ;  /* 0x00000000fc0f7211 */ /* 0x000fc600020f16ff */
[----:B------:R-:W3:Y:S04]  /*247f0*/  LDL.LU R141, [R1+0x2c] ;  /* 0x00002c00018d7983 */ /* 0x000ee80000300800 */
[----:B------:R1:W-:Y:S04]  /*24800*/  STL.64 [R1+0x310], R8 ;  /* 0x0003100801007387 */ /* 0x0003e80000100a00 */
[----:B------:R-:W3:Y:S04]  /*24810*/  LDL.LU R143, [R1+0x30] ;  /* 0x00003000018f7983 */ /* 0x000ee80000300800 */
[----:B------:R1:W-:Y:S04]  /*24820*/  STL.64 [R1+0x308], R6 ;  /* 0x0003080601007387 */ /* 0x0003e80000100a00 */
[----:B------:R-:W3:Y:S04]  /*24830*/  LDL.LU R144, [R1+0x38] ;  /* 0x0000380001907983 */ /* 0x000ee80000300800 */
[----:B------:R2:W-:Y:S04]  /*24840*/  STL.64 [R1+0x300], R4 ;  /* 0x0003000401007387 */ /* 0x0005e80000100a00 */
[----:B------:R-:W3:Y:S04]  /*24850*/  LDL.LU R145, [R1+0x58] ;  /* 0x0000580001917983 */ /* 0x000ee80000300800 */
[----:B------:R2:W-:Y:S04]  /*24860*/  STL.64 [R1+0x2f8], R14 ;  /* 0x0002f80e01007387 */ /* 0x0005e80000100a00 */
[----:B------:R-:W3:Y:S01]  /*24870*/  LDL.LU R146, [R1+0x5c] ;  /* 0x00005c0001927983 */ /* 0x000ee20000300800 */
[----:B----4-:R-:W-:-:S04]  /*24880*/  LEA R12, P5, R147, R3, 0x2 ;  /* 0x00000003930c7211 */ /* 0x010fc800078a10ff */
[----:B------:R-:W-:Y:S02]  /*24890*/  LEA.HI.X.SX32 R13, R147, R0, 0x2, P5 ;  /* 0x00000000930d7211 */ /* 0x000fe400028f16ff */
[----:B-1----:R-:W-:-:S03]  /*248a0*/  LEA R10, P0, R148, R3, 0x2 ;  /* 0x00000003940a7211 */ /* 0x002fc600078010ff */
[----:B------:R3:W-:Y:S01]  /*248b0*/  STL.64 [R1+0x2f0], R12 ;  /* 0x0002f00c01007387 */ /* 0x0007e20000100a00 */
[----:B------:R-:W-:-:S03]  /*248c0*/  LEA.HI.X.SX32 R11, R148, R0, 0x2, P0 ;  /* 0x00000000940b7211 */ /* 0x000fc600000f16ff */
[----:B------:R-:W4:Y:S01]  /*248d0*/  LDL.LU R147, [R1+0x60] ;  /* 0x0000600001937983 */ /* 0x000f220000300800 */
[----:B------:R-:W-:-:S03]  /*248e0*/  LEA R8, P1, R149, R3, 0x2 ;  /* 0x0000000395087211 */ /* 0x000fc600078210ff */
[----:B------:R1:W-:Y:S01]  /*248f0*/  STL.64 [R1+0x2e8], R10 ;  /* 0x0002e80a01007387 */ /* 0x0003e20000100a00 */
[----:B------:R-:W-:-:S03]  /*24900*/  LEA.HI.X.SX32 R9, R149, R0, 0x2, P1 ;  /* 0x0000000095097211 */ /* 0x000fc600008f16ff */
[----:B------:R-:W4:Y:S01]  /*24910*/  LDL.LU R148, [R1+0x64] ;  /* 0x0000640001947983 */ /* 0x000f220000300800 */
[----:B------:R-:W-:-:S03]  /*24920*/  LEA R6, P2, R59, R3, 0x2 ;  /* 0x000000033b067211 */ /* 0x000fc600078410ff */
[----:B------:R1:W-:Y:S01]  /*24930*/  STL.64 [R1+0x2e0], R8 ;  /* 0x0002e00801007387 */ /* 0x0003e20000100a00 */
[----:B------:R-:W-:-:S03]  /*24940*/  LEA.HI.X.SX32 R7, R59, R0, 0x2, P2 ;  /* 0x000000003b077211 */ /* 0x000fc600010f16ff */
[----:B------:R-:W4:Y:S04]  /*24950*/  LDL.LU R149, [R1+0x68] ;  /* 0x0000680001957983 */ /* 0x000f280000300800 */
[----:B------:R1:W-:Y:S04]  /*24960*/  STL.64 [R1+0x2d8], R6 ;  /* 0x0002d80601007387 */ /* 0x0003e80000100a00 */
[----:B------:R-:W4:Y:S01]  /*24970*/  LDL.LU R59, [R1+0x6c] ;  /* 0x00006c00013b7983 */ /* 0x000f220000300800 */
[----:B--2---:R-:W-:-:S04]  /*24980*/  LEA R4, P3, R58, R3, 0x2 ;  /* 0x000000033a047211 */ /* 0x004fc800078610ff */
[----:B------:R-:W-:Y:S02]  /*24990*/  LEA.HI.X.SX32 R5, R58, R0, 0x2, P3 ;  /* 0x000000003a057211 */ /* 0x000fe400018f16ff */
[----:B------:R-:W-:-:S03]  /*249a0*/  LEA R14, P4, R135, R3, 0x2 ;  /* 0x00000003870e7211 */ /* 0x000fc600078810ff */
[----:B------:R2:W-:Y:S01]  /*249b0*/  STL.64 [R1+0x2d0], R4 ;  /* 0x0002d00401007387 */ /* 0x0005e20000100a00 */
[----:B------:R-:W-:-:S03]  /*249c0*/  LEA.HI.X.SX32 R15, R135, R0, 0x2, P4 ;  /* 0x00000000870f7211 */ /* 0x000fc600020f16ff */
[----:B------:R-:W4:Y:S01]  /*249d0*/  LDL.LU R58, [R1+0x70] ;  /* 0x00007000013a7983 */ /* 0x000f220000300800 */
[----:B---3--:R-:W-:-:S03]  /*249e0*/  LEA R12, P5, R136, R3, 0x2 ;  /* 0x00000003880c7211 */ /* 0x008fc600078a10ff */
[----:B------:R3:W-:Y:S01]  /*249f0*/  STL.64 [R1+0x2c8], R14 ;  /* 0x0002c80e01007387 */ /* 0x0007e20000100a00 */
[----:B------:R-:W-:-:S03]  /*24a00*/  LEA.HI.X.SX32 R13, R136, R0, 0x2, P5 ;  /* 0x00000000880d7211 */ /* 0x000fc600028f16ff */
[----:B------:R-:W4:Y:S01]  /*24a10*/  LDL.LU R135, [R1+0x74] ;  /* 0x0000740001877983 */ /* 0x000f220000300800 */
        /* <DEDUP_REMOVED lines=11> */
[----:B------:R-:W4:Y:S01]  /*24ad0*/  LDL.LU R138, [R1+0x8c] ;  /* 0x00008c00018a7983 */ /* 0x000f220000300800 */
[----:B--2---:R-:W-:-:S03]  /*24ae0*/  LEA R4, P3, R140, R3, 0x2 ;  /* 0x000000038c047211 */ /* 0x004fc600078610ff */
[----:B------:R2:W-:Y:S01]  /*24af0*/  STL.64 [R1+0x2a8], R6 ;  /* 0x0002a80601007387 */ /* 0x0005e20000100a00 */
[----:B------:R-:W-:-:S03]  /*24b00*/  LEA.HI.X.SX32 R5, R140, R0, 0x2, P3 ;  /* 0x000000008c057211 */ /* 0x000fc600018f16ff */
[----:B------:R-:W4:Y:S01]  /*24b10*/  LDL.LU R139, [R1+0x90] ;  /* 0x00009000018b7983 */ /* 0x000f220000300800 */
[----:B---3--:R-:W-:-:S03]  /*24b20*/  LEA R14, P4, R141, R3, 0x2 ;  /* 0x000000038d0e7211 */ /* 0x008fc600078810ff */
[----:B------:R4:W-:Y:S01]  /*24b30*/  STL.64 [R1+0x2a0], R4 ;  /* 0x0002a00401007387 */ /* 0x0009e20000100a00 */
[----:B------:R-:W-:-:S03]  /*24b40*/  LEA.HI.X.SX32 R15, R141, R0, 0x2, P4 ;  /* 0x000000008d0f7211 */ /* 0x000fc600020f16ff */
[----:B------:R-:W3:Y:S01]  /*24b50*/  LDL.LU R140, [R1+0x94] ;  /* 0x00009400018c7983 */ /* 0x000ee20000300800 */
[----:B-1----:R-:W-:-:S03]  /*24b60*/  LEA R12, P5, R143, R3, 0x2 ;  /* 0x000000038f0c7211 */ /* 0x002fc600078a10ff */
[----:B------:R1:W-:Y:S01]  /*24b70*/  STL.64 [R1+0x298], R14 ;  /* 0x0002980e01007387 */ /* 0x0003e20000100a00 */
[----:B------:R-:W-:-:S03]  /*24b80*/  LEA.HI.X.SX32 R13, R143, R0, 0x2, P5 ;  /* 0x000000008f0d7211 */ /* 0x000fc600028f16ff */
[----:B------:R-:W3:Y:S01]  /*24b90*/  LDL.LU R141, [R1+0xa0] ;  /* 0x0000a000018d7983 */ /* 0x000ee20000300800 */
[----:B------:R-:W-:Y:S01]  /*24ba0*/  LEA R10, P0, R144, R3, 0x2 ;  /* 0x00000003900a7211 */ /* 0x000fe200078010ff */
[----:B------:R-:W-:-:S03]  /*24bb0*/  IMAD.MOV.U32 R61, RZ, RZ, R150 ;  /* 0x000000ffff3d7224 */ /* 0x000fc600078e0096 */
[-C--:B------:R-:W-:Y:S02]  /*24bc0*/  LEA.HI.X.SX32 R11, R144, R0.reuse, 0x2, P0 ;  /* 0x00000000900b7211 */ /* 0x080fe400000f16ff */
[C---:B------:R-:W-:Y:S01]  /*24bd0*/  LEA R8, P1, R145.reuse, R3, 0x2 ;  /* 0x0000000391087211 */ /* 0x040fe200078210ff */
[----:B------:R1:W-:Y:S01]  /*24be0*/  STL.64 [R1+0x290], R12 ;  /* 0x0002900c01007387 */ /* 0x0003e20000100a00 */
[----:B------:R-:W-:Y:S02]  /*24bf0*/  MOV R150, R151 ;  /* 0x0000009700967202 */ /* 0x000fe40000000f00 */
[-C--:B------:R-:W-:Y:S01]  /*24c00*/  LEA.HI.X.SX32 R9, R145, R0.reuse, 0x2, P1 ;  /* 0x0000000091097211 */ /* 0x080fe200008f16ff */
[----:B------:R-:W3:Y:S01]  /*24c10*/  LDL.LU R143, [R1+0xa4] ;  /* 0x0000a400018f7983 */ /* 0x000ee20000300800 */
[C---:B--2---:R-:W-:Y:S01]  /*24c20*/  LEA R6, P2, R146.reuse, R3, 0x2 ;  /* 0x0000000392067211 */ /* 0x044fe200078410ff */
[----:B------:R-:W-:Y:S02]  /*24c30*/  IMAD.MOV.U32 R151, RZ, RZ, R130 ;  /* 0x000000ffff977224 */ /* 0x000fe400078e0082 */
[----:B------:R2:W-:Y:S01]  /*24c40*/  STL.64 [R1+0x288], R10 ;  /* 0x0002880a01007387 */ /* 0x0005e20000100a00 */
[----:B------:R-:W-:Y:S01]  /*24c50*/  IMAD.MOV.U32 R130, RZ, RZ, R129 ;  /* 0x000000ffff827224 */ /* 0x000fe200078e0081 */
[----:B------:R-:W-:Y:S01]  /*24c60*/  LEA.HI.X.SX32 R7, R146, R0, 0x2, P2 ;  /* 0x0000000092077211 */ /* 0x000fe200010f16ff */
[----:B------:R-:W-:Y:S01]  /*24c70*/  IMAD.MOV.U32 R129, RZ, RZ, R128 ;  /* 0x000000ffff817224 */ /* 0x000fe200078e0080 */
[----:B------:R-:W3:Y:S01]  /*24c80*/  LDL.LU R144, [R1+0xa8] ;  /* 0x0000a80001907983 */ /* 0x000ee20000300800 */
[----:B------:R-:W-:-:S02]  /*24c90*/  IMAD.MOV.U32 R128, RZ, RZ, R125 ;  /* 0x000000ffff807224 */ /* 0x000fc400078e007d */
[----:B------:R-:W-:Y:S01]  /*24ca0*/  IMAD.MOV.U32 R125, RZ, RZ, R124 ;  /* 0x000000ffff7d7224 */ /* 0x000fe200078e007c */
[----:B------:R2:W-:Y:S01]  /*24cb0*/  STL.64 [R1+0x280], R8 ;  /* 0x0002800801007387 */ /* 0x0005e20000100a00 */
[----:B------:R-:W-:Y:S01]  /*24cc0*/  MOV R124, R123 ;  /* 0x0000007b007c7202 */ /* 0x000fe20000000f00 */
[----:B------:R-:W-:Y:S02]  /*24cd0*/  IMAD.MOV.U32 R123, RZ, RZ, R122 ;  /* 0x000000ffff7b7224 */ /* 0x000fe400078e007a */
[----:B------:R-:W3:Y:S01]  /*24ce0*/  LDL.LU R145, [R1+0xb0] ;  /* 0x0000b00001917983 */ /* 0x000ee20000300800 */
[----:B------:R-:W-:-:S03]  /*24cf0*/  IMAD.MOV.U32 R122, RZ, RZ, R121 ;  /* 0x000000ffff7a7224 */ /* 0x000fc600078e0079 */
[----:B------:R2:W-:Y:S01]  /*24d00*/  STL.64 [R1+0x278], R6 ;  /* 0x0002780601007387 */ /* 0x0005e20000100a00 */
[----:B------:R-:W-:-:S03]  /*24d10*/  IMAD.MOV.U32 R121, RZ, RZ, R120 ;  /* 0x000000ffff797224 */ /* 0x000fc600078e0078 */
[----:B------:R-:W3:Y:S01]  /*24d20*/  LDL.LU R146, [R1+0xb4] ;  /* 0x0000b40001927983 */ /* 0x000ee20000300800 */
[----:B------:R-:W-:Y:S02]  /*24d30*/  IMAD.MOV.U32 R120, RZ, RZ, R119 ;  /* 0x000000ffff787224 */ /* 0x000fe400078e0077 */
[----:B------:R-:W-:Y:S01]  /*24d40*/  IMAD.MOV.U32 R119, RZ, RZ, R118 ;  /* 0x000000ffff777224 */ /* 0x000fe200078e0076 */
[----:B------:R-:W-:Y:S01]  /*24d50*/  MOV R118, R116 ;  /* 0x0000007400767202 */ /* 0x000fe20000000f00 */
[----:B------:R-:W-:Y:S02]  /*24d60*/  IMAD.MOV.U32 R116, RZ, RZ, R115 ;  /* 0x000000ffff747224 */ /* 0x000fe400078e0073 */
[----:B------:R-:W-:Y:S01]  /*24d70*/  IMAD.MOV.U32 R115, RZ, RZ, R114 ;  /* 0x000000ffff737224 */ /* 0x000fe200078e0072 */
        /* <DEDUP_REMOVED lines=13> */
[----:B------:R-:W4:Y:S04]  /*24e50*/  LDL.LU R149, [R1+0xc0] ;  /* 0x0000c00001957983 */ /* 0x000f280000300800 */
[----:B------:R4:W-:Y:S04]  /*24e60*/  STL.64 [R1+0x258], R10 ;  /* 0x0002580a01007387 */ /* 0x0009e80000100a00 */
[----:B------:R-:W2:Y:S01]  /*24e70*/  LDL.LU R114, [R1+0x88] ;  /* 0x0000880001727983 */ /* 0x000ea20000300800 */
[----:B------:R-:W-:Y:S02]  /*24e80*/  IMAD.MOV.U32 R59, RZ, RZ, R150 ;  /* 0x000000ffff3b7224 */ /* 0x000fe400078e0096 */
[----:B------:R-:W-:Y:S01]  /*24e90*/  IMAD.MOV.U32 R150, RZ, RZ, R151 ;  /* 0x000000ffff967224 */ /* 0x000fe200078e0097 */
[C---:B------:R-:W-:Y:S01]  /*24ea0*/  LEA R8, P1, R58.reuse, R3, 0x2 ;  /* 0x000000033a087211 */ /* 0x040fe200078210ff */
[----:B------:R-:W-:Y:S01]  /*24eb0*/  IMAD.MOV.U32 R151, RZ, RZ, R130 ;  /* 0x000000ffff977224 */ /* 0x000fe200078e0082 */
[----:B------:R-:W-:Y:S01]  /*24ec0*/  MOV R130, R129 ;  /* 0x0000008100827202 */ /* 0x000fe20000000f00 */
[----:B------:R-:W-:Y:S01]  /*24ed0*/  IMAD.MOV.U32 R129, RZ, RZ, R128 ;  /* 0x000000ffff817224 */ /* 0x000fe200078e0080 */
[----:B------:R-:W-:Y:S01]  /*24ee0*/  LEA.HI.X.SX32 R9, R58, R0, 0x2, P1 ;  /* 0x000000003a097211 */ /* 0x000fe200008f16ff */
[----:B------:R-:W-:-:S02]  /*24ef0*/  IMAD.MOV.U32 R128, RZ, RZ, R125 ;  /* 0x000000ffff807224 */ /* 0x000fc400078e007d */
[----:B------:R-:W-:Y:S02]  /*24f00*/  IMAD.MOV.U32 R125, RZ, RZ, R124 ;  /* 0x000000ffff7d7224 */ /* 0x000fe400078e007c */
[----:B------:R-:W-:Y:S01]  /*24f10*/  IMAD.MOV.U32 R58, RZ, RZ, R150 ;  /* 0x000000ffff3a7224 */ /* 0x000fe200078e0096 */
[----:B------:R-:W-:Y:S01]  /*24f20*/  LEA R6, P2, R135, R3, 0x2 ;  /* 0x0000000387067211 */ /* 0x000fe200078410ff */
[----:B------:R-:W-:Y:S02]  /*24f30*/  IMAD.MOV.U32 R124, RZ, RZ, R123 ;  /* 0x000000ffff7c7224 */ /* 0x000fe400078e007b */
[----:B------:R-:W-:Y:S02]  /*24f40*/  IMAD.MOV.U32 R150, RZ, RZ, R151 ;  /* 0x000000ffff967224 */ /* 0x000fe400078e0097 */
[----:B------:R-:W-:Y:S01]  /*24f50*/  IMAD.MOV.U32 R123, RZ, RZ, R122 ;  /* 0x000000ffff7b7224 */ /* 0x000fe200078e007a */
[----:B------:R-:W-:Y:S01]  /*24f60*/  MOV R122, R121 ;  /* 0x00000079007a7202 */ /* 0x000fe20000000f00 */
[----:B------:R-:W-:Y:S01]  /*24f70*/  IMAD.MOV.U32 R151, RZ, RZ, R130 ;  /* 0x000000ffff977224 */ /* 0x000fe200078e0082 */
[----:B------:R-:W-:Y:S01]  /*24f80*/  MOV R130, R129 ;  /* 0x0000008100827202 */ /* 0x000fe20000000f00 */
[----:B------:R-:W-:-:S02]  /*24f90*/  IMAD.MOV.U32 R121, RZ, RZ, R120 ;  /* 0x000000ffff797224 */ /* 0x000fc400078e0078 */
[----:B------:R-:W-:Y:S01]  /*24fa0*/  IMAD.MOV.U32 R129, RZ, RZ, R128 ;  /* 0x000000ffff817224 */ /* 0x000fe200078e0080 */
[----:B------:R-:W-:Y:S01]  /*24fb0*/  LEA.HI.X.SX32 R7, R135, R0, 0x2, P2 ;  /* 0x0000000087077211 */ /* 0x000fe200010f16ff */
[----:B------:R-:W-:Y:S02]  /*24fc0*/  IMAD.MOV.U32 R120, RZ, RZ, R119 ;  /* 0x000000ffff787224 */ /* 0x000fe400078e0077 */
[----:B------:R-:W-:Y:S02]  /*24fd0*/  IMAD.MOV.U32 R128, RZ, RZ, R125 ;  /* 0x000000ffff807224 */ /* 0x000fe400078e007d */
[----:B------:R-:W-:Y:S02]  /*24fe0*/  IMAD.MOV.U32 R119, RZ, RZ, R118 ;  /* 0x000000ffff777224 */ /* 0x000fe400078e0076 */
[----:B------:R-:W-:Y:S02]  /*24ff0*/  IMAD.MOV.U32 R125, RZ, RZ, R124 ;  /* 0x000000ffff7d7224 */ /* 0x000fe400078e007c */
[----:B------:R-:W-:-:S02]  /*25000*/  IMAD.MOV.U32 R118, RZ, RZ, R116 ;  /* 0x000000ffff767224 */ /* 0x000fc400078e0074 */
[----:B------:R-:W-:Y:S02]  /*25010*/  IMAD.MOV.U32 R124, RZ, RZ, R123 ;  /* 0x000000ffff7c7224 */ /* 0x000fe400078e007b */
[----:B------:R-:W-:Y:S02]  /*25020*/  IMAD.MOV.U32 R135, RZ, RZ, R150 ;  /* 0x000000ffff877224 */ /* 0x000fe400078e0096 */
[----:B------:R-:W-:Y:S02]  /*25030*/  IMAD.MOV.U32 R116, RZ, RZ, R115 ;  /* 0x000000ffff747224 */ /* 0x000fe400078e0073 */
[----:B------:R-:W-:Y:S01]  /*25040*/  IMAD.MOV.U32 R123, RZ, RZ, R122 ;  /* 0x000000ffff7b7224 */ /* 0x000fe200078e007a */
[----:B------:R-:W-:Y:S01]  /*25050*/  MOV R122, R121 ;  /* 0x00000079007a7202 */ /* 0x000fe20000000f00 */
[----:B------:R-:W-:Y:S02]  /*25060*/  IMAD.MOV.U32 R150, RZ, RZ, R151 ;  /* 0x000000ffff967224 */ /* 0x000fe400078e0097 */
[----:B------:R-:W-:-:S02]  /*25070*/  IMAD.MOV.U32 R151, RZ, RZ, R130 ;  /* 0x000000ffff977224 */ /* 0x000fc400078e0082 */
[----:B------:R-:W-:Y:S02]  /*25080*/  IMAD.MOV.U32 R121, RZ, RZ, R120 ;  /* 0x000000ffff797224 */ /* 0x000fe400078e0078 */
[----:B------:R-:W-:Y:S01]  /*25090*/  IMAD.MOV.U32 R130, RZ, RZ, R129 ;  /* 0x000000ffff827224 */ /* 0x000fe200078e0081 */
[----:B------:R-:W-:Y:S01]  /*250a0*/  MOV R129, R128 ;  /* 0x0000008000817202 */ /* 0x000fe20000000f00 */
[----:B------:R-:W-:Y:S01]  /*250b0*/  IMAD.MOV.U32 R120, RZ, RZ, R119 ;  /* 0x000000ffff787224 */ /* 0x000fe200078e0077 */
[----:B-1----:R-:W-:Y:S01]  /*250c0*/  LEA R4, P3, R136, R3, 0x2 ;  /* 0x0000000388047211 */ /* 0x002fe200078610ff */
[----:B------:R-:W-:Y:S02]  /*250d0*/  IMAD.MOV.U32 R119, RZ, RZ, R118 ;  /* 0x000000ffff777224 */ /* 0x000fe400078e0076 */
[----:B------:R-:W-:Y:S02]  /*250e0*/  IMAD.MOV.U32 R128, RZ, RZ, R125 ;  /* 0x000000ffff807224 */ /* 0x000fe400078e007d */
[----:B------:R-:W-:-:S02]  /*250f0*/  IMAD.MOV.U32 R118, RZ, RZ, R116 ;  /* 0x000000ffff767224 */ /* 0x000fc400078e0074 */
[----:B------:R-:W-:Y:S02]  /*25100*/  IMAD.MOV.U32 R125, RZ, RZ, R124 ;  /* 0x000000ffff7d7224 */ /* 0x000fe400078e007c */
[----:B------:R-:W-:Y:S02]  /*25110*/  IMAD.MOV.U32 R124, RZ, RZ, R123 ;  /* 0x000000ffff7c7224 */ /* 0x000fe400078e007b */
[----:B------:R-:W-:Y:S01]  /*25120*/  IMAD.MOV.U32 R123, RZ, RZ, R122 ;  /* 0x000000ffff7b7224 */ /* 0x000fe200078e007a */
[----:B------:R-:W-:Y:S01]  /*25130*/  LEA.HI.X.SX32 R5, R136, R0, 0x2, P3 ;  /* 0x0000000088057211 */ /* 0x000fe200018f16ff */
[----:B------:R-:W-:Y:S01]  /*25140*/  IMAD.MOV.U32 R122, RZ, RZ, R121 ;  /* 0x000000ffff7a7224 */ /* 0x000fe200078e0079 */
[----:B------:R-:W-:Y:S01]  /*25150*/  MOV R121, R120 ;  /* 0x0000007800797202 */ /* 0x000fe20000000f00 */
[----:B------:R1:W-:Y:S01]  /*25160*/  STL.64 [R1+0x250], R8 ;  /* 0x0002500801007387 */ /* 0x0003e20000100a00 */
[----:B------:R-:W-:Y:S02]  /*25170*/  IMAD.MOV.U32 R120, RZ, RZ, R119 ;  /* 0x000000ffff787224 */ /* 0x000fe400078e0077 */
[----:B------:R-:W-:Y:S01]  /*25180*/  IMAD.MOV.U32 R119, RZ, RZ, R118 ;  /* 0x000000ffff777224 */ /* 0x000fe200078e0076 */
[----:B--2---:R-:W-:Y:S01]  /*25190*/  MOV R115, R114 ;  /* 0x0000007200737202 */ /* 0x004fe20000000f00 */
[----:B------:R-:W-:-:S04]  /*251a0*/  IMAD.MOV.U32 R114, RZ, RZ, R113 ;  /* 0x000000ffff727224 */ /* 0x000fc800078e0071 */
[----:B------:R-:W-:Y:S01]  /*251b0*/  IMAD.MOV.U32 R116, RZ, RZ, R115 ;  /* 0x000000ffff747224 */ /* 0x000fe200078e0073 */
[----:B------:R-:W-:Y:S01]  /*251c0*/  MOV R115, R114 ;  /* 0x0000007200737202 */ /* 0x000fe20000000f00 */
[----:B------:R-:W-:Y:S02]  /*251d0*/  IMAD.MOV.U32 R114, RZ, RZ, R95 ;  /* 0x000000ffff727224 */ /* 0x000fe400078e005f */
[----:B------:R-:W-:Y:S02]  /*251e0*/  IMAD.MOV.U32 R113, RZ, RZ, R209 ;  /* 0x000000ffff717224 */ /* 0x000fe400078e00d1 */
[----:B------:R-:W2:Y:S01]  /*251f0*/  LDL.LU R209, [R1+0x18ec] ;  /* 0x0018ec0001d17983 */ /* 0x000ea20000300800 */
[----:B------:R-:W-:Y:S02]  /*25200*/  IMAD.MOV.U32 R118, RZ, RZ, R115 ;  /* 0x000000ffff767224 */ /* 0x000fe400078e0073 */
[----:B------:R-:W-:Y:S01]  /*25210*/  IMAD.MOV.U32 R115, RZ, RZ, R114 ;  /* 0x000000ffff737224 */ /* 0x000fe200078e0072 */
[----:B------:R1:W-:Y:S01]  /*25220*/  STL.64 [R1+0x248], R6 ;  /* 0x0002480601007387 */ /* 0x0003e20000100a00 */
[----:B------:R-:W-:-:S03]  /*25230*/  IMAD.MOV.U32 R114, RZ, RZ, R112 ;  /* 0x000000ffff727224 */ /* 0x000fc600078e0070 */
[----:B------:R-:W2:Y:S04]  /*25240*/  LDL.LU R95, [R1+0x54] ;  /* 0x00005400015f7983 */ /* 0x000ea80000300800 */
[----:B------:R1:W-:Y:S04]  /*25250*/  STL.64 [R1+0x240], R4 ;  /* 0x0002400401007387 */ /* 0x0003e80000100a00 */
[----:B------:R-:W4:Y:S01]  /*25260*/  LDL.LU R112, [R1+0x50] ;  /* 0x0000500001707983 */ /* 0x000f220000300800 */
[----:B------:R-:W-:Y:S01]  /*25270*/  MOV R136, R150 ;  /* 0x0000009600887202 */ /* 0x000fe20000000f00 */
[----:B------:R-:W-:-:S02]  /*25280*/  IMAD.MOV.U32 R150, RZ, RZ, R151 ;  /* 0x000000ffff967224 */ /* 0x000fc400078e0097 */
[----:B------:R-:W-:Y:S02]  /*25290*/  IMAD.MOV.U32 R151, RZ, RZ, R130 ;  /* 0x000000ffff977224 */ /* 0x000fe400078e0082 */
[----:B------:R-:W-:Y:S02]  /*252a0*/  IMAD.MOV.U32 R130, RZ, RZ, R129 ;  /* 0x000000ffff827224 */ /* 0x000fe400078e0081 */
[----:B------:R-:W-:Y:S02]  /*252b0*/  IMAD.MOV.U32 R129, RZ, RZ, R128 ;  /* 0x000000ffff817224 */ /* 0x000fe400078e0080 */
[----:B------:R-:W-:Y:S01]  /*252c0*/  IMAD.MOV.U32 R128, RZ, RZ, R125 ;  /* 0x000000ffff807224 */ /* 0x000fe200078e007d */
[----:B------:R-:W-:Y:S01]  /*252d0*/  MOV R125, R124 ;  /* 0x0000007c007d7202 */ /* 0x000fe20000000f00 */
[----:B------:R-:W-:Y:S01]  /*252e0*/  IMAD.MOV.U32 R124, RZ, RZ, R123 ;  /* 0x000000ffff7c7224 */ /* 0x000fe200078e007b */
[----:B---3--:R-:W-:Y:S01]  /*252f0*/  LEA R14, P4, R137, R3, 0x2 ;  /* 0x00000003890e7211 */ /* 0x008fe200078810ff */
[----:B------:R-:W-:-:S02]  /*25300*/  IMAD.MOV.U32 R123, RZ, RZ, R122 ;  /* 0x000000ffff7b7224 */ /* 0x000fc400078e007a */
[----:B------:R-:W-:Y:S01]  /*25310*/  IMAD.MOV.U32 R122, RZ, RZ, R121 ;  /* 0x000000ffff7a7224 */ /* 0x000fe200078e0079 */
[----:B------:R-:W-:Y:S01]  /*25320*/  LEA.HI.X.SX32 R15, R137, R0, 0x2, P4 ;  /* 0x00000000890f7211 */ /* 0x000fe200020f16ff */
[----:B------:R-:W-:Y:S02]  /*25330*/  IMAD.MOV.U32 R121, RZ, RZ, R120 ;  /* 0x000000ffff797224 */ /* 0x000fe400078e0078 */
[----:B------:R-:W-:Y:S01]  /*25340*/  IMAD.MOV.U32 R120, RZ, RZ, R119 ;  /* 0x000000ffff787224 */ /* 0x000fe200078e0077 */
[----:B------:R-:W-:Y:S01]  /*25350*/  MOV R119, R118 ;  /* 0x0000007600777202 */ /* 0x000fe20000000f00 */
[----:B------:R-:W-:Y:S02]  /*25360*/  IMAD.MOV.U32 R118, RZ, RZ, R115 ;  /* 0x000000ffff767224 */ /* 0x000fe400078e0073 */
[----:B------:R-:W-:Y:S01]  /*25370*/  IMAD.MOV.U32 R115, RZ, RZ, R114 ;  /* 0x000000ffff737224 */ /* 0x000fe200078e0072 */
[----:B------:R3:W-:Y:S01]  /*25380*/  STL.64 [R1+0x238], R14 ;  /* 0x0002380e01007387 */ /* 0x0007e20000100a00 */
[----:B----4-:R-:W-:-:S02]  /*25390*/  IMAD.MOV.U32 R114, RZ, RZ, R112 ;  /* 0x000000ffff727224 */ /* 0x010fc400078e0070 */
[----:B------:R-:W-:Y:S02]  /*253a0*/  IMAD.MOV.U32 R112, RZ, RZ, R111 ;  /* 0x000000ffff707224 */ /* 0x000fe400078e006f */
[----:B------:R-:W4:Y:S01]  /*253b0*/  LDL.LU R111, [R1+0x13c] ;  /* 0x00013c00016f7983 */ /* 0x000f220000300800 */
[----:B------:R-:W-:Y:S01]  /*253c0*/  IMAD.MOV.U32 R137, RZ, RZ, R150 ;  /* 0x000000ffff897224 */ /* 0x000fe200078e0096 */
[----:B------:R-:W-:Y:S01]  /*253d0*/  MOV R150, R151 ;  /* 0x0000009700967202 */ /* 0x000fe20000000f00 */
[----:B------:R-:W-:Y:S02]  /*253e0*/  IMAD.MOV.U32 R151, RZ, RZ, R130 ;  /* 0x000000ffff977224 */ /* 0x000fe400078e0082 */
[----:B------:R-:W-:Y:S02]  /*253f0*/  IMAD.MOV.U32 R130, RZ, RZ, R129 ;  /* 0x000000ffff827224 */ /* 0x000fe400078e0081 */
[----:B------:R-:W-:Y:S02]  /*25400*/  IMAD.MOV.U32 R129, RZ, RZ, R128 ;  /* 0x000000ffff817224 */ /* 0x000fe400078e0080 */
[----:B------:R-:W-:-:S02]  /*25410*/  IMAD.MOV.U32 R128, RZ, RZ, R125 ;  /* 0x000000ffff807224 */ /* 0x000fc400078e007d */
[----:B------:R-:W-:Y:S01]  /*25420*/  IMAD.MOV.U32 R125, RZ, RZ, R124 ;  /* 0x000000ffff7d7224 */ /* 0x000fe200078e007c */
[----:B------:R-:W-:Y:S01]  /*25430*/  MOV R124, R123 ;  /* 0x0000007b007c7202 */ /* 0x000fe20000000f00 */
[----:B------:R-:W-:Y:S01]  /*25440*/  IMAD.MOV.U32 R123, RZ, RZ, R122 ;  /* 0x000000ffff7b7224 */ /* 0x000fe200078e007a */
[C---:B------:R-:W-:Y:S01]  /*25450*/  LEA R12, P5, R138.reuse, R3, 0x2 ;  /* 0x000000038a0c7211 */ /* 0x040fe200078a10ff */
[----:B------:R-:W-:Y:S02]  /*25460*/  IMAD.MOV.U32 R122, RZ, RZ, R121 ;  /* 0x000000ffff7a7224 */ /* 0x000fe400078e0079 */
[----:B------:R-:W-:Y:S01]  /*25470*/  IMAD.MOV.U32 R121, RZ, RZ, R120 ;  /* 0x000000ffff797224 */ /* 0x000fe200078e0078 */
[----:B------:R-:W-:Y:S01]  /*25480*/  LEA.HI.X.SX32 R13, R138, R0, 0x2, P5 ;  /* 0x000000008a0d7211 */ /* 0x000fe200028f16ff */
[----:B------:R-:W-:Y:S02]  /*25490*/  IMAD.MOV.U32 R120, RZ, RZ, R119 ;  /* 0x000000ffff787224 */ /* 0x000fe400078e0077 */
[----:B------:R-:W-:Y:S01]  /*254a0*/  IMAD.MOV.U32 R119, RZ, RZ, R118 ;  /* 0x000000ffff777224 */ /* 0x000fe200078e0076 */
[----:B------:R-:W-:Y:S01]  /*254b0*/  MOV R118, R115 ;  /* 0x0000007300767202 */ /* 0x000fe20000000f00 */
[----:B------:R-:W-:-:S02]  /*254c0*/  IMAD.MOV.U32 R115, RZ, RZ, R114 ;  /* 0x000000ffff737224 */ /* 0x000fc400078e0072 */
[----:B------:R-:W-:Y:S01]  /*254d0*/  IMAD.MOV.U32 R114, RZ, RZ, R112 ;  /* 0x000000ffff727224 */ /* 0x000fe200078e0070 */
[----:B------:R2:W-:Y:S01]  /*254e0*/  STL.64 [R1+0x230], R12 ;  /* 0x0002300c01007387 */ /* 0x0005e20000100a00 */
[----:B----4-:R-:W-:Y:S02]  /*254f0*/  IMAD.MOV.U32 R112, RZ, RZ, R111 ;  /* 0x000000ffff707224 */ /* 0x010fe400078e006f */
[----:B------:R-:W-:Y:S02]  /*25500*/  IMAD.MOV.U32 R111, RZ, RZ, R109 ;  /* 0x000000ffff6f7224 */ /* 0x000fe400078e006d */
[----:B------:R-:W4:Y:S01]  /*25510*/  LDL.LU R109, [R1+0x114] ;  /* 0x00011400016d7983 */ /* 0x000f220000300800 */
[----:B------:R-:W-:Y:S01]  /*25520*/  IMAD.MOV.U32 R138, RZ, RZ, R150 ;  /* 0x000000ffff8a7224 */ /* 0x000fe200078e0096 */
[----:B------:R-:W-:Y:S01]  /*25530*/  MOV R150, R151 ;  /* 0x0000009700967202 */ /* 0x000fe20000000f00 */
[----:B------:R-:W-:Y:S01]  /*25540*/  IMAD.MOV.U32 R151, RZ, RZ, R130 ;  /* 0x000000ffff977224 */ /* 0x000fe200078e0082 */
[----:B------:R-:W-:Y:S01]  /*25550*/  LEA R10, P0, R139, R3, 0x2 ;  /* 0x000000038b0a7211 */ /* 0x000fe200078010ff */
[----:B------:R-:W-:-:S02]  /*25560*/  IMAD.MOV.U32 R130, RZ, RZ, R129 ;  /* 0x000000ffff827224 */ /* 0x000fc400078e0081 */
[----:B------:R-:W-:Y:S01]  /*25570*/  IMAD.MOV.U32 R129, RZ, RZ, R128 ;  /* 0x000000ffff817224 */ /* 0x000fe200078e0080 */
[----:B------:R-:W-:Y:S01]  /*25580*/  LEA.HI.X.SX32 R11, R139, R0, 0x2, P0 ;  /* 0x000000008b0b7211 */ /* 0x000fe200000f16ff */
[----:B------:R-:W-:Y:S02]  /*25590*/  IMAD.MOV.U32 R128, RZ, RZ, R125 ;  /* 0x000000ffff807224 */ /* 0x000fe400078e007d */
[----:B------:R-:W-:Y:S01]  /*255a0*/  IMAD.MOV.U32 R125, RZ, RZ, R124 ;  /* 0x000000ffff7d7224 */ /* 0x000fe200078e007c */
[----:B------:R-:W-:Y:S01]  /*255b0*/  MOV R124, R123 ;  /* 0x0000007b007c7202 */ /* 0x000fe20000000f00 */
[----:B------:R-:W-:Y:S01]  /*255c0*/  IMAD.MOV.U32 R139, RZ, RZ, R150 ;  /* 0x000000ffff8b7224 */ /* 0x000fe200078e0096 */
[----:B-1----:R-:W-:Y:S01]  /*255d0*/  LEA R8, P1, R140, R3, 0x2 ;  /* 0x000000038c087211 */ /* 0x002fe200078210ff */
[----:B------:R-:W-:Y:S02]  /*255e0*/  IMAD.MOV.U32 R123, RZ, RZ, R122 ;  /* 0x000000ffff7b7224 */ /* 0x000fe400078e007a */
[----:B------:R-:W-:Y:S01]  /*255f0*/  IMAD.MOV.U32 R150, RZ, RZ, R151 ;  /* 0x000000ffff967224 */ /* 0x000fe200078e0097 */
[----:B------:R-:W-:Y:S01]  /*25600*/  MOV R151, R130 ;  /* 0x0000008200977202 */ /* 0x000fe20000000f00 */
[----:B------:R-:W-:-:S02]  /*25610*/  IMAD.MOV.U32 R122, RZ, RZ, R121 ;  /* 0x000000ffff7a7224 */ /* 0x000fc400078e0079 */
[----:B------:R-:W-:Y:S02]  /*25620*/  IMAD.MOV.U32 R121, RZ, RZ, R120 ;  /* 0x000000ffff797224 */ /* 0x000fe400078e0078 */
[----:B------:R-:W-:Y:S01]  /*25630*/  IMAD.MOV.U32 R130, RZ, RZ, R129 ;  /* 0x000000ffff827224 */ /* 0x000fe200078e0081 */
[----:B------:R-:W-:Y:S01]  /*25640*/  LEA.HI.X.SX32 R9, R140, R0, 0x2, P1 ;  /* 0x000000008c097211 */ /* 0x000fe200008f16ff */
[----:B------:R-:W-:Y:S02]  /*25650*/  IMAD.MOV.U32 R120, RZ, RZ, R119 ;  /* 0x000000ffff787224 */ /* 0x000fe400078e0077 */
[----:B------:R-:W-:Y:S02]  /*25660*/  IMAD.MOV.U32 R129, RZ, RZ, R128 ;  /* 0x000000ffff817224 */ /* 0x000fe400078e0080 */
[----:B------:R-:W-:Y:S01]  /*25670*/  IMAD.MOV.U32 R119, RZ, RZ, R118 ;  /* 0x000000ffff777224 */ /* 0x000fe200078e0076 */
[----:B------:R-:W-:Y:S01]  /*25680*/  MOV R118, R112 ;  /* 0x0000007000767202 */ /* 0x000fe20000000f00 */
[----:B------:R-:W-:Y:S01]  /*25690*/  IMAD.MOV.U32 R128, RZ, RZ, R125 ;  /* 0x000000ffff807224 */ /* 0x000fe200078e007d */
[----:B------:R-:W-:Y:S01]  /*256a0*/  LEA R6, P2, R141, R3, 0x2 ;  /* 0x000000038d067211 */ /* 0x000fe200078410ff */
[----:B------:R-:W-:-:S02]  /*256b0*/  IMAD.MOV.U32 R125, RZ, RZ, R124 ;  /* 0x000000ffff7d7224 */ /* 0x000fc400078e007c */
[----:B------:R-:W-:Y:S02]  /*256c0*/  IMAD.MOV.U32 R140, RZ, RZ, R150 ;  /* 0x000000ffff8c7224 */ /* 0x000fe400078e0096 */
[----:B------:R-:W-:Y:S02]  /*256d0*/  IMAD.MOV.U32 R112, RZ, RZ, R111 ;  /* 0x000000ffff707224 */ /* 0x000fe400078e006f */
[----:B------:R-:W-:Y:S01]  /*256e0*/  IMAD.MOV.U32 R124, RZ, RZ, R123 ;  /* 0x000000ffff7c7224 */ /* 0x000fe200078e007b */
[----:B------:R-:W-:Y:S01]  /*256f0*/  MOV R123, R122 ;  /* 0x0000007a007b7202 */ /* 0x000fe20000000f00 */
[----:B------:R-:W-:Y:S02]  /*25700*/  IMAD.MOV.U32 R150, RZ, RZ, R151 ;  /* 0x000000ffff967224 */ /* 0x000fe400078e0097 */
[----:B------:R-:W-:Y:S01]  /*25710*/  IMAD.MOV.U32 R151, RZ, RZ, R130 ;  /* 0x000000ffff977224 */ /* 0x000fe200078e0082 */
[----:B------:R-:W-:Y:S01]  /*25720*/  MOV R130, R129 ;  /* 0x0000008100827202 */ /* 0x000fe20000000f00 */
[----:B------:R-:W-:Y:S01]  /*25730*/  IMAD.MOV.U32 R122, RZ, RZ, R121 ;  /* 0x000000ffff7a7224 */ /* 0x000fe200078e0079 */
[----:B------:R-:W-:Y:S01]  /*25740*/  LEA.HI.X.SX32 R7, R141, R0, 0x2, P2 ;  /* 0x000000008d077211 */ /* 0x000fe200010f16ff */
[----:B------:R-:W-:-:S02]  /*25750*/  IMAD.MOV.U32 R121, RZ, RZ, R120 ;  /* 0x000000ffff797224 */ /* 0x000fc400078e0078 */
[----:B------:R-:W-:Y:S02]  /*25760*/  IMAD.MOV.U32 R129, RZ, RZ, R128 ;  /* 0x000000ffff817224 */ /* 0x000fe400078e0080 */
[----:B------:R-:W-:Y:S02]  /*25770*/  IMAD.MOV.U32 R120, RZ, RZ, R119 ;  /* 0x000000ffff787224 */ /* 0x000fe400078e0077 */
[----:B------:R-:W-:Y:S02]  /*25780*/  IMAD.MOV.U32 R128, RZ, RZ, R125 ;  /* 0x000000ffff807224 */ /* 0x000fe400078e007d */
[----:B------:R-:W-:Y:S02]  /*25790*/  IMAD.MOV.U32 R119, RZ, RZ, R118 ;  /* 0x000000ffff777224 */ /* 0x000fe400078e0076 */
[----:B------:R-:W-:Y:S02]  /*257a0*/  IMAD.MOV.U32 R125, RZ, RZ, R124 ;  /* 0x000000ffff7d7224 */ /* 0x000fe400078e007c */
[----:B------:R-:W-:-:S02]  /*257b0*/  IMAD.MOV.U32 R141, RZ, RZ, R150 ;  /* 0x000000ffff8d7224 */ /* 0x000fc400078e0096 */
[----:B------:R-:W-:Y:S02]  /*257c0*/  IMAD.MOV.U32 R124, RZ, RZ, R123 ;  /* 0x000000ffff7c7224 */ /* 0x000fe400078e007b */
[----:B------:R-:W-:Y:S02]  /*257d0*/  IMAD.MOV.U32 R150, RZ, RZ, R151 ;  /* 0x000000ffff967224 */ /* 0x000fe400078e0097 */
[----:B------:R-:W-:Y:S01]  /*257e0*/  IMAD.MOV.U32 R123, RZ, RZ, R122 ;  /* 0x000000ffff7b7224 */ /* 0x000fe200078e007a */
[----:B------:R-:W-:Y:S01]  /*257f0*/  MOV R122, R121 ;  /* 0x00000079007a7202 */ /* 0x000fe20000000f00 */
[----:B------:R-:W-:Y:S02]  /*25800*/  IMAD.MOV.U32 R151, RZ, RZ, R130 ;  /* 0x000000ffff977224 */ /* 0x000fe400078e0082 */
[----:B------:R-:W-:Y:S01]  /*25810*/  IMAD.MOV.U32 R130, RZ, RZ, R129 ;  /* 0x000000ffff827224 */ /* 0x000fe200078e0081 */
[----:B------:R-:W-:Y:S01]  /*25820*/  LEA R4, P3, R143, R3, 0x2 ;  /* 0x000000038f047211 */ /* 0x000fe200078610ff */
[----:B------:R-:W-:-:S02]  /*25830*/  IMAD.MOV.U32 R121, RZ, RZ, R120 ;  /* 0x000000ffff797224 */ /* 0x000fc400078e0078 */
[----:B------:R-:W-:Y:S01]  /*25840*/  IMAD.MOV.U32 R129, RZ, RZ, R128 ;  /* 0x000000ffff817224 */ /* 0x000fe200078e0080 */
[----:B------:R-:W-:Y:S01]  /*25850*/  MOV R128, R125 ;  /* 0x0000007d00807202 */ /* 0x000fe20000000f00 */
[----:B------:R-:W-:Y:S02]  /*25860*/  IMAD.MOV.U32 R120, RZ, RZ, R119 ;  /* 0x000000ffff787224 */ /* 0x000fe400078e0077 */
[----:B------:R-:W-:Y:S01]  /*25870*/  IMAD.MOV.U32 R125, RZ, RZ, R124 ;  /* 0x000000ffff7d7224 */ /* 0x000fe200078e007c */
[----:B------:R1:W-:Y:S01]  /*25880*/  STL.64 [R1+0x228], R10 ;  /* 0x0002280a01007387 */ /* 0x0003e20000100a00 */
[----:B------:R-:W-:Y:S01]  /*25890*/  IMAD.MOV.U32 R124, RZ, RZ, R123 ;  /* 0x000000ffff7c7224 */ /* 0x000fe200078e007b */
[----:B------:R-:W-:Y:S01]  /*258a0*/  LEA.HI.X.SX32 R5, R143, R0, 0x2, P3 ;  /* 0x000000008f057211 */ /* 0x000fe200018f16ff */
[----:B------:R-:W-:Y:S02]  /*258b0*/  IMAD.MOV.U32 R123, RZ, RZ, R122 ;  /* 0x000000ffff7b7224 */ /* 0x000fe400078e007a */
[----:B------:R-:W-:-:S02]  /*258c0*/  IMAD.MOV.U32 R122, RZ, RZ, R121 ;  /* 0x000000ffff7a7224 */ /* 0x000fc400078e0079 */
[----:B------:R-:W-:Y:S01]  /*258d0*/  IMAD.MOV.U32 R121, RZ, RZ, R120 ;  /* 0x000000ffff797224 */ /* 0x000fe200078e0078 */
[C---:B---3--:R-:W-:Y:S01]  /*258e0*/  LEA R14, P4, R144.reuse, R3, 0x2 ;  /* 0x00000003900e7211 */ /* 0x048fe200078810ff */
[----:B------:R-:W-:Y:S01]  /*258f0*/  IMAD.MOV.U32 R143, RZ, RZ, R150 ;  /* 0x000000ffff8f7224 */ /* 0x000fe200078e0096 */
[----:B------:R-:W-:Y:S01]  /*25900*/  MOV R150, R130 ;  /* 0x0000008200967202 */ /* 0x000fe20000000f00 */
[----:B------:R-:W-:Y:S01]  /*25910*/  IMAD.MOV.U32 R130, RZ, RZ, R128 ;  /* 0x000000ffff827224 */ /* 0x000fe200078e0080 */
[----:B------:R-:W-:Y:S01]  /*25920*/  LEA.HI.X.SX32 R15, R144, R0, 0x2, P4 ;  /* 0x00000000900f7211 */ /* 0x000fe200020f16ff */
[----:B------:R-:W-:Y:S01]  /*25930*/  IMAD.MOV.U32 R128, RZ, RZ, R124 ;  /* 0x000000ffff807224 */ /* 0x000fe200078e007c */
[----:B------:R-:W-:Y:S01]  /*25940*/  MOV R124, R122 ;  /* 0x0000007a007c7202 */ /* 0x000fe20000000f00 */
[----:B----4-:R-:W-:Y:S02]  /*25950*/  IMAD.MOV.U32 R111, RZ, RZ, R109 ;  /* 0x000000ffff6f7224 */ /* 0x010fe400078e006d */
[----:B------:R-:W-:-:S02]  /*25960*/  IMAD.MOV.U32 R109, RZ, RZ, R96 ;  /* 0x000000ffff6d7224 */ /* 0x000fc400078e0060 */
[----:B------:R-:W-:Y:S01]  /*25970*/  IMAD.MOV.U32 R118, RZ, RZ, R111 ;  /* 0x000000ffff767224 */ /* 0x000fe200078e006f */
[----:B------:R-:W3:Y:S02]  /*25980*/  LDL.LU R96, [R1+0x34] ;  /* 0x0000340001607983 */ /* 0x000ee40000300800 */
[----:B------:R-:W-:Y:S01]  /*25990*/  MOV R111, R109 ;  /* 0x0000006d006f7202 */ /* 0x000fe20000000f00 */
[----:B------:R-:W-:Y:S02]  /*259a0*/  IMAD.MOV.U32 R109, RZ, RZ, R97 ;  /* 0x000000ffff6d7224 */ /* 0x000fe400078e0061 */
[----:B------:R-:W-:Y:S02]  /*259b0*/  IMAD.MOV.U32 R119, RZ, RZ, R118 ;  /* 0x000000ffff777224 */ /* 0x000fe400078e0076 */
[----:B------:R-:W-:Y:S02]  /*259c0*/  IMAD.MOV.U32 R118, RZ, RZ, R109 ;  /* 0x000000ffff767224 */ /* 0x000fe400078e006d */
[----:B------:R-:W-:Y:S01]  /*259d0*/  IMAD.MOV.U32 R109, RZ, RZ, R108 ;  /* 0x000000ffff6d7224 */ /* 0x000fe200078e006c */
[----:B------:R-:W-:Y:S01]  /*259e0*/  MOV R108, R214 ;  /* 0x000000d6006c7202 */ /* 0x000fe20000000f00 */
[----:B------:R4:W-:Y:S01]  /*259f0*/  STL.64 [R1+0x220], R8 ;  /* 0x0002200801007387 */ /* 0x0009e20000100a00 */
[----:B------:R-:W-:Y:S01]  /*25a00*/  IMAD.MOV.U32 R97, RZ, RZ, R213 ;  /* 0x000000ffff617224 */ /* 0x000fe200078e00d5 */
[----:B------:R-:W-:Y:S01]  /*25a10*/  MOV R120, R119 ;  /* 0x0000007700787202 */ /* 0x000fe20000000f00 */
[----:B------:R-:W-:Y:S01]  /*25a20*/  IMAD.MOV.U32 R119, RZ, RZ, R118 ;  /* 0x000000ffff777224 */ /* 0x000fe200078e0076 */
[----:B------:R-:W3:Y:S01]  /*25a30*/  LDL.LU R213, [R1+0x18e8] ;  /* 0x0018e80001d57983 */ /* 0x000ee20000300800 */
[----:B------:R-:W-:-:S03]  /*25a40*/  IMAD.MOV.U32 R118, RZ, RZ, R109 ;  /* 0x000000ffff767224 */ /* 0x000fc600078e006d */
[----:B------:R3:W-:Y:S01]  /*25a50*/  STL.64 [R1+0x218], R6 ;  /* 0x0002180601007387 */ /* 0x0007e20000100a00 */
[----:B------:R-:W-:-:S03]  /*25a60*/  IMAD.MOV.U32 R109, RZ, RZ, R108 ;  /* 0x000000ffff6d7224 */ /* 0x000fc600078e006c */
[----:B------:R-:W3:Y:S04]  /*25a70*/  LDL.LU R214, [R1+0x18e4] ;  /* 0x0018e40001d67983 */ /* 0x000ee80000300800 */
[----:B------:R3:W-:Y:S04]  /*25a80*/  STL.64 [R1+0x210], R4 ;  /* 0x0002100401007387 */ /* 0x0007e80000100a00 */
[----:B------:R-:W4:Y:S01]  /*25a90*/  LDL.LU R108, [R1+0xf4] ;  /* 0x0000f400016c7983 */ /* 0x000f220000300800 */
[----:B------:R-:W-:Y:S02]  /*25aa0*/  IMAD.MOV.U32 R122, RZ, RZ, R120 ;  /* 0x000000ffff7a7224 */ /* 0x000fe400078e0078 */
[----:B------:R-:W-:Y:S01]  /*25ab0*/  IMAD.MOV.U32 R120, RZ, RZ, R118 ;  /* 0x000000ffff787224 */ /* 0x000fe200078e0076 */
[----:B------:R3:W-:Y:S04]  /*25ac0*/  STL.64 [R1+0x208], R14 ;  /* 0x0002080e01007387 */ /* 0x0007e80000100a00 */
[----:B------:R-:W3:Y:S01]  /*25ad0*/  LDL.LU R118, [R1+0xe8] ;  /* 0x0000e80001767983 */ /* 0x000ee20000300800 */
[----:B--2---:R-:W-:Y:S01]  /*25ae0*/  LEA R12, P5, R145, R3, 0x2 ;  /* 0x00000003910c7211 */ /* 0x004fe200078a10ff */
[----:B------:R-:W-:-:S02]  /*25af0*/  IMAD.MOV.U32 R144, RZ, RZ, R151 ;  /* 0x000000ffff907224 */ /* 0x000fc400078e0097 */
[----:B------:R-:W-:Y:S01]  /*25b00*/  IMAD.MOV.U32 R151, RZ, RZ, R129 ;  /* 0x000000ffff977224 */ /* 0x000fe200078e0081 */
[----:B------:R-:W-:Y:S01]  /*25b10*/  LEA.HI.X.SX32 R13, R145, R0, 0x2, P5 ;  /* 0x00000000910d7211 */ /* 0x000fe200028f16ff */
[----:B------:R-:W-:Y:S01]  /*25b20*/  IMAD.MOV.U32 R129, RZ, RZ, R125 ;  /* 0x000000ffff817224 */ /* 0x000fe200078e007d */
[----:B-1----:R-:W-:Y:S01]  /*25b30*/  LEA R10, P0, R146, R3, 0x2 ;  /* 0x00000003920a7211 */ /* 0x002fe200078010ff */
[----:B------:R-:W-:Y:S02]  /*25b40*/  IMAD.MOV.U32 R125, RZ, RZ, R123 ;  /* 0x000000ffff7d7224 */ /* 0x000fe400078e007b */
[----:B------:R-:W-:Y:S02]  /*25b50*/  IMAD.MOV.U32 R145, RZ, RZ, R150 ;  /* 0x000000ffff917224 */ /* 0x000fe400078e0096 */
[----:B------:R-:W-:Y:S02]  /*25b60*/  IMAD.MOV.U32 R150, RZ, RZ, R151 ;  /* 0x000000ffff967224 */ /* 0x000fe400078e0097 */
[----:B------:R-:W-:-:S02]  /*25b70*/  IMAD.MOV.U32 R151, RZ, RZ, R130 ;  /* 0x000000ffff977224 */ /* 0x000fc400078e0082 */
[----:B------:R-:W-:Y:S02]  /*25b80*/  IMAD.MOV.U32 R123, RZ, RZ, R121 ;  /* 0x000000ffff7b7224 */ /* 0x000fe400078e0079 */
[----:B------:R-:W-:Y:S01]  /*25b90*/  IMAD.MOV.U32 R130, RZ, RZ, R129 ;  /* 0x000000ffff827224 */ /* 0x000fe200078e0081 */
[----:B------:R-:W-:Y:S01]  /*25ba0*/  LEA.HI.X.SX32 R11, R146, R0, 0x2, P0 ;  /* 0x00000000920b7211 */ /* 0x000fe200000f16ff */
[----:B------:R-:W-:Y:S01]  /*25bb0*/  IMAD.MOV.U32 R129, RZ, RZ, R128 ;  /* 0x000000ffff817224 */ /* 0x000fe200078e0080 */
[----:B------:R-:W-:Y:S01]  /*25bc0*/  MOV R128, R125 ;  /* 0x0000007d00807202 */ /* 0x000fe20000000f00 */
[----:B------:R-:W-:Y:S02]  /*25bd0*/  IMAD.MOV.U32 R121, RZ, RZ, R119 ;  /* 0x000000ffff797224 */ /* 0x000fe400078e0077 */
[----:B------:R-:W-:Y:S02]  /*25be0*/  IMAD.MOV.U32 R125, RZ, RZ, R124 ;  /* 0x000000ffff7d7224 */ /* 0x000fe400078e007c */
[----:B------:R-:W-:-:S02]  /*25bf0*/  IMAD.MOV.U32 R146, RZ, RZ, R150 ;  /* 0x000000ffff927224 */ /* 0x000fc400078e0096 */
[----:B------:R-:W-:Y:S02]  /*25c00*/  IMAD.MOV.U32 R124, RZ, RZ, R123 ;  /* 0x000000ffff7c7224 */ /* 0x000fe400078e007b */
[----:B------:R-:W-:Y:S01]  /*25c10*/  IMAD.MOV.U32 R150, RZ, RZ, R151 ;  /* 0x000000ffff967224 */ /* 0x000fe200078e0097 */
[----:B------:R-:W-:Y:S01]  /*25c20*/  MOV R151, R130 ;  /* 0x0000008200977202 */ /* 0x000fe20000000f00 */
        /* <DEDUP_REMOVED lines=10> */
[----:B----4-:R-:W-:Y:S01]  /*25cd0*/  IMAD.MOV.U32 R119, RZ, RZ, R108 ;  /* 0x000000ffff777224 */ /* 0x010fe200078e006c */
[----:B------:R-:W-:-:S02]  /*25ce0*/  MOV R108, R216 ;  /* 0x000000d8006c7202 */ /* 0x000fc40000000f00 */
[----:B------:R-:W2:Y:S02]  /*25cf0*/  LDL.LU R216, [R1+0x18e0] ;  /* 0x0018e00001d87983 */ /* 0x000ea40000300800 */
[----:B------:R-:W-:Y:S01]  /*25d00*/  MOV R120, R119 ;  /* 0x0000007700787202 */ /* 0x000fe20000000f00 */
[----:B---3--:R-:W-:Y:S02]  /*25d10*/  IMAD.MOV.U32 R119, RZ, RZ, R118 ;  /* 0x000000ffff777224 */ /* 0x008fe400078e0076 */
[----:B------:R-:W-:Y:S01]  /*25d20*/  IMAD.MOV.U32 R118, RZ, RZ, R106 ;  /* 0x000000ffff767224 */ /* 0x000fe200078e006a */
[----:B------:R1:W-:Y:S01]  /*25d30*/  STL.64 [R1+0x200], R12 ;  /* 0x0002000c01007387 */ /* 0x0003e20000100a00 */
[----:B------:R-:W-:Y:S02]  /*25d40*/  IMAD.MOV.U32 R121, RZ, RZ, R120 ;  /* 0x000000ffff797224 */ /* 0x000fe400078e0078 */
[----:B------:R-:W-:Y:S02]  /*25d50*/  IMAD.MOV.U32 R106, RZ, RZ, R217 ;  /* 0x000000ffff6a7224 */ /* 0x000fe400078e00d9 */
[----:B------:R-:W-:Y:S01]  /*25d60*/  IMAD.MOV.U32 R120, RZ, RZ, R119 ;  /* 0x000000ffff787224 */ /* 0x000fe200078e0077 */
[----:B------:R-:W3:Y:S01]  /*25d70*/  LDL.LU R217, [R1+0x18dc] ;  /* 0x0018dc0001d97983 */ /* 0x000ee20000300800 */
[----:B------:R-:W-:-:S02]  /*25d80*/  IMAD.MOV.U32 R119, RZ, RZ, R118 ;  /* 0x000000ffff777224 */ /* 0x000fc400078e0076 */
[----:B------:R-:W-:Y:S01]  /*25d90*/  IMAD.MOV.U32 R118, RZ, RZ, R117 ;  /* 0x000000ffff767224 */ /* 0x000fe200078e0075 */
[----:B------:R4:W-:Y:S04]  /*25da0*/  STL.64 [R1+0x1f8], R10 ;  /* 0x0001f80a01007387 */ /* 0x0009e80000100a00 */
[----:B------:R-:W4:Y:S01]  /*25db0*/  LDL.LU R117, [R1+0xac] ;  /* 0x0000ac0001757983 */ /* 0x000f220000300800 */
[----:B------:R-:W-:-:S04]  /*25dc0*/  LEA R8, P1, R147, R3, 0x2 ;  /* 0x0000000393087211 */ /* 0x000fc800078210ff */
[----:B------:R-:W-:Y:S02]  /*25dd0*/  LEA.HI.X.SX32 R9, R147, R0, 0x2, P1 ;  /* 0x0000000093097211 */ /* 0x000fe400008f16ff */
[----:B------:R-:W-:Y:S01]  /*25de0*/  MOV R147, R150 ;  /* 0x0000009600937202 */ /* 0x000fe20000000f00 */
        /* <DEDUP_REMOVED lines=10> */
[----:B------:R-:W-:Y:S01]  /*25e90*/  IMAD.MOV.U32 R120, RZ, RZ, R119 ;  /* 0x000000ffff787224 */ /* 0x000fe200078e0077 */
[----:B------:R-:W-:Y:S01]  /*25ea0*/  MOV R119, R118 ;  /* 0x0000007600777202 */ /* 0x000fe20000000f00 */
[----:B------:R1:W-:Y:S01]  /*25eb0*/  STL.64 [R1+0x1f0], R8 ;  /* 0x0001f00801007387 */ /* 0x0003e20000100a00 */
[----:B----4-:R-:W-:-:S03]  /*25ec0*/  IMAD.MOV.U32 R118, RZ, RZ, R117 ;  /* 0x000000ffff767224 */ /* 0x010fc600078e0075 */
[----:B------:R-:W4:Y:S01]  /*25ed0*/  LDL.LU R117, [R1+0x9c] ;  /* 0x00009c0001757983 */ /* 0x000f220000300800 */
[CC--:B------:R-:W-:Y:S02]  /*25ee0*/  LEA R6, P2, R148.reuse, R3.reuse, 0x2 ;  /* 0x0000000394067211 */ /* 0x0c0fe400078410ff */
[----:B------:R-:W-:Y:S02]  /*25ef0*/  LEA R4, P3, R149, R3, 0x2 ;  /* 0x0000000395047211 */ /* 0x000fe400078610ff */
[----:B------:R-:W-:Y:S01]  /*25f00*/  LEA.HI.X.SX32 R7, R148, R0, 0x2, P2 ;  /* 0x0000000094077211 */ /* 0x000fe200010f16ff */
[----:B------:R-:W-:Y:S02]  /*25f10*/  IMAD.MOV.U32 R148, RZ, RZ, R150 ;  /* 0x000000ffff947224 */ /* 0x000fe400078e0096 */
[----:B------:R-:W-:Y:S02]  /*25f20*/  IMAD.MOV.U32 R150, RZ, RZ, R151 ;  /* 0x000000ffff967224 */ /* 0x000fe400078e0097 */
[----:B------:R-:W-:-:S02]  /*25f30*/  IMAD.MOV.U32 R151, RZ, RZ, R130 ;  /* 0x000000ffff977224 */ /* 0x000fc400078e0082 */
[----:B------:R-:W-:Y:S01]  /*25f40*/  IMAD.MOV.U32 R130, RZ, RZ, R129 ;  /* 0x000000ffff827224 */ /* 0x000fe200078e0081 */
[----:B------:R-:W-:Y:S01]  /*25f50*/  MOV R129, R128 ;  /* 0x0000008000817202 */ /* 0x000fe20000000f00 */
        /* <DEDUP_REMOVED lines=20> */
[----:B------:R2:W-:Y:S01]  /*260a0*/  STL.64 [R1+0x1e8], R6 ;  /* 0x0001e80601007387 */ /* 0x0005e20000100a00 */
[----:B------:R-:W-:Y:S02]  /*260b0*/  IMAD.MOV.U32 R120, RZ, RZ, R119 ;  /* 0x000000ffff787224 */ /* 0x000fe400078e0077 */
[----:B----4-:R-:W-:-:S02]  /*260c0*/  IMAD.MOV.U32 R118, RZ, RZ, R117 ;  /* 0x000000ffff767224 */ /* 0x010fc400078e0075 */
[----:B------:R-:W-:Y:S02]  /*260d0*/  IMAD.MOV.U32 R117, RZ, RZ, R110 ;  /* 0x000000ffff757224 */ /* 0x000fe400078e006e */
[----:B------:R-:W-:Y:S01]  /*260e0*/  IMAD.MOV.U32 R110, RZ, RZ, R219 ;  /* 0x000000ffff6e7224 */ /* 0x000fe200078e00db */
[----:B------:R-:W-:Y:S01]  /*260f0*/  MOV R119, R118 ;  /* 0x0000007600777202 */ /* 0x000fe20000000f00 */
[----:B------:R-:W4:Y:S01]  /*26100*/  LDL.LU R219, [R1+0x18d8] ;  /* 0x0018d80001db7983 */ /* 0x000f220000300800 */
[----:B------:R-:W-:Y:S02]  /*26110*/  IMAD.MOV.U32 R118, RZ, RZ, R117 ;  /* 0x000000ffff767224 */ /* 0x000fe400078e0075 */
[----:B------:R-:W-:Y:S01]  /*26120*/  IMAD.MOV.U32 R117, RZ, RZ, R116 ;  /* 0x000000ffff757224 */ /* 0x000fe200078e0074 */
[----:B------:R3:W-:Y:S04]  /*26130*/  STL.64 [R1+0x1e0], R4 ;  /* 0x0001e00401007387 */ /* 0x0007e80000100a00 */
[----:B------:R-:W2:Y:S01]  /*26140*/  LDL.LU R116, [R1+0x7c] ;  /* 0x00007c0001747983 */ /* 0x000ea20000300800 */
[----:B------:R-:W-:-:S02]  /*26150*/  IMAD.MOV.U32 R62, RZ, RZ, R150 ;  /* 0x000000ffff3e7224 */ /* 0x000fc400078e0096 */
[----:B------:R-:W-:Y:S02]  /*26160*/  IMAD.MOV.U32 R150, RZ, RZ, R151 ;  /* 0x000000ffff967224 */ /* 0x000fe400078e0097 */
[----:B------:R-:W-:Y:S01]  /*26170*/  IMAD.MOV.U32 R151, RZ, RZ, R130 ;  /* 0x000000ffff977224 */ /* 0x000fe200078e0082 */
[----:B------:R-:W-:Y:S01]  /*26180*/  MOV R130, R129 ;  /* 0x0000008100827202 */ /* 0x000fe20000000f00 */
[----:B------:R-:W-:Y:S01]  /*26190*/  IMAD.MOV.U32 R129, RZ, RZ, R128 ;  /* 0x000000ffff817224 */ /* 0x000fe200078e0080 */
[C---:B------:R-:W-:Y:S01]  /*261a0*/  LEA R14, P4, R61.reuse, R3, 0x2 ;  /* 0x000000033d0e7211 */ /* 0x040fe200078810ff */
[----:B------:R-:W-:Y:S02]  /*261b0*/  IMAD.MOV.U32 R128, RZ, RZ, R125 ;  /* 0x000000ffff807224 */ /* 0x000fe400078e007d */
[----:B------:R-:W-:Y:S02]  /*261c0*/  IMAD.MOV.U32 R125, RZ, RZ, R124 ;  /* 0x000000ffff7d7224 */ /* 0x000fe400078e007c */
[----:B------:R-:W-:Y:S01]  /*261d0*/  IMAD.MOV.U32 R124, RZ, RZ, R123 ;  /* 0x000000ffff7c7224 */ /* 0x000fe200078e007b */
[----:B------:R-:W-:Y:S01]  /*261e0*/  LEA.HI.X.SX32 R15, R61, R0, 0x2, P4 ;  /* 0x000000003d0f7211 */ /* 0x000fe200020f16ff */
[----:B------:R-:W-:Y:S01]  /*261f0*/  IMAD.MOV.U32 R123, RZ, RZ, R122 ;  /* 0x000000ffff7b7224 */ /* 0x000fe200078e007a */
[----:B------:R-:W-:Y:S01]  /*26200*/  MOV R122, R121 ;  /* 0x00000079007a7202 */ /* 0x000fe20000000f00 */
[----:B------:R-:W-:-:S02]  /*26210*/  IMAD.MOV.U32 R121, RZ, RZ, R120 ;  /* 0x000000ffff797224 */ /* 0x000fc400078e0078 */
[----:B------:R-:W-:Y:S02]  /*26220*/  IMAD.MOV.U32 R120, RZ, RZ, R119 ;  /* 0x000000ffff787224 */ /* 0x000fe400078e0077 */
[----:B------:R-:W-:Y:S01]  /*26230*/  IMAD.MOV.U32 R119, RZ, RZ, R118 ;  /* 0x000000ffff777224 */ /* 0x000fe200078e0076 */
[----:B------:R3:W-:Y:S01]  /*26240*/  STL.64 [R1+0x1d8], R14 ;  /* 0x0001d80e01007387 */ /* 0x0007e20000100a00 */
[----:B------:R-:W-:Y:S02]  /*26250*/  IMAD.MOV.U32 R118, RZ, RZ, R117 ;  /* 0x000000ffff767224 */ /* 0x000fe400078e0075 */
[----:B--2---:R-:W-:Y:S02]  /*26260*/  IMAD.MOV.U32 R117, RZ, RZ, R116 ;  /* 0x000000ffff757224 */ /* 0x004fe400078e0074 */
[----:B------:R-:W2:Y:S01]  /*26270*/  LDL.LU R116, [R1+0x78] ;  /* 0x0000780001747983 */ /* 0x000ea20000300800 */
[----:B------:R-:W-:Y:S01]  /*26280*/  MOV R61, R150 ;  /* 0x00000096003d7202 */ /* 0x000fe20000000f00 */
[----:B------:R-:W-:Y:S01]  /*26290*/  IMAD.MOV.U32 R150, RZ, RZ, R151 ;  /* 0x000000ffff967224 */ /* 0x000fe200078e0097 */
[----:B-1----:R-:W-:Y:S01]  /*262a0*/  LEA R12, P5, R59, R3, 0x2 ;  /* 0x000000033b0c7211 */ /* 0x002fe200078a10ff */
[----:B------:R-:W-:-:S02]  /*262b0*/  IMAD.MOV.U32 R151, RZ, RZ, R130 ;  /* 0x000000ffff977224 */ /* 0x000fc400078e0082 */
[----:B------:R-:W-:Y:S01]  /*262c0*/  IMAD.MOV.U32 R130, RZ, RZ, R129 ;  /* 0x000000ffff827224 */ /* 0x000fe200078e0081 */
[----:B------:R-:W-:Y:S01]  /*262d0*/  LEA.HI.X.SX32 R13, R59, R0, 0x2, P5 ;  /* 0x000000003b0d7211 */ /* 0x000fe200028f16ff */
[----:B------:R-:W-:Y:S02]  /*262e0*/  IMAD.MOV.U32 R129, RZ, RZ, R128 ;  /* 0x000000ffff817224 */ /* 0x000fe400078e0080 */
[----:B------:R-:W-:Y:S01]  /*262f0*/  IMAD.MOV.U32 R128, RZ, RZ, R125 ;  /* 0x000000ffff807224 */ /* 0x000fe200078e007d */
[----:B------:R-:W-:Y:S01]  /*26300*/  MOV R125, R124 ;  /* 0x0000007c007d7202 */ /* 0x000fe20000000f00 */
[----:B------:R-:W-:Y:S01]  /*26310*/  IMAD.MOV.U32 R59, RZ, RZ, R150 ;  /* 0x000000ffff3b7224 */ /* 0x000fe200078e0096 */
[----:B------:R-:W-:Y:S01]  /*26320*/  MOV R150, R151 ;  /* 0x0000009700967202 */ /* 0x000fe20000000f00 */
[----:B------:R-:W-:Y:S02]  /*26330*/  IMAD.MOV.U32 R124, RZ, RZ, R123 ;  /* 0x000000ffff7c7224 */ /* 0x000fe400078e007b */
[----:B------:R-:W-:-:S02]  /*26340*/  IMAD.MOV.U32 R123, RZ, RZ, R122 ;  /* 0x000000ffff7b7224 */ /* 0x000fc400078e007a */
[----:B------:R-:W-:Y:S02]  /*26350*/  IMAD.MOV.U32 R151, RZ, RZ, R130 ;  /* 0x000000ffff977224 */ /* 0x000fe400078e0082 */
[----:B------:R-:W-:Y:S02]  /*26360*/  IMAD.MOV.U32 R122, RZ, RZ, R121 ;  /* 0x000000ffff7a7224 */ /* 0x000fe400078e0079 */
[----:B------:R-:W-:Y:S02]  /*26370*/  IMAD.MOV.U32 R130, RZ, RZ, R129 ;  /* 0x000000ffff827224 */ /* 0x000fe400078e0081 */
[----:B------:R-:W-:Y:S02]  /*26380*/  IMAD.MOV.U32 R121, RZ, RZ, R120 ;  /* 0x000000ffff797224 */ /* 0x000fe400078e0078 */
[----:B------:R-:W-:Y:S01]  /*26390*/  IMAD.MOV.U32 R129, RZ, RZ, R128 ;  /* 0x000000ffff817224 */ /* 0x000fe200078e0080 */
[-C--:B------:R-:W-:Y:S01]  /*263a0*/  LEA R10, P0, R58, R3.reuse, 0x2 ;  /* 0x000000033a0a7211 */ /* 0x080fe200078010ff */
[----:B------:R-:W-:Y:S01]  /*263b0*/  IMAD.MOV.U32 R120, RZ, RZ, R119 ;  /* 0x000000ffff787224 */ /* 0x000fe200078e0077 */
[----:B------:R-:W-:Y:S01]  /*263c0*/  MOV R119, R118 ;  /* 0x0000007600777202 */ /* 0x000fe20000000f00 */
[----:B------:R-:W-:Y:S01]  /*263d0*/  IMAD.MOV.U32 R128, RZ, RZ, R125 ;  /* 0x000000ffff807224 */ /* 0x000fe200078e007d */
[----:B------:R-:W-:Y:S01]  /*263e0*/  LEA R8, P1, R135, R3, 0x2 ;  /* 0x0000000387087211 */ /* 0x000fe200078210ff */
[----:B------:R-:W-:Y:S01]  /*263f0*/  IMAD.MOV.U32 R125, RZ, RZ, R124 ;  /* 0x000000ffff7d7224 */ /* 0x000fe200078e007c */
[----:B------:R-:W-:Y:S01]  /*26400*/  MOV R124, R123 ;  /* 0x0000007b007c7202 */ /* 0x000fe20000000f00 */
[----:B------:R-:W-:-:S02]  /*26410*/  IMAD.MOV.U32 R118, RZ, RZ, R117 ;  /* 0x000000ffff767224 */ /* 0x000fc400078e0075 */
[----:B------:R-:W-:Y:S01]  /*26420*/  IMAD.MOV.U32 R123, RZ, RZ, R122 ;  /* 0x000000ffff7b7224 */ /* 0x000fe200078e007a */
[-C--:B------:R-:W-:Y:S01]  /*26430*/  LEA.HI.X.SX32 R11, R58, R0.reuse, 0x2, P0 ;  /* 0x000000003a0b7211 */ /* 0x080fe200000f16ff */
[----:B------:R-:W-:Y:S01]  /*26440*/  IMAD.MOV.U32 R122, RZ, RZ, R121 ;  /* 0x000000ffff7a7224 */ /* 0x000fe200078e0079 */
[----:B------:R-:W-:Y:S01]  /*26450*/  LEA.HI.X.SX32 R9, R135, R0, 0x2, P1 ;  /* 0x0000000087097211 */ /* 0x000fe200008f16ff */
[----:B------:R-:W-:Y:S02]  /*26460*/  IMAD.MOV.U32 R121, RZ, RZ, R120 ;  /* 0x000000ffff797224 */ /* 0x000fe400078e0078 */
[----:B------:R-:W-:Y:S01]  /*26470*/  IMAD.MOV.U32 R120, RZ, RZ, R119 ;  /* 0x000000ffff787224 */ /* 0x000fe200078e0077 */
[----:B------:R1:W-:Y:S01]  /*26480*/  STL.64 [R1+0x1d0], R12 ;  /* 0x0001d00c01007387 */ /* 0x0003e20000100a00 */
[----:B------:R-:W-:Y:S02]  /*26490*/  IMAD.MOV.U32 R119, RZ, RZ, R118 ;  /* 0x000000ffff777224 */ /* 0x000fe400078e0076 */
[----:B--2---:R-:W-:-:S02]  /*264a0*/  IMAD.MOV.U32 R117, RZ, RZ, R116 ;  /* 0x000000ffff757224 */ /* 0x004fc400078e0074 */
[----:B------:R-:W-:Y:S02]  /*264b0*/  IMAD.MOV.U32 R116, RZ, RZ, R95 ;  /* 0x000000ffff747224 */ /* 0x000fe400078e005f */
[----:B------:R-:W-:Y:S01]  /*264c0*/  IMAD.MOV.U32 R95, RZ, RZ, R221 ;  /* 0x000000ffff5f7224 */ /* 0x000fe200078e00dd */
[----:B------:R-:W-:Y:S01]  /*264d0*/  MOV R118, R117 ;  /* 0x0000007500767202 */ /* 0x000fe20000000f00 */
[----:B------:R-:W2:Y:S01]  /*264e0*/  LDL.LU R221, [R1+0x18d4] ;  /* 0x0018d40001dd7983 */ /* 0x000ea20000300800 */
[----:B------:R-:W-:Y:S02]  /*264f0*/  IMAD.MOV.U32 R117, RZ, RZ, R116 ;  /* 0x000000ffff757224 */ /* 0x000fe400078e0074 */
[----:B------:R-:W-:Y:S01]  /*26500*/  IMAD.MOV.U32 R116, RZ, RZ, R115 ;  /* 0x000000ffff747224 */ /* 0x000fe200078e0073 */
[----:B------:R4:W-:Y:S01]  /*26510*/  STL.64 [R1+0x1c8], R10 ;  /* 0x0001c80a01007387 */ /* 0x0009e20000100a00 */
[----:B------:R-:W-:-:S03]  /*26520*/  IMAD.MOV.U32 R115, RZ, RZ, R114 ;  /* 0x000000ffff737224 */ /* 0x000fc600078e0072 */
[----:B------:R4:W-:Y:S04]  /*26530*/  STL.64 [R1+0x1c0], R8 ;  /* 0x0001c00801007387 */ /* 0x0009e80000100a00 */
[----:B------:R-:W3:Y:S01]  /*26540*/  LDL.LU R114, [R1+0x40] ;  /* 0x0000400001727983 */ /* 0x000ee20000300800 */
[----:B------:R-:W-:Y:S02]  /*26550*/  IMAD.MOV.U32 R58, RZ, RZ, R150 ;  /* 0x000000ffff3a7224 */ /* 0x000fe400078e0096 */
[----:B------:R-:W-:Y:S01]  /*26560*/  IMAD.MOV.U32 R150, RZ, RZ, R151 ;  /* 0x000000ffff967224 */ /* 0x000fe200078e0097 */
[----:B------:R-:W-:Y:S01]  /*26570*/  MOV R151, R130 ;  /* 0x0000008200977202 */ /* 0x000fe20000000f00 */
[----:B------:R-:W-:Y:S02]  /*26580*/  IMAD.MOV.U32 R130, RZ, RZ, R129 ;  /* 0x000000ffff827224 */ /* 0x000fe400078e0081 */
[----:B------:R-:W-:-:S02]  /*26590*/  IMAD.MOV.U32 R129, RZ, RZ, R128 ;  /* 0x000000ffff817224 */ /* 0x000fc400078e0080 */
[----:B------:R-:W-:Y:S02]  /*265a0*/  IMAD.MOV.U32 R128, RZ, RZ, R125 ;  /* 0x000000ffff807224 */ /* 0x000fe400078e007d */
[----:B------:R-:W-:Y:S01]  /*265b0*/  IMAD.MOV.U32 R125, RZ, RZ, R124 ;  /* 0x000000ffff7d7224 */ /* 0x000fe200078e007c */
[C---:B------:R-:W-:Y:S01]  /*265c0*/  LEA R6, P2, R136.reuse, R3, 0x2 ;  /* 0x0000000388067211 */ /* 0x040fe200078410ff */
[----:B------:R-:W-:Y:S01]  /*265d0*/  IMAD.MOV.U32 R124, RZ, RZ, R123 ;  /* 0x000000ffff7c7224 */ /* 0x000fe200078e007b */
[----:B------:R-:W-:Y:S01]  /*265e0*/  MOV R123, R122 ;  /* 0x0000007a007b7202 */ /* 0x000fe20000000f00 */
[----:B------:R-:W-:Y:S02]  /*265f0*/  IMAD.MOV.U32 R122, RZ, RZ, R121 ;  /* 0x000000ffff7a7224 */ /* 0x000fe400078e0079 */
[----:B------:R-:W-:Y:S01]  /*26600*/  IMAD.MOV.U32 R121, RZ, RZ, R120 ;  /* 0x000000ffff797224 */ /* 0x000fe200078e0078 */
[----:B------:R-:W-:Y:S01]  /*26610*/  LEA.HI.X.SX32 R7, R136, R0, 0x2, P2 ;  /* 0x0000000088077211 */ /* 0x000fe200010f16ff */
[----:B------:R-:W-:-:S02]  /*26620*/  IMAD.MOV.U32 R120, RZ, RZ, R119 ;  /* 0x000000ffff787224 */ /* 0x000fc400078e0077 */
[----:B------:R-:W-:Y:S02]  /*26630*/  IMAD.MOV.U32 R119, RZ, RZ, R118 ;  /* 0x000000ffff777224 */ /* 0x000fe400078e0076 */
[----:B------:R-:W-:Y:S01]  /*26640*/  IMAD.MOV.U32 R118, RZ, RZ, R117 ;  /* 0x000000ffff767224 */ /* 0x000fe200078e0075 */
[----:B------:R-:W-:Y:S01]  /*26650*/  MOV R117, R116 ;  /* 0x0000007400757202 */ /* 0x000fe20000000f00 */
[----:B------:R-:W-:Y:S01]  /*26660*/  IMAD.MOV.U32 R116, RZ, RZ, R115 ;  /* 0x000000ffff747224 */ /* 0x000fe200078e0073 */
[----:B------:R4:W-:Y:S01]  /*26670*/  STL.64 [R1+0x1b8], R6 ;  /* 0x0001b80601007387 */ /* 0x0009e20000100a00 */
[----:B---3--:R-:W-:Y:S02]  /*26680*/  IMAD.MOV.U32 R115, RZ, RZ, R114 ;  /* 0x000000ffff737224 */ /* 0x008fe400078e0072 */
[----:B------:R-:W-:Y:S02]  /*26690*/  IMAD.MOV.U32 R114, RZ, RZ, R112 ;  /* 0x000000ffff727224 */ /* 0x000fe400078e0070 */
[----:B------:R-:W3:Y:S01]  /*266a0*/  LDL.LU R112, [R1+0x48] ;  /* 0x0000480001707983 */ /* 0x000ee20000300800 */
[----:B------:R-:W-:-:S02]  /*266b0*/  IMAD.MOV.U32 R135, RZ, RZ, R150 ;  /* 0x000000ffff877224 */ /* 0x000fc400078e0096 */
[----:B------:R-:W-:Y:S01]  /*266c0*/  IMAD.MOV.U32 R150, RZ, RZ, R151 ;  /* 0x000000ffff967224 */ /* 0x000fe200078e0097 */
[----:B------:R-:W-:Y:S01]  /*266d0*/  MOV R151, R130 ;  /* 0x0000008200977202 */ /* 0x000fe20000000f00 */
[----:B------:R-:W-:Y:S02]  /*266e0*/  IMAD.MOV.U32 R130, RZ, RZ, R129 ;  /* 0x000000ffff827224 */ /* 0x000fe400078e0081 */
[----:B------:R-:W-:Y:S02]  /*266f0*/  IMAD.MOV.U32 R129, RZ, RZ, R128 ;  /* 0x000000ffff817224 */ /* 0x000fe400078e0080 */
[----:B------:R-:W-:Y:S01]  /*26700*/  IMAD.MOV.U32 R128, RZ, RZ, R125 ;  /* 0x000000ffff807224 */ /* 0x000fe200078e007d */
[----:B------:R-:W-:Y:S01]  /*26710*/  LEA R4, P3, R137, R3, 0x2 ;  /* 0x0000000389047211 */ /* 0x000fe200078610ff */
[----:B------:R-:W-:Y:S02]  /*26720*/  IMAD.MOV.U32 R125, RZ, RZ, R124 ;  /* 0x000000ffff7d7224 */ /* 0x000fe400078e007c */
[----:B------:R-:W-:-:S02]  /*26730*/  IMAD.MOV.U32 R136, RZ, RZ, R150 ;  /* 0x000000ffff887224 */ /* 0x000fc400078e0096 */
[----:B------:R-:W-:Y:S01]  /*26740*/  IMAD.MOV.U32 R124, RZ, RZ, R123 ;  /* 0x000000ffff7c7224 */ /* 0x000fe200078e007b */
[----:B------:R-:W-:Y:S01]  /*26750*/  MOV R123, R122 ;  /* 0x0000007a007b7202 */ /* 0x000fe20000000f00 */
[----:B------:R-:W-:Y:S02]  /*26760*/  IMAD.MOV.U32 R150, RZ, RZ, R151 ;  /* 0x000000ffff967224 */ /* 0x000fe400078e0097 */
[----:B------:R-:W-:Y:S02]  /*26770*/  IMAD.MOV.U32 R151, RZ, RZ, R130 ;  /* 0x000000ffff977224 */ /* 0x000fe400078e0082 */
[----:B------:R-:W-:Y:S02]  /*26780*/  IMAD.MOV.U32 R122, RZ, RZ, R121 ;  /* 0x000000ffff7a7224 */ /* 0x000fe400078e0079 */
[----:B------:R-:W-:Y:S01]  /*26790*/  IMAD.MOV.U32 R130, RZ, RZ, R129 ;  /* 0x000000ffff827224 */ /* 0x000fe200078e0081 */
[----:B------:R-:W-:Y:S01]  /*267a0*/  LEA.HI.X.SX32 R5, R137, R0, 0x2, P3 ;  /* 0x0000000089057211 */ /* 0x000fe200018f16ff */
[----:B------:R-:W-:-:S02]  /*267b0*/  IMAD.MOV.U32 R121, RZ, RZ, R120 ;  /* 0x000000ffff797224 */ /* 0x000fc400078e0078 */
[----:B------:R-:W-:Y:S01]  /*267c0*/  IMAD.MOV.U32 R129, RZ, RZ, R128 ;  /* 0x000000ffff817224 */ /* 0x000fe200078e0080 */
[----:B------:R-:W-:Y:S01]  /*267d0*/  MOV R128, R125 ;  /* 0x0000007d00807202 */ /* 0x000fe20000000f00 */
[----:B------:R-:W-:Y:S01]  /*267e0*/  IMAD.MOV.U32 R120, RZ, RZ, R119 ;  /* 0x000000ffff787224 */ /* 0x000fe200078e0077 */
[----:B------:R-:W-:Y:S01]  /*267f0*/  LEA R14, P4, R138, R3, 0x2 ;  /* 0x000000038a0e7211 */ /* 0x000fe200078810ff */
        /* <DEDUP_REMOVED lines=8> */
[----:B------:R-:W-:Y:S01]  /*26880*/  IMAD.MOV.U32 R151, RZ, RZ, R130 ;  /* 0x000000ffff977224 */ /* 0x000fe200078e0082 */
[----:B------:R-:W-:Y:S01]  /*26890*/  MOV R130, R129 ;  /* 0x0000008100827202 */ /* 0x000fe20000000f00 */
[----:B------:R-:W-:Y:S02]  /*268a0*/  IMAD.MOV.U32 R116, RZ, RZ, R115 ;  /* 0x000000ffff747224 */ /* 0x000fe400078e0073 */
[----:B------:R-:W-:Y:S01]  /*268b0*/  IMAD.MOV.U32 R122, RZ, RZ, R121 ;  /* 0x000000ffff7a7224 */ /* 0x000fe200078e0079 */
[----:B------:R-:W-:Y:S01]  /*268c0*/  LEA.HI.X.SX32 R15, R138, R0, 0x2, P4 ;  /* 0x000000008a0f7211 */ /* 0x000fe200020f16ff */
[----:B------:R-:W-:-:S02]  /*268d0*/  IMAD.MOV.U32 R115, RZ, RZ, R114 ;  /* 0x000000ffff737224 */ /* 0x000fc400078e0072 */
[----:B------:R-:W-:Y:S01]  /*268e0*/  IMAD.MOV.U32 R121, RZ, RZ, R120 ;  /* 0x000000ffff797224 */ /* 0x000fe200078e0078 */
[----:B------:R-:W-:Y:S01]  /*268f0*/  MOV R120, R119 ;  /* 0x0000007700787202 */ /* 0x000fe20000000f00 */
        /* <DEDUP_REMOVED lines=14> */
[----:B------:R-:W-:Y:S01]  /*269e0*/  IMAD.MOV.U32 R130, RZ, RZ, R129 ;  /* 0x000000ffff827224 */ /* 0x000fe200078e0081 */
[----:B------:R-:W-:Y:S01]  /*269f0*/  LEA.HI.X.SX32 R13, R139, R0, 0x2, P5 ;  /* 0x000000008b0d7211 */ /* 0x000fe200028f16ff */
        /* <DEDUP_REMOVED lines=10> */
[----:B------:R-:W-:Y:S02]  /*26aa0*/  IMAD.MOV.U32 R117, RZ, RZ, R116 ;  /* 0x000000ffff757224 */ /* 0x000fe400078e0074 */
[----:B------:R-:W-:-:S02]  /*26ab0*/  IMAD.MOV.U32 R123, RZ, RZ, R122 ;  /* 0x000000ffff7b7224 */ /* 0x000fc400078e007a */
[----:B------:R-:W-:Y:S01]  /*26ac0*/  IMAD.MOV.U32 R151, RZ, RZ, R130 ;  /* 0x000000ffff977224 */ /* 0x000fe200078e0082 */
[----:B------:R-:W-:Y:S01]  /*26ad0*/  MOV R130, R129 ;  /* 0x0000008100827202 */ /* 0x000fe20000000f00 */
[----:B------:R-:W-:Y:S02]  /*26ae0*/  IMAD.MOV.U32 R122, RZ, RZ, R121 ;  /* 0x000000ffff7a7224 */ /* 0x000fe400078e0079 */
[----:B------:R-:W-:Y:S02]  /*26af0*/  IMAD.MOV.U32 R121, RZ, RZ, R120 ;  /* 0x000000ffff797224 */ /* 0x000fe400078e0078 */
[----:B------:R-:W-:Y:S01]  /*26b00*/  IMAD.MOV.U32 R129, RZ, RZ, R128 ;  /* 0x000000ffff817224 */ /* 0x000fe200078e0080 */
[-C--:B----4-:R-:W-:Y:S01]  /*26b10*/  LEA R10, P0, R140, R3.reuse, 0x2 ;  /* 0x000000038c0a7211 */ /* 0x090fe200078010ff */
[----:B------:R-:W-:Y:S01]  /*26b20*/  IMAD.MOV.U32 R120, RZ, RZ, R119 ;  /* 0x000000ffff787224 */ /* 0x000fe200078e0077 */
[----:B------:R-:W-:Y:S01]  /*26b30*/  MOV R119, R118 ;  /* 0x0000007600777202 */ /* 0x000fe20000000f00 */
[----:B------:R-:W-:Y:S01]  /*26b40*/  IMAD.MOV.U32 R128, RZ, RZ, R125 ;  /* 0x000000ffff807224 */ /* 0x000fe200078e007d */
[----:B------:R-:W-:Y:S01]  /*26b50*/  LEA R8, P1, R141, R3, 0x2 ;  /* 0x000000038d087211 */ /* 0x000fe200078210ff */
[----:B------:R-:W-:-:S02]  /*26b60*/  IMAD.MOV.U32 R125, RZ, RZ, R124 ;  /* 0x000000ffff7d7224 */ /* 0x000fc400078e007c */
[----:B------:R-:W-:Y:S02]  /*26b70*/  IMAD.MOV.U32 R118, RZ, RZ, R117 ;  /* 0x000000ffff767224 */ /* 0x000fe400078e0075 */
[----:B------:R-:W-:Y:S01]  /*26b80*/  IMAD.MOV.U32 R124, RZ, RZ, R123 ;  /* 0x000000ffff7c7224 */ /* 0x000fe200078e007b */
[----:B------:R-:W-:Y:S01]  /*26b90*/  LEA R6, P2, R143, R3, 0x2 ;  /* 0x000000038f067211 */ /* 0x000fe200078410ff */
[----:B------:R-:W-:Y:S01]  /*26ba0*/  IMAD.MOV.U32 R123, RZ, RZ, R122 ;  /* 0x000000ffff7b7224 */ /* 0x000fe200078e007a */
[----:B------:R-:W-:Y:S01]  /*26bb0*/  MOV R122, R121 ;  /* 0x00000079007a7202 */ /* 0x000fe20000000f00 */
[----:B------:R1:W-:Y:S01]  /*26bc0*/  STL.64 [R1+0x1b0], R4 ;  /* 0x0001b00401007387 */ /* 0x0003e20000100a00 */
[-C--:B------:R-:W-:Y:S01]  /*26bd0*/  LEA.HI.X.SX32 R11, R140, R0.reuse, 0x2, P0 ;  /* 0x000000008c0b7211 */ /* 0x080fe200000f16ff */
[----:B------:R-:W-:Y:S01]  /*26be0*/  IMAD.MOV.U32 R121, RZ, RZ, R120 ;  /* 0x000000ffff797224 */ /* 0x000fe200078e0078 */
[-C--:B------:R-:W-:Y:S01]  /*26bf0*/  LEA.HI.X.SX32 R9, R141, R0.reuse, 0x2, P1 ;  /* 0x000000008d097211 */ /* 0x080fe200008f16ff */
[----:B------:R4:W-:Y:S01]  /*26c00*/  STL.64 [R1+0x1a8], R14 ;  /* 0x0001a80e01007387 */ /* 0x0009e20000100a00 */
[----:B------:R-:W-:Y:S01]  /*26c10*/  IMAD.MOV.U32 R120, RZ, RZ, R119 ;  /* 0x000000ffff787224 */ /* 0x000fe200078e0077 */
[----:B------:R-:W-:Y:S01]  /*26c20*/  LEA.HI.X.SX32 R7, R143, R0, 0x2, P2 ;  /* 0x000000008f077211 */ /* 0x000fe200010f16ff */
[----:B------:R-:W-:Y:S01]  /*26c30*/  IMAD.MOV.U32 R119, RZ, RZ, R118 ;  /* 0x000000ffff777224 */ /* 0x000fe200078e0076 */
[----:B-1----:R-:W-:-:S04]  /*26c40*/  LEA R4, P3, R144, R3, 0x2 ;  /* 0x0000000390047211 */ /* 0x002fc800078610ff */
[----:B------:R-:W-:Y:S01]  /*26c50*/  LEA.HI.X.SX32 R5, R144, R0, 0x2, P3 ;  /* 0x0000000090057211 */ /* 0x000fe200018f16ff */
[----:B---3--:R-:W-:Y:S02]  /*26c60*/  IMAD.MOV.U32 R114, RZ, RZ, R112 ;  /* 0x000000ffff727224 */ /* 0x008fe400078e0070 */
[----:B------:R-:W-:Y:S02]  /*26c70*/  IMAD.MOV.U32 R112, RZ, RZ, R111 ;  /* 0x000000ffff707224 */ /* 0x000fe400078e006f */
[----:B------:R-:W-:Y:S02]  /*26c80*/  IMAD.MOV.U32 R111, RZ, RZ, R96 ;  /* 0x000000ffff6f7224 */ /* 0x000fe400078e0060 */
        /* <DEDUP_REMOVED lines=12> */
[----:B------:R-:W-:Y:S01]  /*26d50*/  IMAD.MOV.U32 R109, RZ, RZ, R228 ;  /* 0x000000ffff6d7224 */ /* 0x000fe200078e00e4 */
[----:B------:R-:W3:Y:S01]  /*26d60*/  LDL.LU R225, [R1+0x18d0] ;  /* 0x0018d00001e17983 */ /* 0x000ee20000300800 */
[----:B------:R-:W-:-:S02]  /*26d70*/  IMAD.MOV.U32 R115, RZ, RZ, R114 ;  /* 0x000000ffff737224 */ /* 0x000fc400078e0072 */
[----:B------:R-:W-:Y:S01]  /*26d80*/  IMAD.MOV.U32 R114, RZ, RZ, R112 ;  /* 0x000000ffff727224 */ /* 0x000fe200078e0070 */
[----:B------:R-:W-:Y:S01]  /*26d90*/  MOV R112, R111 ;  /* 0x0000006f00707202 */ /* 0x000fe20000000f00 */
[----:B------:R1:W-:Y:S01]  /*26da0*/  STL.64 [R1+0x1a0], R12 ;  /* 0x0001a00c01007387 */ /* 0x0003e20000100a00 */
[----:B------:R-:W-:Y:S02]  /*26db0*/  IMAD.MOV.U32 R118, RZ, RZ, R117 ;  /* 0x000000ffff767224 */ /* 0x000fe400078e0075 */
[----:B------:R-:W-:Y:S01]  /*26dc0*/  IMAD.MOV.U32 R111, RZ, RZ, R109 ;  /* 0x000000ffff6f7224 */ /* 0x000fe200078e006d */
[----:B------:R-:W2:Y:S01]  /*26dd0*/  LDL.LU R226, [R1+0x18cc] ;  /* 0x0018cc0001e27983 */ /* 0x000ea20000300800 */
[----:B------:R-:W-:Y:S01]  /*26de0*/  IMAD.MOV.U32 R117, RZ, RZ, R116 ;  /* 0x000000ffff757224 */ /* 0x000fe200078e0074 */
[----:B------:R-:W-:Y:S01]  /*26df0*/  MOV R116, R115 ;  /* 0x0000007300747202 */ /* 0x000fe20000000f00 */
[----:B------:R-:W-:Y:S01]  /*26e00*/  IMAD.MOV.U32 R109, RZ, RZ, R229 ;  /* 0x000000ffff6d7224 */ /* 0x000fe200078e00e5 */
[----:B------:R1:W-:Y:S01]  /*26e10*/  STL.64 [R1+0x198], R10 ;  /* 0x0001980a01007387 */ /* 0x0003e20000100a00 */
[----:B------:R-:W-:-:S02]  /*26e20*/  IMAD.MOV.U32 R115, RZ, RZ, R114 ;  /* 0x000000ffff737224 */ /* 0x000fc400078e0072 */
[----:B------:R-:W-:Y:S01]  /*26e30*/  IMAD.MOV.U32 R114, RZ, RZ, R112 ;  /* 0x000000ffff727224 */ /* 0x000fe200078e0070 */
[----:B------:R1:W-:Y:S01]  /*26e40*/  STL.64 [R1+0x190], R8 ;  /* 0x0001900801007387 */ /* 0x0003e20000100a00 */
[----:B------:R-:W-:-:S03]  /*26e50*/  IMAD.MOV.U32 R112, RZ, RZ, R111 ;  /* 0x000000ffff707224 */ /* 0x000fc600078e006f */
[----:B------:R-:W3:Y:S01]  /*26e60*/  LDL.LU R228, [R1+0x18c8] ;  /* 0x0018c80001e47983 */ /* 0x000ee20000300800 */
[----:B------:R-:W-:-:S03]  /*26e70*/  IMAD.MOV.U32 R111, RZ, RZ, R109 ;  /* 0x000000ffff6f7224 */ /* 0x000fc600078e006d */
[----:B------:R1:W-:Y:S01]  /*26e80*/  STL.64 [R1+0x188], R6 ;  /* 0x0001880601007387 */ /* 0x0003e20000100a00 */
[----:B------:R-:W-:-:S03]  /*26e90*/  IMAD.MOV.U32 R109, RZ, RZ, R108 ;  /* 0x000000ffff6d7224 */ /* 0x000fc600078e006c */
[----:B------:R-:W2:Y:S04]  /*26ea0*/  LDL.LU R229, [R1+0x18c4] ;  /* 0x0018c40001e57983 */ /* 0x000ea80000300800 */
[----:B------:R3:W-:Y:S04]  /*26eb0*/  STL.64 [R1+0x180], R4 ;  /* 0x0001800401007387 */ /* 0x0007e80000100a00 */
[----:B------:R-:W3:Y:S01]  /*26ec0*/  LDL.LU R108, [R1+0x660] ;  /* 0x00066000016c7983 */ /* 0x000ee20000300800 */
[----:B------:R-:W-:Y:S01]  /*26ed0*/  MOV R140, R150 ;  /* 0x00000096008c7202 */ /* 0x000fe20000000f00 */
[----:B------:R-:W-:-:S02]  /*26ee0*/  IMAD.MOV.U32 R150, RZ, RZ, R130 ;  /* 0x000000ffff967224 */ /* 0x000fc400078e0082 */
[----:B------:R-:W-:Y:S02]  /*26ef0*/  IMAD.MOV.U32 R141, RZ, RZ, R151 ;  /* 0x000000ffff8d7224 */ /* 0x000fe400078e0097 */
[----:B------:R-:W-:Y:S01]  /*26f00*/  IMAD.MOV.U32 R130, RZ, RZ, R128 ;  /* 0x000000ffff827224 */ /* 0x000fe200078e0080 */
[----:B------:R-:W-:Y:S01]  /*26f10*/  MOV R128, R124 ;  /* 0x0000007c00807202 */ /* 0x000fe20000000f00 */
[----:B------:R-:W-:Y:S02]  /*26f20*/  IMAD.MOV.U32 R151, RZ, RZ, R129 ;  /* 0x000000ffff977224 */ /* 0x000fe400078e0081 */
[----:B------:R-:W-:Y:S02]  /*26f30*/  IMAD.MOV.U32 R129, RZ, RZ, R125 ;  /* 0x000000ffff817224 */ /* 0x000fe400078e007d */
[----:B------:R-:W-:Y:S01]  /*26f40*/  IMAD.MOV.U32 R124, RZ, RZ, R122 ;  /* 0x000000ffff7c7224 */ /* 0x000fe200078e007a */
[----:B------:R-:W-:Y:S01]  /*26f50*/  MOV R143, R150 ;  /* 0x00000096008f7202 */ /* 0x000fe20000000f00 */
[----:B------:R-:W-:-:S02]  /*26f60*/  IMAD.MOV.U32 R125, RZ, RZ, R123 ;  /* 0x000000ffff7d7224 */ /* 0x000fc400078e007b */
[----:B------:R-:W-:Y:S01]  /*26f70*/  IMAD.MOV.U32 R122, RZ, RZ, R120 ;  /* 0x000000ffff7a7224 */ /* 0x000fe200078e0078 */
[----:B------:R-:W-:Y:S01]  /*26f80*/  MOV R120, R118 ;  /* 0x0000007600787202 */ /* 0x000fe20000000f00 */
[----:B------:R-:W-:Y:S01]  /*26f90*/  IMAD.MOV.U32 R123, RZ, RZ, R121 ;  /* 0x000000ffff7b7224 */ /* 0x000fe200078e0079 */
[-C--:B----4-:R-:W-:Y:S01]  /*26fa0*/  LEA R14, P4, R145, R3.reuse, 0x2 ;  /* 0x00000003910e7211 */ /* 0x090fe200078810ff */
[----:B------:R-:W-:Y:S02]  /*26fb0*/  IMAD.MOV.U32 R121, RZ, RZ, R119 ;  /* 0x000000ffff797224 */ /* 0x000fe400078e0077 */
[----:B------:R-:W-:Y:S02]  /*26fc0*/  IMAD.MOV.U32 R118, RZ, RZ, R116 ;  /* 0x000000ffff767224 */ /* 0x000fe400078e0074 */
[----:B------:R-:W-:Y:S02]  /*26fd0*/  IMAD.MOV.U32 R144, RZ, RZ, R151 ;  /* 0x000000ffff907224 */ /* 0x000fe400078e0097 */
[----:B------:R-:W-:Y:S01]  /*26fe0*/  IMAD.MOV.U32 R150, RZ, RZ, R130 ;  /* 0x000000ffff967224 */ /* 0x000fe200078e0082 */
[----:B-1----:R-:W-:Y:S01]  /*26ff0*/  LEA R12, P5, R146, R3, 0x2 ;  /* 0x00000003920c7211 */ /* 0x002fe200078a10ff */
[----:B------:R-:W-:-:S02]  /*27000*/  IMAD.MOV.U32 R119, RZ, RZ, R117 ;  /* 0x000000ffff777224 */ /* 0x000fc400078e0075 */
        /* <DEDUP_REMOVED lines=12> */
[----:B------:R-:W-:Y:S01]  /*270d0*/  IMAD.MOV.U32 R122, RZ, RZ, R120 ;  /* 0x000000ffff7a7224 */ /* 0x000fe200078e0078 */
[----:B------:R-:W-:Y:S01]  /*270e0*/  MOV R120, R118 ;  /* 0x0000007600787202 */ /* 0x000fe20000000f00 */
[----:B------:R-:W-:Y:S01]  /*270f0*/  IMAD.MOV.U32 R121, RZ, RZ, R119 ;  /* 0x000000ffff797224 */ /* 0x000fe200078e0077 */
[-C--:B------:R-:W-:Y:S01]  /*27100*/  LEA R10, P0, R147, R3.reuse, 0x2 ;  /* 0x00000003930a7211 */ /* 0x080fe200078010ff */
[----:B------:R-:W-:Y:S01]  /*27110*/  IMAD.MOV.U32 R145, RZ, RZ, R150 ;  /* 0x000000ffff917224 */ /* 0x000fe200078e0096 */
[----:B------:R-:W-:Y:S01]  /*27120*/  LEA.HI.X.SX32 R13, R146, R0, 0x2, P5 ;  /* 0x00000000920d7211 */ /* 0x000fe200028f16ff */
[----:B------:R-:W-:Y:S01]  /*27130*/  IMAD.MOV.U32 R119, RZ, RZ, R117 ;  /* 0x000000ffff777224 */ /* 0x000fe200078e0075 */
[----:B------:R-:W-:Y:S01]  /*27140*/  LEA R8, P1, R148, R3, 0x2 ;  /* 0x0000000394087211 */ /* 0x000fe200078210ff */
        /* <DEDUP_REMOVED lines=10> */
[-C--:B------:R-:W-:Y:S01]  /*271f0*/  LEA.HI.X.SX32 R11, R147, R0.reuse, 0x2, P0 ;  /* 0x00000000930b7211 */ /* 0x080fe200000f16ff */
[----:B------:R-:W-:Y:S01]  /*27200*/  IMAD.MOV.U32 R129, RZ, RZ, R125 ;  /* 0x000000ffff817224 */ /* 0x000fe200078e007d */
[----:B------:R-:W-:Y:S01]  /*27210*/  MOV R125, R123 ;  /* 0x0000007b007d7202 */ /* 0x000fe20000000f00 */
[----:B------:R-:W-:Y:S01]  /*27220*/  IMAD.MOV.U32 R124, RZ, RZ, R122 ;  /* 0x000000ffff7c7224 */ /* 0x000fe200078e007a */
[----:B------:R1:W-:Y:S01]  /*27230*/  STL.64 [R1+0x178], R14 ;  /* 0x0001780e01007387 */ /* 0x0003e20000100a00 */
[----:B------:R-:W-:Y:S01]  /*27240*/  IMAD.MOV.U32 R122, RZ, RZ, R120 ;  /* 0x000000ffff7a7224 */ /* 0x000fe200078e0078 */
[----:B------:R-:W-:Y:S01]  /*27250*/  LEA.HI.X.SX32 R9, R148, R0, 0x2, P1 ;  /* 0x0000000094097211 */ /* 0x000fe200008f16ff */
[----:B------:R-:W-:Y:S01]  /*27260*/  IMAD.MOV.U32 R115, RZ, RZ, R112 ;  /* 0x000000ffff737224 */ /* 0x000fe200078e0070 */
[----:B------:R-:W-:Y:S01]  /*27270*/  LEA R6, P2, R149, R3, 0x2 ;  /* 0x0000000395067211 */ /* 0x000fe200078410ff */
[----:B------:R-:W-:-:S02]  /*27280*/  IMAD.MOV.U32 R123, RZ, RZ, R121 ;  /* 0x000000ffff7b7224 */ /* 0x000fc400078e0079 */
[----:B------:R-:W-:Y:S01]  /*27290*/  IMAD.MOV.U32 R120, RZ, RZ, R119 ;  /* 0x000000ffff787224 */ /* 0x000fe200078e0077 */
[----:B------:R-:W-:Y:S01]  /*272a0*/  MOV R119, R117 ;  /* 0x0000007500777202 */ /* 0x000fe20000000f00 */
        /* <DEDUP_REMOVED lines=9> */
[----:B------:R-:W-:Y:S01]  /*27340*/  IMAD.MOV.U32 R109, RZ, RZ, R238 ;  /* 0x000000ffff6d7224 */ /* 0x000fe200078e00ee */
[----:B------:R-:W-:Y:S01]  /*27350*/  LEA.HI.X.SX32 R7, R149, R0, 0x2, P2 ;  /* 0x0000000095077211 */ /* 0x000fe200010f16ff */
[----:B------:R-:W-:Y:S02]  /*27360*/  IMAD.MOV.U32 R116, RZ, RZ, R115 ;  /* 0x000000ffff747224 */ /* 0x000fe400078e0073 */
[----:B------:R-:W-:-:S02]  /*27370*/  IMAD.MOV.U32 R128, RZ, RZ, R125 ;  /* 0x000000ffff807224 */ /* 0x000fc400078e007d */
[----:B------:R-:W-:Y:S01]  /*27380*/  IMAD.MOV.U32 R130, RZ, RZ, R124 ;  /* 0x000000ffff827224 */ /* 0x000fe200078e007c */
[----:B------:R-:W-:Y:S01]  /*27390*/  MOV R149, R150 ;  /* 0x0000009600957202 */ /* 0x000fe20000000f00 */
[----:B------:R-:W-:Y:S02]  /*273a0*/  IMAD.MOV.U32 R115, RZ, RZ, R112 ;  /* 0x000000ffff737224 */ /* 0x000fe400078e0070 */
[----:B------:R-:W-:Y:S02]  /*273b0*/  IMAD.MOV.U32 R125, RZ, RZ, R123 ;  /* 0x000000ffff7d7224 */ /* 0x000fe400078e007b */
        /* <DEDUP_REMOVED lines=8> */
[----:B---3--:R-:W-:Y:S02]  /*27440*/  IMAD.MOV.U32 R111, RZ, RZ, R108 ;  /* 0x000000ffff6f7224 */ /* 0x008fe400078e006c */
[----:B------:R-:W-:-:S02]  /*27450*/  IMAD.MOV.U32 R108, RZ, RZ, R231 ;  /* 0x000000ffff6c7224 */ /* 0x000fc400078e00e7 */
[----:B------:R-:W3:Y:S01]  /*27460*/  LDL.LU R231, [R1+0x18c0] ;  /* 0x0018c00001e77983 */ /* 0x000ee20000300800 */
[----:B------:R-:W-:Y:S01]  /*27470*/  MOV R114, R111 ;  /* 0x0000006f00727202 */ /* 0x000fe20000000f00 */
[----:B------:R-:W-:Y:S02]  /*27480*/  IMAD.MOV.U32 R111, RZ, RZ, R108 ;  /* 0x000000ffff6f7224 */ /* 0x000fe400078e006c */
[----:B------:R-:W4:Y:S01]  /*27490*/  LDL.LU R234, [R1+0x18bc] ;  /* 0x0018bc0001ea7983 */ /* 0x000f220000300800 */
[----:B------:R-:W-:Y:S02]  /*274a0*/  IMAD.MOV.U32 R108, RZ, RZ, R236 ;  /* 0x000000ffff6c7224 */ /* 0x000fe400078e00ec */
[----:B------:R-:W-:Y:S01]  /*274b0*/  IMAD.MOV.U32 R117, RZ, RZ, R114 ;  /* 0x000000ffff757224 */ /* 0x000fe200078e0072 */
[----:B------:R2:W-:Y:S01]  /*274c0*/  STL.64 [R1+0x170], R12 ;  /* 0x0001700c01007387 */ /* 0x0005e20000100a00 */
[----:B------:R-:W-:Y:S01]  /*274d0*/  IMAD.MOV.U32 R114, RZ, RZ, R111 ;  /* 0x000000ffff727224 */ /* 0x000fe200078e006f */
[----:B------:R-:W-:-:S02]  /*274e0*/  MOV R111, R239 ;  /* 0x000000ef006f7202 */ /* 0x000fc40000000f00 */
[----:B------:R-:W3:Y:S01]  /*274f0*/  LDL.LU R236, [R1+0x18b8] ;  /* 0x0018b80001ec7983 */ /* 0x000ee20000300800 */
[----:B------:R-:W-:-:S03]  /*27500*/  IMAD.MOV.U32 R119, RZ, RZ, R117 ;  /* 0x000000ffff777224 */ /* 0x000fc600078e0075 */
[----:B------:R-:W4:Y:S01]  /*27510*/  LDL.LU R238, [R1+0x18b4] ;  /* 0x0018b40001ee7983 */ /* 0x000f220000300800 */
[----:B------:R-:W-:-:S03]  /*27520*/  IMAD.MOV.U32 R118, RZ, RZ, R114 ;  /* 0x000000ffff767224 */ /* 0x000fc600078e0072 */
[----:B------:R2:W-:Y:S01]  /*27530*/  STL.64 [R1+0x168], R10 ;  /* 0x0001680a01007387 */ /* 0x0005e20000100a00 */
[----:B------:R-:W-:-:S03]  /*27540*/  IMAD.MOV.U32 R117, RZ, RZ, R115 ;  /* 0x000000ffff757224 */ /* 0x000fc600078e0073 */
[----:B------:R-:W3:Y:S01]  /*27550*/  LDL.LU R239, [R1+0x18b0] ;  /* 0x0018b00001ef7983 */ /* 0x000ee20000300800 */
[----:B------:R-:W-:-:S03]  /*27560*/  IMAD.MOV.U32 R114, RZ, RZ, R243 ;  /* 0x000000ffff727224 */ /* 0x000fc600078e00f3 */
[----:B------:R-:W3:Y:S01]  /*27570*/  LDL.LU R241, [R1+0x18ac] ;  /* 0x0018ac0001f17983 */ /* 0x000ee20000300800 */
[----:B------:R-:W-:-:S03]  /*27580*/  IMAD.MOV.U32 R115, RZ, RZ, R244 ;  /* 0x000000ffff737224 */ /* 0x000fc600078e00f4 */
[----:B------:R2:W-:Y:S01]  /*27590*/  STL.64 [R1+0x160], R8 ;  /* 0x0001600801007387 */ /* 0x0005e20000100a00 */
[----:B------:R-:W-:Y:S01]  /*275a0*/  IMAD.MOV.U32 R124, RZ, RZ, R119 ;  /* 0x000000ffff7c7224 */ /* 0x000fe200078e0077 */
[----:B------:R-:W-:Y:S02]  /*275b0*/  MOV R119, R246 ;  /* 0x000000f600777202 */ /* 0x000fe40000000f00 */
[----:B------:R-:W3:Y:S04]  /*275c0*/  LDL.LU R243, [R1+0x18a8] ;  /* 0x0018a80001f37983 */ /* 0x000ee80000300800 */
[----:B------:R-:W3:Y:S04]  /*275d0*/  LDL.LU R244, [R1+0x18a4] ;  /* 0x0018a40001f47983 */ /* 0x000ee80000300800 */
[----:B------:R2:W-:Y:S04]  /*275e0*/  STL.64 [R1+0x158], R6 ;  /* 0x0001580601007387 */ /* 0x0005e80000100a00 */
[----:B------:R-:W3:Y:S01]  /*275f0*/  LDL.LU R246, [R1+0x18a0] ;  /* 0x0018a00001f67983 */ /* 0x000ee20000300800 */
[----:B------:R-:W-:-:S02]  /*27600*/  LEA R4, P3, R62, R3, 0x2 ;  /* 0x000000033e047211 */ /* 0x000fc400078610ff */
[-C--:B-1----:R-:W-:Y:S02]  /*27610*/  LEA R14, P4, R61, R3.reuse, 0x2 ;  /* 0x000000033d0e7211 */ /* 0x082fe400078810ff */
[----:B------:R-:W-:Y:S02]  /*27620*/  LEA.HI.X.SX32 R5, R62, R0, 0x2, P3 ;  /* 0x000000003e057211 */ /* 0x000fe400018f16ff */
[-C--:B--2---:R-:W-:Y:S02]  /*27630*/  LEA R12, P5, R59, R3.reuse, 0x2 ;  /* 0x000000033b0c7211 */ /* 0x084fe400078a10ff */
[-C--:B------:R-:W-:Y:S02]  /*27640*/  LEA R10, P0, R58, R3.reuse, 0x2 ;  /* 0x000000033a0a7211 */ /* 0x080fe400078010ff */
[-C--:B------:R-:W-:Y:S01]  /*27650*/  LEA R8, P1, R135, R3.reuse, 0x2 ;  /* 0x0000000387087211 */ /* 0x080fe200078210ff */
[----:B------:R1:W-:Y:S01]  /*27660*/  STL.64 [R1+0x150], R4 ;  /* 0x0001500401007387 */ /* 0x0003e20000100a00 */
[----:B------:R-:W-:-:S02]  /*27670*/  LEA R6, P2, R136, R3, 0x2 ;  /* 0x0000000388067211 */ /* 0x000fc400078410ff */
[-C--:B------:R-:W-:Y:S02]  /*27680*/  LEA.HI.X.SX32 R15, R61, R0.reuse, 0x2, P4 ;  /* 0x000000003d0f7211 */ /* 0x080fe400020f16ff */
[-C--:B------:R-:W-:Y:S02]  /*27690*/  LEA.HI.X.SX32 R13, R59, R0.reuse, 0x2, P5 ;  /* 0x000000003b0d7211 */ /* 0x080fe400028f16ff */
[-C--:B------:R-:W-:Y:S02]  /*276a0*/  LEA.HI.X.SX32 R11, R58, R0.reuse, 0x2, P0 ;  /* 0x000000003a0b7211 */ /* 0x080fe400000f16ff */
[-C--:B------:R-:W-:Y:S02]  /*276b0*/  LEA.HI.X.SX32 R9, R135, R0.reuse, 0x2, P1 ;  /* 0x0000000087097211 */ /* 0x080fe400008f16ff */
[----:B-1----:R-:W-:Y:S01]  /*276c0*/  LEA R4, P3, R137, R3, 0x2 ;  /* 0x0000000389047211 */ /* 0x002fe200078610ff */
[----:B------:R1:W-:Y:S01]  /*276d0*/  STL.64 [R1+0x148], R14 ;  /* 0x0001480e01007387 */ /* 0x0003e20000100a00 */
[----:B------:R-:W-:-:S02]  /*276e0*/  LEA.HI.X.SX32 R7, R136, R0, 0x2, P2 ;  /* 0x0000000088077211 */ /* 0x000fc400010f16ff */
[----:B------:R-:W-:Y:S01]  /*276f0*/  LEA.HI.X.SX32 R5, R137, R0, 0x2, P3 ;  /* 0x0000000089057211 */ /* 0x000fe200018f16ff */
[----:B------:R2:W-:Y:S04]  /*27700*/  STL.64 [R1+0x140], R12 ;  /* 0x0001400c01007387 */ /* 0x0005e80000100a00 */
[----:B------:R2:W-:Y:S01]  /*27710*/  STL.64 [R1+0x138], R10 ;  /* 0x0001380a01007387 */ /* 0x0005e20000100a00 */
[----:B-1----:R-:W-:-:S03]  /*27720*/  LEA R14, P4, R138, R3, 0x2 ;  /* 0x000000038a0e7211 */ /* 0x002fc600078810ff */
[----:B------:R1:W-:Y:S01]  /*27730*/  STL.64 [R1+0x130], R8 ;  /* 0x0001300801007387 */ /* 0x0003e20000100a00 */
[----:B--2---:R-:W-:-:S03]  /*27740*/  LEA R12, P5, R139, R3, 0x2 ;  /* 0x000000038b0c7211 */ /* 0x004fc600078a10ff */
[----:B------:R2:W-:Y:S01]  /*27750*/  STL.64 [R1+0x128], R6 ;  /* 0x0001280601007387 */ /* 0x0005e20000100a00 */
[-C--:B------:R-:W-:Y:S02]  /*27760*/  LEA.HI.X.SX32 R15, R138, R0.reuse, 0x2, P4 ;  /* 0x000000008a0f7211 */ /* 0x080fe400020f16ff */
[CC--:B------:R-:W-:Y:S01]  /*27770*/  LEA R10, P0, R140.reuse, R3.reuse, 0x2 ;  /* 0x000000038c0a7211 */ /* 0x0c0fe200078010ff */
[----:B------:R2:W-:Y:S01]  /*27780*/  STL.64 [R1+0x120], R4 ;  /* 0x0001200401007387 */ /* 0x0005e20000100a00 */
[-C--:B------:R-:W-:Y:S02]  /*27790*/  LEA.HI.X.SX32 R13, R139, R0.reuse, 0x2, P5 ;  /* 0x000000008b0d7211 */ /* 0x080fe400028f16ff */
[-C--:B-1----:R-:W-:Y:S02]  /*277a0*/  LEA R8, P1, R141, R3.reuse, 0x2 ;  /* 0x000000038d087211 */ /* 0x082fe400078210ff */
[----:B------:R-:W-:Y:S02]  /*277b0*/  LEA.HI.X.SX32 R11, R140, R0, 0x2, P0 ;  /* 0x000000008c0b7211 */ /* 0x000fe400000f16ff */
[----:B--2---:R-:W-:-:S02]  /*277c0*/  LEA R6, P2, R143, R3, 0x2 ;  /* 0x000000038f067211 */ /* 0x004fc400078410ff */
[-C--:B------:R-:W-:Y:S02]  /*277d0*/  LEA.HI.X.SX32 R9, R141, R0.reuse, 0x2, P1 ;  /* 0x000000008d097211 */ /* 0x080fe400008f16ff */
[CC--:B------:R-:W-:Y:S01]  /*277e0*/  LEA R4, P3, R144.reuse, R3.reuse, 0x2 ;  /* 0x0000000390047211 */ /* 0x0c0fe200078610ff */
[----:B------:R1:W-:Y:S01]  /*277f0*/  STL.64 [R1+0x118], R14 ;  /* 0x0001180e01007387 */ /* 0x0003e20000100a00 */
[-C--:B------:R-:W-:Y:S02]  /*27800*/  LEA.HI.X.SX32 R7, R143, R0.reuse, 0x2, P2 ;  /* 0x000000008f077211 */ /* 0x080fe400010f16ff */
        /* <DEDUP_REMOVED lines=27> */
[----:B------:R-:W-:Y:S01]  /*279c0*/  STL.64 [R1+0xc0], R4 ;  /* 0x0000c00401007387 */ /* 0x000fe20000100a00 */
[-C--:B------:R-:W-:Y:S02]  /*279d0*/  LEA.HI.X.SX32 R13, R130, R0.reuse, 0x2, P5 ;  /* 0x00000000820d7211 */ /* 0x080fe400028f16ff */
[-C--:B-1----:R-:W-:Y:S02]  /*279e0*/  LEA R8, P1, R128, R3.reuse, 0x2 ;  /* 0x0000000380087211 */ /* 0x082fe400078210ff */
[----:B------:R-:W-:Y:S02]  /*279f0*/  LEA.HI.X.SX32 R11, R129, R0, 0x2, P0 ;  /* 0x00000000810b7211 */ /* 0x000fe400000f16ff */
[----:B--2---:R-:W-:-:S02]  /*27a00*/  LEA R6, P2, R125, R3, 0x2 ;  /* 0x000000037d067211 */ /* 0x004fc400078410ff */
[-C--:B------:R-:W-:Y:S01]  /*27a10*/  LEA.HI.X.SX32 R9, R128, R0.reuse, 0x2, P1 ;  /* 0x0000000080097211 */ /* 0x080fe200008f16ff */
[----:B------:R-:W-:Y:S01]  /*27a20*/  STL.64 [R1+0xb8], R14 ;  /* 0x0000b80e01007387 */ /* 0x000fe20000100a00 */
[----:B------:R-:W-:-:S03]  /*27a30*/  LEA.HI.X.SX32 R7, R125, R0, 0x2, P2 ;  /* 0x000000007d077211 */ /* 0x000fc600010f16ff */
[----:B------:R-:W-:Y:S04]  /*27a40*/  STL.64 [R1+0xb0], R12 ;  /* 0x0000b00c01007387 */ /* 0x000fe80000100a00 */
[----:B------:R-:W-:Y:S04]  /*27a50*/  STL.64 [R1+0xa8], R10 ;  /* 0x0000a80a01007387 */ /* 0x000fe80000100a00 */
[----:B------:R-:W-:Y:S04]  /*27a60*/  STL.64 [R1+0xa0], R8 ;  /* 0x0000a00801007387 */ /* 0x000fe80000100a00 */
[----:B------:R4:W-:Y:S01]  /*27a70*/  STL.64 [R1+0x98], R6 ;  /* 0x0000980601007387 */ /* 0x0009e20000100a00 */
[----:B------:R-:W-:-:S02]  /*27a80*/  IMAD R77, R55, UR44, RZ ;  /* 0x0000002c374d7c24 */ /* 0x000fc4000f8e02ff */
[----:B------:R-:W-:Y:S01]  /*27a90*/  IMAD R55, R156, UR46, RZ ;  /* 0x0000002e9c377c24 */ /* 0x000fe2000f8e02ff */
[-C--:B----4-:R-:W-:Y:S02]  /*27aa0*/  LEA R6, P2, R238, R3.reuse, 0x2 ;  /* 0x00000003ee067211 */ /* 0x090fe400078410ff */
[-C--:B---3--:R-:W-:Y:S02]  /*27ab0*/  LEA R8, P1, R239, R3.reuse, 0x2 ;  /* 0x00000003ef087211 */ /* 0x088fe400078210ff */
[-C--:B------:R-:W-:Y:S02]  /*27ac0*/  LEA R10, P0, R241, R3.reuse, 0x2 ;  /* 0x00000003f10a7211 */ /* 0x080fe400078010ff */
[----:B------:R-:W-:Y:S02]  /*27ad0*/  LEA.HI.X.SX32 R9, R239, R0, 0x2, P1 ;  /* 0x00000000ef097211 */ /* 0x000fe400008f16ff */
[-C--:B------:R-:W-:Y:S02]  /*27ae0*/  LEA R12, P5, R243, R3.reuse, 0x2 ;  /* 0x00000003f30c7211 */ /* 0x080fe400078a10ff */
[----:B------:R-:W-:-:S02]  /*27af0*/  LEA R14, P4, R244, R3, 0x2 ;  /* 0x00000003f40e7211 */ /* 0x000fc400078810ff */
[----:B------:R-:W-:-:S04]  /*27b00*/  LEA R4, P3, R246, R3, 0x2 ;  /* 0x00000003f6047211 */ /* 0x000fc800078610ff */
[-C--:B------:R-:W-:Y:S02]  /*27b10*/  LEA.HI.X.SX32 R5, R246, R0.reuse, 0x2, P3 ;  /* 0x00000000f6057211 */ /* 0x080fe400018f16ff */
[-C--:B------:R-:W-:Y:S02]  /*27b20*/  LEA.HI.X.SX32 R15, R244, R0.reuse, 0x2, P4 ;  /* 0x00000000f40f7211 */ /* 0x080fe400020f16ff */
[-C--:B------:R-:W-:Y:S01]  /*27b30*/  LEA.HI.X.SX32 R13, R243, R0.reuse, 0x2, P5 ;  /* 0x00000000f30d7211 */ /* 0x080fe200028f16ff */
[----:B------:R1:W-:Y:S01]  /*27b40*/  STL.64 [R1+0x90], R4 ;  /* 0x0000900401007387 */ /* 0x0003e20000100a00 */
[-C--:B------:R-:W-:Y:S02]  /*27b50*/  LEA.HI.X.SX32 R11, R241, R0.reuse, 0x2, P0 ;  /* 0x00000000f10b7211 */ /* 0x080fe400000f16ff */
[----:B------:R-:W-:Y:S01]  /*27b60*/  LEA.HI.X.SX32 R7, R238, R0, 0x2, P2 ;  /* 0x00000000ee077211 */ /* 0x000fe200010f16ff */
[----:B------:R2:W-:Y:S04]  /*27b70*/  STL.64 [R1+0x88], R14 ;  /* 0x0000880e01007387 */ /* 0x0005e80000100a00 */
[----:B------:R3:W-:Y:S01]  /*27b80*/  STL.64 [R1+0x80], R12 ;  /* 0x0000800c01007387 */ /* 0x0007e20000100a00 */
[----:B-1----:R-:W-:-:S03]  /*27b90*/  LEA R4, P3, R236, R3, 0x2 ;  /* 0x00000003ec047211 */ /* 0x002fc600078610ff */
[----:B------:R1:W-:Y:S01]  /*27ba0*/  STL.64 [R1+0x78], R10 ;  /* 0x0000780a01007387 */ /* 0x0003e20000100a00 */
[-C--:B--2---:R-:W-:Y:S02]  /*27bb0*/  LEA R14, P4, R234, R3.reuse, 0x2 ;  /* 0x00000003ea0e7211 */ /* 0x084fe400078810ff */
[-C--:B------:R-:W-:Y:S01]  /*27bc0*/  LEA.HI.X.SX32 R5, R236, R0.reuse, 0x2, P3 ;  /* 0x00000000ec057211 */ /* 0x080fe200018f16ff */
[----:B------:R2:W-:Y:S01]  /*27bd0*/  STL.64 [R1+0x70], R8 ;  /* 0x0000700801007387 */ /* 0x0005e20000100a00 */
[-C--:B---3--:R-:W-:Y:S02]  /*27be0*/  LEA R12, P5, R231, R3.reuse, 0x2 ;  /* 0x00000003e70c7211 */ /* 0x088fe400078a10ff */
[----:B------:R-:W-:Y:S01]  /*27bf0*/  LEA.HI.X.SX32 R15, R234, R0, 0x2, P4 ;  /* 0x00000000ea0f7211 */ /* 0x000fe200020f16ff */
[----:B------:R3:W-:Y:S01]  /*27c00*/  STL.64 [R1+0x68], R6 ;  /* 0x0000680601007387 */ /* 0x0007e20000100a00 */
[----:B-1----:R-:W-:-:S03]  /*27c10*/  LEA R10, P0, R229, R3, 0x2 ;  /* 0x00000003e50a7211 */ /* 0x002fc600078010ff */
[----:B------:R1:W-:Y:S01]  /*27c20*/  STL.64 [R1+0x60], R4 ;  /* 0x0000600401007387 */ /* 0x0003e20000100a00 */
[-C--:B------:R-:W-:Y:S02]  /*27c30*/  LEA.HI.X.SX32 R13, R231, R0.reuse, 0x2, P5 ;  /* 0x00000000e70d7211 */ /* 0x080fe400028f16ff */
[-C--:B--2---:R-:W-:Y:S02]  /*27c40*/  LEA R8, P1, R228, R3.reuse, 0x2 ;  /* 0x00000003e4087211 */ /* 0x084fe400078210ff */
[-C--:B------:R-:W-:Y:S02]  /*27c50*/  LEA.HI.X.SX32 R11, R229, R0.reuse, 0x2, P0 ;  /* 0x00000000e50b7211 */ /* 0x080fe400000f16ff */
[-C--:B---3--:R-:W-:Y:S02]  /*27c60*/  LEA R6, P2, R226, R3.reuse, 0x2 ;  /* 0x00000003e2067211 */ /* 0x088fe400078410ff */
        /* <DEDUP_REMOVED lines=14> */
[-C--:B------:R-:W-:Y:S02]  /*27d50*/  LEA R238, P4, R209, R3.reuse, 0x2 ;  /* 0x00000003d1ee7211 */ /* 0x080fe400078810ff */
[-C--:B-1----:R-:W-:Y:S02]  /*27d60*/  LEA R8, P1, R216, R3.reuse, 0x2 ;  /* 0x00000003d8087211 */ /* 0x082fe400078210ff */
[----:B--2---:R-:W-:Y:S02]  /*27d70*/  LEA R6, P2, R214, R3, 0x2 ;  /* 0x00000003d6067211 */ /* 0x004fe400078410ff */
[----:B------:R-:W-:-:S02]  /*27d80*/  LEA.HI.X.SX32 R13, R219, R0, 0x2, P5 ;  /* 0x00000000db0d7211 */ /* 0x000fc400028f16ff */
[-C--:B---3--:R-:W-:Y:S02]  /*27d90*/  LEA R4, P3, R213, R3.reuse, 0x2 ;  /* 0x00000003d5047211 */ /* 0x088fe400078610ff */
[-C--:B------:R-:W-:Y:S02]  /*27da0*/  LEA R236, P5, R207, R3.reuse, 0x2 ;  /* 0x00000003cfec7211 */ /* 0x080fe400078a10ff */
[-C--:B------:R-:W-:Y:S02]  /*27db0*/  LEA.HI.X.SX32 R11, R217, R0.reuse, 0x2, P0 ;  /* 0x00000000d90b7211 */ /* 0x080fe400000f16ff */
[-C--:B------:R-:W-:Y:S02]  /*27dc0*/  LEA.HI.X.SX32 R7, R214, R0.reuse, 0x2, P2 ;  /* 0x00000000d6077211 */ /* 0x080fe400010f16ff */
[----:B------:R-:W-:Y:S02]  /*27dd0*/  LEA R234, P0, R206, R3, 0x2 ;  /* 0x00000003ceea7211 */ /* 0x000fe400078010ff */
[----:B------:R-:W-:-:S02]  /*27de0*/  LEA.HI.X.SX32 R9, R216, R0, 0x2, P1 ;  /* 0x00000000d8097211 */ /* 0x000fc400008f16ff */
[-C--:B------:R-:W-:Y:S02]  /*27df0*/  LEA R230, P2, R203, R3.reuse, 0x2 ;  /* 0x00000003cbe67211 */ /* 0x080fe400078410ff */
[-C--:B------:R-:W-:Y:S02]  /*27e00*/  LEA R232, P1, R204, R3.reuse, 0x2 ;  /* 0x00000003cce87211 */ /* 0x080fe400078210ff */
[-C--:B------:R-:W-:Y:S02]  /*27e10*/  LEA.HI.X.SX32 R5, R213, R0.reuse, 0x2, P3 ;  /* 0x00000000d5057211 */ /* 0x080fe400018f16ff */
[-C--:B------:R-:W-:Y:S02]  /*27e20*/  LEA R228, P3, R201, R3.reuse, 0x2 ;  /* 0x00000003c9e47211 */ /* 0x080fe400078610ff */
[----:B------:R-:W-:Y:S02]  /*27e30*/  LEA.HI.X.SX32 R239, R209, R0, 0x2, P4 ;  /* 0x00000000d1ef7211 */ /* 0x000fe400020f16ff */
[----:B------:R-:W-:-:S02]  /*27e40*/  LEA R226, P4, R199, R3, 0x2 ;  /* 0x00000003c7e27211 */ /* 0x000fc400078810ff */
[-C--:B------:R-:W-:Y:S02]  /*27e50*/  LEA.HI.X.SX32 R237, R207, R0.reuse, 0x2, P5 ;  /* 0x00000000cfed7211 */ /* 0x080fe400028f16ff */
        /* <DEDUP_REMOVED lines=17> */
[-C--:B------:R-:W-:Y:S01]  /*27f70*/  LEA R206, P2, R179, R3.reuse, 0x2 ;  /* 0x00000003b3ce7211 */ /* 0x080fe200078410ff */
        /* <DEDUP_REMOVED lines=8> */
[-C--:B------:R-:W-:Y:S01]  /*28000*/  LEA.HI.X.SX32 R213, R183, R0.reuse, 0x2, P5 ;  /* 0x00000000b7d57211 */ /* 0x080fe200028f16ff */
[----:B------:R-:W-:Y:S01]  /*28010*/  STL.64 [R1+0x10], R8 ;  /* 0x0000100801007387 */ /* 0x000fe20000100a00 */
[-C--:B------:R-:W-:Y:S02]  /*28020*/  LEA R200, P5, R174, R3.reuse, 0x2 ;  /* 0x00000003aec87211 */ /* 0x080fe400078a10ff */
[-C--:B------:R-:W-:Y:S02]  /*28030*/  LEA.HI.X.SX32 R211, R182, R0.reuse, 0x2, P0 ;  /* 0x00000000b6d37211 */ /* 0x080fe400000f16ff */
[-C--:B------:R-:W-:Y:S01]  /*28040*/  LEA.HI.X.SX32 R207, R179, R0.reuse, 0x2, P2 ;  /* 0x00000000b3cf7211 */ /* 0x080fe200010f16ff */
[----:B------:R1:W-:Y:S01]  /*28050*/  STL.64 [R1+0x8], R6 ;  /* 0x0000080601007387 */ /* 0x0003e20000100a00 */
[----:B------:R-:W-:Y:S02]  /*28060*/  LEA R198, P0, R171, R3, 0x2 ;  /* 0x00000003abc67211 */ /* 0x000fe400078010ff */
[----:B------:R-:W-:-:S02]  /*28070*/  LEA.HI.X.SX32 R209, R181, R0, 0x2, P1 ;  /* 0x00000000b5d17211 */ /* 0x000fc400008f16ff */
[-C--:B------:R-:W-:Y:S01]  /*28080*/  LEA R194, P2, R167, R3.reuse, 0x2 ;  /* 0x00000003a7c27211 */ /* 0x080fe200078410ff */
[----:B------:R-:W-:Y:S01]  /*28090*/  STL.64 [R1], R4 ;  /* 0x0000000401007387 */ /* 0x000fe20000100a00 */
[-C--:B------:R-:W-:Y:S02]  /*280a0*/  LEA R196, P1, R169, R3.reuse, 0x2 ;  /* 0x00000003a9c47211 */ /* 0x080fe400078210ff */
[-C--:B------:R-:W-:Y:S01]  /*280b0*/  LEA.HI.X.SX32 R205, R177, R0.reuse, 0x2, P3 ;  /* 0x00000000b1cd7211 */ /* 0x080fe200018f16ff */
[----:B------:R-:W-:Y:S01]  /*280c0*/  STL [R1+0x1844], R238 ;  /* 0x001844ee01007387 */ /* 0x000fe20000100800 */
[-C--:B------:R-:W-:Y:S02]  /*280d0*/  LEA R192, P3, R163, R3.reuse, 0x2 ;  /* 0x00000003a3c07211 */ /* 0x080fe400078610ff */
[----:B------:R-:W-:Y:S01]  /*280e0*/  LEA.HI.X.SX32 R203, R175, R0, 0x2, P4 ;  /* 0x00000000afcb7211 */ /* 0x000fe200020f16ff */
[----:B------:R-:W-:Y:S01]  /*280f0*/  STL [R1+0x1840], R239 ;  /* 0x001840ef01007387 */ /* 0x000fe20000100800 */
[----:B------:R-:W-:-:S02]  /*28100*/  LEA R190, P4, R161, R3, 0x2 ;  /* 0x00000003a1be7211 */ /* 0x000fc400078810ff */
[-C--:B------:R-:W-:Y:S01]  /*28110*/  LEA.HI.X.SX32 R201, R174, R0.reuse, 0x2, P5 ;  /* 0x00000000aec97211 */ /* 0x080fe200028f16ff */
[----:B------:R-:W-:Y:S01]  /*28120*/  STL [R1+0x184c], R236 ;  /* 0x00184cec01007387 */ /* 0x000fe20000100800 */
[-C--:B------:R-:W-:Y:S02]  /*28130*/  LEA R188, P5, R158, R3.reuse, 0x2 ;  /* 0x000000039ebc7211 */ /* 0x080fe400078a10ff */
[-C--:B------:R-:W-:Y:S02]  /*28140*/  LEA.HI.X.SX32 R199, R171, R0.reuse, 0x2, P0 ;  /* 0x00000000abc77211 */ /* 0x080fe400000f16ff */
[-C--:B------:R-:W-:Y:S01]  /*28150*/  LEA.HI.X.SX32 R195, R167, R0.reuse, 0x2, P2 ;  /* 0x00000000a7c37211 */ /* 0x080fe200010f16ff */
[----:B------:R-:W-:Y:S01]  /*28160*/  STL [R1+0x1848], R237 ;  /* 0x001848ed01007387 */ /* 0x000fe20000100800 */
[----:B------:R-:W-:Y:S02]  /*28170*/  LEA R186, P0, R157, R3, 0x2 ;  /* 0x000000039dba7211 */ /* 0x000fe400078010ff */
[----:B------:R-:W-:-:S02]  /*28180*/  LEA.HI.X.SX32 R197, R169, R0, 0x2, P1 ;  /* 0x00000000a9c57211 */ /* 0x000fc400008f16ff */
[-C--:B------:R-:W-:Y:S01]  /*28190*/  LEA R182, P2, R124, R3.reuse, 0x2 ;  /* 0x000000037cb67211 */ /* 0x080fe200078410ff */
[----:B------:R-:W-:Y:S01]  /*281a0*/  STL [R1+0x1860], R234 ;  /* 0x001860ea01007387 */ /* 0x000fe20000100800 */
        /* <DEDUP_REMOVED lines=8> */
[----:B------:R2:W-:Y:S01]  /*28230*/  STL [R1+0x1878], R232 ;  /* 0x001878e801007387 */ /* 0x0005e20000100800 */
[-C--:B------:R-:W-:Y:S02]  /*28240*/  LEA R176, P5, R121, R3.reuse, 0x2 ;  /* 0x0000000379b07211 */ /* 0x080fe400078a10ff */
[-C--:B------:R-:W-:Y:S02]  /*28250*/  LEA.HI.X.SX32 R187, R157, R0.reuse, 0x2, P0 ;  /* 0x000000009dbb7211 */ /* 0x080fe400000f16ff */
[-C--:B------:R-:W-:Y:S01]  /*28260*/  LEA.HI.X.SX32 R183, R124, R0.reuse, 0x2, P2 ;  /* 0x000000007cb77211 */ /* 0x080fe200010f16ff */
[----:B------:R-:W-:Y:S01]  /*28270*/  STL.64 [R1+0x1868], R230 ;  /* 0x001868e601007387 */ /* 0x000fe20000100a00 */
[----:B------:R-:W-:Y:S02]  /*28280*/  LEA R174, P0, R120, R3, 0x2 ;  /* 0x0000000378ae7211 */ /* 0x000fe400078010ff */
[----:B------:R-:W-:-:S02]  /*28290*/  LEA.HI.X.SX32 R185, R152, R0, 0x2, P1 ;  /* 0x0000000098b97211 */ /* 0x000fc400008f16ff */
[-C--:B------:R-:W-:Y:S01]  /*282a0*/  LEA R170, P2, R114, R3.reuse, 0x2 ;  /* 0x0000000372aa7211 */ /* 0x080fe200078410ff */
[----:B------:R3:W-:Y:S01]  /*282b0*/  STL.64 [R1+0x1870], R228 ;  /* 0x001870e401007387 */ /* 0x0007e20000100a00 */
        /* <DEDUP_REMOVED lines=8> */
[----:B------:R4:W-:Y:S01]  /*28340*/  STL.64 [R1+0x1898], R222 ;  /* 0x001898de01007387 */ /* 0x0009e20000100a00 */
[-C--:B------:R-:W-:Y:S02]  /*28350*/  LEA R164, P5, R110, R3.reuse, 0x2 ;  /* 0x000000036ea47211 */ /* 0x080fe400078a10ff */
[-C--:B------:R-:W-:Y:S02]  /*28360*/  LEA.HI.X.SX32 R175, R120, R0.reuse, 0x2, P0 ;  /* 0x0000000078af7211 */ /* 0x080fe400000f16ff */
[-C--:B------:R-:W-:Y:S01]  /*28370*/  LEA.HI.X.SX32 R171, R114, R0.reuse, 0x2, P2 ;  /* 0x0000000072ab7211 */ /* 0x080fe200010f16ff */
[----:B------:R-:W-:Y:S01]  /*28380*/  IMAD.MOV.U32 R114, RZ, RZ, R113 ;  /* 0x000000ffff727224 */ /* 0x000fe200078e0071 */
[----:B------:R-:W-:Y:S01]  /*28390*/  LEA R162, P0, R109, R3, 0x2 ;  /* 0x000000036da27211 */ /* 0x000fe200078010ff */
[----:B------:R-:W4:Y:S01]  /*283a0*/  LDL.LU R113, [R1+0x6f8] ;  /* 0x0006f80001717983 */ /* 0x000f220000300800 */
[----:B------:R-:W-:-:S02]  /*283b0*/  LEA.HI.X.SX32 R173, R119, R0, 0x2, P1 ;  /* 0x0000000077ad7211 */ /* 0x000fc400008f16ff */
[-C--:B------:R-:W-:Y:S02]  /*283c0*/  LEA R160, P1, R108, R3.reuse, 0x2 ;  /* 0x000000036ca07211 */ /* 0x080fe400078210ff */
[-C--:B------:R-:W-:Y:S02]  /*283d0*/  LEA.HI.X.SX32 R169, R112, R0.reuse, 0x2, P3 ;  /* 0x0000000070a97211 */ /* 0x080fe400018f16ff */
[-C--:B------:R-:W-:Y:S01]  /*283e0*/  LEA R158, P2, R107, R3.reuse, 0x2 ;  /* 0x000000036b9e7211 */ /* 0x080fe200078410ff */
[----:B------:R-:W4:Y:S01]  /*283f0*/  LDL.LU R112, [R1+0x738] ;  /* 0x0007380001707983 */ /* 0x000f220000300800 */
[-C--:B------:R-:W-:Y:S02]  /*28400*/  LEA.HI.X.SX32 R167, R111, R0.reuse, 0x2, P4 ;  /* 0x000000006fa77211 */ /* 0x080fe400020f16ff */
[----:B------:R-:W-:Y:S01]  /*28410*/  LEA R156, P3, R106, R3, 0x2 ;  /* 0x000000036a9c7211 */ /* 0x000fe200078610ff */
[----:B------:R-:W4:Y:S01]  /*28420*/  LDL.LU R111, [R1+0x744] ;  /* 0x00074400016f7983 */ /* 0x000f220000300800 */
[----:B------:R-:W-:-:S02]  /*28430*/  LEA.HI.X.SX32 R165, R110, R0, 0x2, P5 ;  /* 0x000000006ea57211 */ /* 0x000fc400028f16ff */
[-C--:B------:R-:W-:Y:S01]  /*28440*/  LEA.HI.X.SX32 R163, R109, R0.reuse, 0x2, P0 ;  /* 0x000000006da37211 */ /* 0x080fe200000f16ff */
[----:B------:R-:W2:Y:S01]  /*28450*/  LDL.LU R110, [R1+0x750] ;  /* 0x00075000016e7983 */ /* 0x000ea20000300800 */
[-C--:B------:R-:W-:Y:S02]  /*28460*/  LEA.HI.X.SX32 R161, R108, R0.reuse, 0x2, P1 ;  /* 0x000000006ca17211 */ /* 0x080fe400008f16ff */
[-C--:B------:R-:W-:Y:S01]  /*28470*/  LEA.HI.X.SX32 R159, R107, R0.reuse, 0x2, P2 ;  /* 0x000000006b9f7211 */ /* 0x080fe200010f16ff */
[----:B------:R-:W4:Y:S01]  /*28480*/  LDL.LU R109, [R1+0x74c] ;  /* 0x00074c00016d7983 */ /* 0x000f220000300800 */
[----:B------:R-:W-:-:S03]  /*28490*/  LEA.HI.X.SX32 R157, R106, R0, 0x2, P3 ;  /* 0x000000006a9d7211 */ /* 0x000fc600018f16ff */
[----:B------:R-:W4:Y:S04]  /*284a0*/  LDL.LU R108, [R1+0x748] ;  /* 0x00074800016c7983 */ /* 0x000f280000300800 */
[----:B------:R-:W4:Y:S04]  /*284b0*/  LDL.LU R107, [R1+0x740] ;  /* 0x00074000016b7983 */ /* 0x000f280000300800 */
[----:B------:R-:W4:Y:S04]  /*284c0*/  LDL.LU R106, [R1+0x73c] ;  /* 0x00073c00016a7983 */ /* 0x000f280000300800 */
[----:B------:R-:W3:Y:S01]  /*284d0*/  LDL.LU R58, [R1+0x72c] ;  /* 0x00072c00013a7983 */ /* 0x000ee20000300800 */
[----:B------:R-:W-:Y:S01]  /*284e0*/  IMAD R74, R154, UR48, RZ ;  /* 0x000000309a4a7c24 */ /* 0x000fe2000f8e02ff */
[----:B------:R-:W-:-:S02]  /*284f0*/  LEA R154, P4, R118, R3, 0x2 ;  /* 0x00000003769a7211 */ /* 0x000fc400078810ff */
[-C--:B------:R-:W-:Y:S02]  /*28500*/  LEA R152, P5, R117, R3.reuse, 0x2 ;  /* 0x0000000375987211 */ /* 0x080fe400078a10ff */
[-C--:B------:R-:W-:Y:S02]  /*28510*/  LEA R148, P1, R102, R3.reuse, 0x2 ;  /* 0x0000000366947211 */ /* 0x080fe400078210ff */
[-C--:B------:R-:W-:Y:S02]  /*28520*/  LEA R146, P2, R98, R3.reuse, 0x2 ;  /* 0x0000000362927211 */ /* 0x080fe400078410ff */
[-C--:B------:R-:W-:Y:S02]  /*28530*/  LEA R144, P3, R97, R3.reuse, 0x2 ;  /* 0x0000000361907211 */ /* 0x080fe400078610ff */
[----:B------:R-:W-:Y:S02]  /*28540*/  LEA.HI.X.SX32 R155, R118, R0, 0x2, P4 ;  /* 0x00000000769b7211 */ /* 0x000fe400020f16ff */
[----:B------:R-:W-:-:S02]  /*28550*/  LEA R142, P4, R96, R3, 0x2 ;  /* 0x00000003608e7211 */ /* 0x000fc400078810ff */
[-C--:B------:R-:W-:Y:S02]  /*28560*/  LEA.HI.X.SX32 R153, R117, R0.reuse, 0x2, P5 ;  /* 0x0000000075997211 */ /* 0x080fe400028f16ff */
[----:B------:R-:W-:Y:S02]  /*28570*/  LEA R140, P5, R95, R3, 0x2 ;  /* 0x000000035f8c7211 */ /* 0x000fe400078a10ff */
[-C--:B------:R-:W-:Y:S02]  /*28580*/  LEA.HI.X.SX32 R149, R102, R0.reuse, 0x2, P1 ;  /* 0x0000000066957211 */ /* 0x080fe400008f16ff */
[-C--:B------:R-:W-:Y:S01]  /*28590*/  LEA.HI.X.SX32 R147, R98, R0.reuse, 0x2, P2 ;  /* 0x0000000062937211 */ /* 0x080fe200010f16ff */
[----:B------:R-:W4:Y:S01]  /*285a0*/  LDL.LU R102, [R1+0x728] ;  /* 0x0007280001667983 */ /* 0x000f220000300800 */
[-C--:B------:R-:W-:Y:S02]  /*285b0*/  LEA.HI.X.SX32 R145, R97, R0.reuse, 0x2, P3 ;  /* 0x0000000061917211 */ /* 0x080fe400018f16ff */
[-C--:B------:R-:W-:Y:S01]  /*285c0*/  LEA.HI.X.SX32 R143, R96, R0.reuse, 0x2, P4 ;  /* 0x00000000608f7211 */ /* 0x080fe200020f16ff */
[----:B------:R-:W4:Y:S01]  /*285d0*/  LDL.LU R98, [R1+0x724] ;  /* 0x0007240001627983 */ /* 0x000f220000300800 */
[----:B------:R-:W-:-:S03]  /*285e0*/  LEA.HI.X.SX32 R141, R95, R0, 0x2, P5 ;  /* 0x000000005f8d7211 */ /* 0x000fc600028f16ff */
[----:B------:R-:W4:Y:S01]  /*285f0*/  LDL.LU R97, [R1+0x720] ;  /* 0x0007200001617983 */ /* 0x000f220000300800 */
[----:B------:R-:W-:-:S03]  /*28600*/  LEA R150, P0, R116, R3, 0x2 ;  /* 0x0000000374967211 */ /* 0x000fc600078010ff */
[----:B------:R-:W4:Y:S04]  /*28610*/  LDL.LU R96, [R1+0x71c] ;  /* 0x00071c0001607983 */ /* 0x000f280000300800 */
[----:B------:R-:W4:Y:S04]  /*28620*/  LDL.LU R95, [R1+0x718] ;  /* 0x00071800015f7983 */ /* 0x000f280000300800 */
[----:B------:R-:W4:Y:S01]  /*28630*/  LDL.LU R59, [R1+0x714] ;  /* 0x00071400013b7983 */ /* 0x000f220000300800 */
[----:B------:R-:W-:-:S03]  /*28640*/  LEA.HI.X.SX32 R151, R116, R0, 0x2, P0 ;  /* 0x0000000074977211 */ /* 0x000fc600000f16ff */
        /* <DEDUP_REMOVED lines=13> */
[----:B------:R-:W4:Y:S04]  /*28720*/  LDL.LU R66, [R1+0x6c8] ;  /* 0x0006c80001427983 */ /* 0x000f280000300800 */
[----:B------:R-:W4:Y:S04]  /*28730*/  LDL.LU R63, [R1+0x6a8] ;  /* 0x0006a800013f7983 */ /* 0x000f280000300800 */
[----:B------:R-:W4:Y:S01]  /*28740*/  LDL.LU R61, [R1+0x69c] ;  /* 0x00069c00013d7983 */ /* 0x000f220000300800 */
[----:B--2---:R-:W-:-:S04]  /*28750*/  LEA R128, P5, R110, R3, 0x2 ;  /* 0x000000036e807211 */ /* 0x004fc800078a10ff */
[----:B------:R-:W-:Y:S02]  /*28760*/  LEA.HI.X.SX32 R129, R110, R0, 0x2, P5 ;  /* 0x000000006e817211 */ /* 0x000fe400028f16ff */
[----:B---3--:R-:W-:-:S04]  /*28770*/  LEA R116, P5, R58, R3, 0x2 ;  /* 0x000000033a747211 */ /* 0x008fc800078a10ff */
[----:B------:R-:W-:Y:S01]  /*28780*/  LEA.HI.X.SX32 R117, R58, R0, 0x2, P5 ;  /* 0x000000003a757211 */ /* 0x000fe200028f16ff */
[----:B------:R-:W-:-:S04]  /*28790*/  IMAD.MOV.U32 R58, RZ, RZ, R103 ;  /* 0x000000ffff3a7224 */ /* 0x000fc800078e0067 */
[----:B------:R-:W-:Y:S02]  /*287a0*/  IMAD.MOV.U32 R57, RZ, RZ, R58 ;  /* 0x000000ffff397224 */ /* 0x000fe400078e003a */
[----:B------:R-:W2:Y:S04]  /*287b0*/  LDL.LU R58, [R1+0x754] ;  /* 0x00075400013a7983 */ /* 0x000ea80000300800 */
[----:B------:R-:W3:Y:S04]  /*287c0*/  LDL.LU R31, [R1+0x758] ;  /* 0x00075800011f7983 */ /* 0x000ee80000300800 */
[----:B------:R-:W3:Y:S04]  /*287d0*/  LDL.LU R40, [R1+0x6ac] ;  /* 0x0006ac0001287983 */ /* 0x000ee80000300800 */
[----:B-1----:R-:W3:Y:S04]  /*287e0*/  LDL.LU R6, [R1+0x75c] ;  /* 0x00075c0001067983 */ /* 0x002ee80000300800 */
        /* <DEDUP_REMOVED lines=24> */
[----:B------:R-:W-:-:S02]  /*28970*/  LEA R136, P1, R114, R3, 0x2 ;  /* 0x0000000372887211 */ /* 0x000fc400078210ff */
[-C--:B------:R-:W-:Y:S01]  /*28980*/  LEA R138, P0, R115, R3.reuse, 0x2 ;  /* 0x00000003738a7211 */ /* 0x080fe200078010ff */
[----:B------:R-:W-:Y:S01]  /*28990*/  IMAD.MOV.U32 R85, RZ, RZ, R105 ;  /* 0x000000ffff557224 */ /* 0x000fe200078e0069 */
[-C--:B----4-:R-:W-:Y:S01]  /*289a0*/  LEA R134, P2, R113, R3.reuse, 0x2 ;  /* 0x0000000371867211 */ /* 0x090fe200078410ff */
[----:B------:R-:W-:Y:S01]  /*289b0*/  IMAD.MOV.U32 R84, RZ, RZ, R104 ;  /* 0x000000ffff547224 */ /* 0x000fe200078e0068 */
[-C--:B------:R-:W-:Y:S01]  /*289c0*/  LEA R132, P3, R112, R3.reuse, 0x2 ;  /* 0x0000000370847211 */ /* 0x080fe200078610ff */
[----:B------:R-:W-:Y:S01]  /*289d0*/  IMAD.MOV.U32 R75, RZ, RZ, R100 ;  /* 0x000000ffff4b7224 */ /* 0x000fe200078e0064 */
[-C--:B------:R-:W-:Y:S01]  /*289e0*/  LEA R130, P4, R111, R3.reuse, 0x2 ;  /* 0x000000036f827211 */ /* 0x080fe200078810ff */
[----:B------:R-:W-:Y:S01]  /*289f0*/  IMAD R56, R56, UR45, RZ ;  /* 0x0000002d38387c24 */ /* 0x000fe2000f8e02ff */
[-C--:B------:R-:W-:Y:S01]  /*28a00*/  LEA.HI.X.SX32 R137, R114, R0.reuse, 0x2, P1 ;  /* 0x0000000072897211 */ /* 0x080fe200008f16ff */
[----:B------:R-:W-:Y:S01]  /*28a10*/  IMAD.MOV.U32 R73, RZ, RZ, R101 ;  /* 0x000000ffff497224 */ /* 0x000fe200078e0065 */
[----:B------:R-:W-:Y:S01]  /*28a20*/  LEA R124, P1, R108, R3, 0x2 ;  /* 0x000000036c7c7211 */ /* 0x000fe200078210ff */
[----:B------:R-:W-:Y:S01]  /*28a30*/  IMAD.MOV.U32 R62, RZ, RZ, R94 ;  /* 0x000000ffff3e7224 */ /* 0x000fe200078e005e */
[----:B------:R-:W-:-:S02]  /*28a40*/  LEA.HI.X.SX32 R139, R115, R0, 0x2, P0 ;  /* 0x00000000738b7211 */ /* 0x000fc400000f16ff */
[----:B------:R-:W-:Y:S01]  /*28a50*/  MOV R72, R60 ;  /* 0x0000003c00487202 */ /* 0x000fe20000000f00 */
[----:B------:R-:W-:Y:S01]  /*28a60*/  IMAD R2, R88, UR39, RZ ;  /* 0x0000002758027c24 */ /* 0x000fe2000f8e02ff */
[-C--:B------:R-:W-:Y:S01]  /*28a70*/  LEA.HI.X.SX32 R135, R113, R0.reuse, 0x2, P2 ;  /* 0x0000000071877211 */ /* 0x080fe200010f16ff */
[----:B------:R-:W-:Y:S01]  /*28a80*/  IMAD R91, R91, UR42, RZ ;  /* 0x0000002a5b5b7c24 */ /* 0x000fe2000f8e02ff */
[-C--:B------:R-:W-:Y:S01]  /*28a90*/  LEA.HI.X.SX32 R133, R112, R0.reuse, 0x2, P3 ;  /* 0x0000000070857211 */ /* 0x080fe200018f16ff */
[----:B------:R-:W-:Y:S01]  /*28aa0*/  IMAD.MOV.U32 R76, RZ, RZ, R99 ;  /* 0x000000ffff4c7224 */ /* 0x000fe200078e0063 */
[----:B------:R-:W-:Y:S01]  /*28ab0*/  LEA.HI.X.SX32 R131, R111, R0, 0x2, P4 ;  /* 0x000000006f837211 */ /* 0x000fe200020f16ff */
[----:B------:R-:W-:Y:S01]  /*28ac0*/  IMAD R71, R90, UR41, RZ ;  /* 0x000000295a477c24 */ /* 0x000fe2000f8e02ff */
[-C--:B------:R-:W-:Y:S01]  /*28ad0*/  LEA R126, P0, R109, R3.reuse, 0x2 ;  /* 0x000000036d7e7211 */ /* 0x080fe200078010ff */
[----:B------:R-:W-:Y:S01]  /*28ae0*/  IMAD.MOV.U32 R48, RZ, RZ, R74 ;  /* 0x000000ffff307224 */ /* 0x000fe200078e004a */
[-C--:B------:R-:W-:Y:S01]  /*28af0*/  LEA R122, P2, R107, R3.reuse, 0x2 ;  /* 0x000000036b7a7211 */ /* 0x080fe200078410ff */
[----:B------:R-:W-:Y:S01]  /*28b00*/  IMAD.MOV.U32 R45, RZ, RZ, R77 ;  /* 0x000000ffff2d7224 */ /* 0x000fe200078e004d */
[-C--:B------:R-:W-:Y:S01]  /*28b10*/  LEA R120, P3, R106, R3.reuse, 0x2 ;  /* 0x000000036a787211 */ /* 0x080fe200078610ff */
[----:B------:R-:W4:Y:S01]  /*28b20*/  LDL.LU R252, [R1+0x7d0] ;  /* 0x0007d00001fc7983 */ /* 0x000f220000300800 */
[----:B------:R-:W-:-:S02]  /*28b30*/  LEA R118, P4, R251, R3, 0x2 ;  /* 0x00000003fb767211 */ /* 0x000fc400078810ff */
[-C--:B------:R-:W-:Y:S02]  /*28b40*/  LEA.HI.X.SX32 R125, R108, R0.reuse, 0x2, P1 ;  /* 0x000000006c7d7211 */ /* 0x080fe400008f16ff */
[-C--:B------:R-:W-:Y:S02]  /*28b50*/  LEA.HI.X.SX32 R127, R109, R0.reuse, 0x2, P0 ;  /* 0x000000006d7f7211 */ /* 0x080fe400000f16ff */
[-C--:B------:R-:W-:Y:S02]  /*28b60*/  LEA.HI.X.SX32 R123, R107, R0.reuse, 0x2, P2 ;  /* 0x000000006b7b7211 */ /* 0x080fe400010f16ff */
[-C--:B------:R-:W-:Y:S01]  /*28b70*/  LEA R104, P5, R59, R3.reuse, 0x2 ;  /* 0x000000033b687211 */ /* 0x080fe200078a10ff */
[----:B------:R-:W-:Y:S01]  /*28b80*/  IMAD.MOV.U32 R60, RZ, RZ, R92 ;  /* 0x000000ffff3c7224 */ /* 0x000fe200078e005c */
[----:B------:R-:W-:Y:S01]  /*28b90*/  LEA R112, P1, R98, R3, 0x2 ;  /* 0x0000000362707211 */ /* 0x000fe200078210ff */
[----:B------:R-:W-:Y:S01]  /*28ba0*/  IMAD.MOV.U32 R53, RZ, RZ, R56 ;  /* 0x000000ffff357224 */ /* 0x000fe200078e0038 */
[----:B------:R-:W-:-:S02]  /*28bb0*/  LEA.HI.X.SX32 R121, R106, R0, 0x2, P3 ;  /* 0x000000006a797211 */ /* 0x000fc400018f16ff */
[----:B------:R-:W-:Y:S01]  /*28bc0*/  MOV R7, R85 ;  /* 0x0000005500077202 */ /* 0x000fe20000000f00 */
[----:B------:R-:W-:Y:S01]  /*28bd0*/  IMAD.MOV.U32 R54, RZ, RZ, R84 ;  /* 0x000000ffff367224 */ /* 0x000fe200078e0054 */
[-C--:B------:R-:W-:Y:S01]  /*28be0*/  LEA.HI.X.SX32 R119, R251, R0.reuse, 0x2, P4 ;  /* 0x00000000fb777211 */ /* 0x080fe200020f16ff */
[----:B------:R-:W-:Y:S01]  /*28bf0*/  IMAD.MOV.U32 R46, RZ, RZ, R75 ;  /* 0x000000ffff2e7224 */ /* 0x000fe200078e004b */
[-C--:B------:R-:W-:Y:S01]  /*28c00*/  LEA R114, P0, R102, R3.reuse, 0x2 ;  /* 0x0000000366727211 */ /* 0x080fe200078010ff */
[----:B------:R-:W-:Y:S01]  /*28c10*/  IMAD.MOV.U32 R36, RZ, RZ, R45 ;  /* 0x000000ffff247224 */ /* 0x000fe200078e002d */
[-C--:B------:R-:W-:Y:S01]  /*28c20*/  LEA R110, P2, R97, R3.reuse, 0x2 ;  /* 0x00000003616e7211 */ /* 0x080fe200078410ff */
[----:B------:R-:W4:Y:S01]  /*28c30*/  LDL.LU R235, [R1+0x7dc] ;  /* 0x0007dc0001eb7983 */ /* 0x000f220000300800 */
[----:B------:R-:W-:Y:S02]  /*28c40*/  LEA R106, P4, R95, R3, 0x2 ;  /* 0x000000035f6a7211 */ /* 0x000fe400078810ff */
[----:B------:R-:W-:-:S02]  /*28c50*/  LEA.HI.X.SX32 R113, R98, R0, 0x2, P1 ;  /* 0x0000000062717211 */ /* 0x000fc400008f16ff */
[-C--:B------:R-:W-:Y:S02]  /*28c60*/  LEA R108, P3, R96, R3.reuse, 0x2 ;  /* 0x00000003606c7211 */ /* 0x080fe400078610ff */
[-C--:B------:R-:W-:Y:S02]  /*28c70*/  LEA.HI.X.SX32 R115, R102, R0.reuse, 0x2, P0 ;  /* 0x0000000066737211 */ /* 0x080fe400000f16ff */
[-C--:B------:R-:W-:Y:S01]  /*28c80*/  LEA.HI.X.SX32 R105, R59, R0.reuse, 0x2, P5 ;  /* 0x000000003b697211 */ /* 0x080fe200028f16ff */
[----:B------:R-:W-:Y:S01]  /*28c90*/  IMAD.MOV.U32 R56, RZ, RZ, R91 ;  /* 0x000000ffff387224 */ /* 0x000fe200078e005b */
[----:B------:R-:W-:Y:S01]  /*28ca0*/  LEA R100, P1, R83, R3, 0x2 ;  /* 0x0000000353647211 */ /* 0x000fe200078210ff */
[----:B------:R-:W-:Y:S01]  /*28cb0*/  IMAD.MOV.U32 R49, RZ, RZ, R53 ;  /* 0x000000ffff317224 */ /* 0x000fe200078e0035 */
[-C--:B------:R-:W-:Y:S01]  /*28cc0*/  LEA.HI.X.SX32 R111, R97, R0.reuse, 0x2, P2 ;  /* 0x00000000616f7211 */ /* 0x080fe200010f16ff */
[----:B------:R-:W-:Y:S01]  /*28cd0*/  IMAD.MOV.U32 R44, RZ, RZ, R7 ;  /* 0x000000ffff2c7224 */ /* 0x000fe200078e0007 */
[----:B------:R-:W-:-:S02]  /*28ce0*/  LEA.HI.X.SX32 R107, R95, R0, 0x2, P4 ;  /* 0x000000005f6b7211 */ /* 0x000fc400020f16ff */
[----:B------:R-:W-:Y:S02]  /*28cf0*/  MOV R41, R54 ;  /* 0x0000003600297202 */ /* 0x000fe40000000f00 */
[----:B------:R-:W-:Y:S01]  /*28d00*/  MOV R38, R46 ;  /* 0x0000002e00267202 */ /* 0x000fe20000000f00 */
[----:B------:R-:W-:Y:S01]  /*28d10*/  IMAD.MOV.U32 R26, RZ, RZ, R36 ;  /* 0x000000ffff1a7224 */ /* 0x000fe200078e0024 */
[-C--:B------:R-:W-:Y:S01]  /*28d20*/  LEA R102, P0, R86, R3.reuse, 0x2 ;  /* 0x0000000356667211 */ /* 0x080fe200078010ff */
[----:B------:R-:W4:Y:S01]  /*28d30*/  LDL.LU R234, [R1+0x7e0] ;  /* 0x0007e00001ea7983 */ /* 0x000f220000300800 */
[-C--:B------:R-:W-:Y:S02]  /*28d40*/  LEA R98, P2, R82, R3.reuse, 0x2 ;  /* 0x0000000352627211 */ /* 0x080fe400078410ff */
[-C--:B------:R-:W-:Y:S02]  /*28d50*/  LEA R94, P4, R80, R3.reuse, 0x2 ;  /* 0x00000003505e7211 */ /* 0x080fe400078810ff */
[----:B------:R-:W-:-:S02]  /*28d60*/  LEA R92, P5, R79, R3, 0x2 ;  /* 0x000000034f5c7211 */ /* 0x000fc400078a10ff */
[-C--:B------:R-:W-:Y:S02]  /*28d70*/  LEA.HI.X.SX32 R101, R83, R0.reuse, 0x2, P1 ;  /* 0x0000000053657211 */ /* 0x080fe400008f16ff */
[-C--:B------:R-:W-:Y:S01]  /*28d80*/  LEA.HI.X.SX32 R109, R96, R0.reuse, 0x2, P3 ;  /* 0x00000000606d7211 */ /* 0x080fe200018f16ff */
[----:B------:R-:W-:Y:S01]  /*28d90*/  IMAD.MOV.U32 R59, RZ, RZ, R93 ;  /* 0x000000ffff3b7224 */ /* 0x000fe200078e005d */
[-C--:B------:R-:W-:Y:S01]  /*28da0*/  LEA R88, P1, R52, R3.reuse, 0x2 ;  /* 0x0000000334587211 */ /* 0x080fe200078210ff */
[----:B------:R-:W-:Y:S01]  /*28db0*/  IMAD.MOV.U32 R7, RZ, RZ, R76 ;  /* 0x000000ffff077224 */ /* 0x000fe200078e004c */
[-C--:B------:R-:W-:Y:S01]  /*28dc0*/  LEA R96, P3, R81, R3.reuse, 0x2 ;  /* 0x0000000351607211 */ /* 0x080fe200078610ff */
[----:B------:R-:W-:Y:S01]  /*28dd0*/  IMAD.MOV.U32 R53, RZ, RZ, R72 ;  /* 0x000000ffff357224 */ /* 0x000fe200078e0048 */
[-C--:B------:R-:W-:Y:S01]  /*28de0*/  LEA.HI.X.SX32 R103, R86, R0.reuse, 0x2, P0 ;  /* 0x0000000056677211 */ /* 0x080fe200000f16ff */
[----:B------:R-:W-:Y:S01]  /*28df0*/  IMAD.MOV.U32 R35, RZ, RZ, R44 ;  /* 0x000000ffff237224 */ /* 0x000fe200078e002c */
[-C--:B------:R-:W-:Y:S01]  /*28e00*/  LEA.HI.X.SX32 R99, R82, R0.reuse, 0x2, P2 ;  /* 0x0000000052637211 */ /* 0x080fe200010f16ff */
[----:B------:R-:W-:Y:S01]  /*28e10*/  IMAD.MOV.U32 R46, RZ, RZ, R56 ;  /* 0x000000ffff2e7224 */ /* 0x000fe200078e0038 */
[-C--:B------:R-:W-:Y:S01]  /*28e20*/  LEA.HI.X.SX32 R95, R80, R0.reuse, 0x2, P4 ;  /* 0x00000000505f7211 */ /* 0x080fe200020f16ff */
[----:B------:R-:W-:Y:S01]  /*28e30*/  IMAD.MOV.U32 R54, RZ, RZ, R71 ;  /* 0x000000ffff367224 */ /* 0x000fe200078e0047 */
[----:B------:R-:W-:Y:S01]  /*28e40*/  LEA.HI.X.SX32 R93, R79, R0, 0x2, P5 ;  /* 0x000000004f5d7211 */ /* 0x000fe200028f16ff */
        /* <DEDUP_REMOVED lines=8> */
[-C--:B------:R-:W-:Y:S01]  /*28ed0*/  LEA R90, P0, R78, R3.reuse, 0x2 ;  /* 0x000000034e5a7211 */ /* 0x080fe200078010ff */
[----:B------:R-:W-:Y:S01]  /*28ee0*/  IMAD.MOV.U32 R44, RZ, RZ, R53 ;  /* 0x000000ffff2c7224 */ /* 0x000fe200078e0035 */
[----:B------:R-:W-:Y:S01]  /*28ef0*/  LEA R84, P3, R69, R3, 0x2 ;  /* 0x0000000345547211 */ /* 0x000fe200078610ff */
[----:B------:R-:W-:Y:S01]  /*28f00*/  IMAD.MOV.U32 R56, RZ, RZ, R64 ;  /* 0x000000ffff387224 */ /* 0x000fe200078e0040 */
[----:B------:R-:W-:Y:S01]  /*28f10*/  MOV R52, R73 ;  /* 0x0000004900347202 */ /* 0x000fe20000000f00 */
[----:B------:R-:W-:Y:S01]  /*28f20*/  IMAD.MOV.U32 R53, RZ, RZ, R60 ;  /* 0x000000ffff357224 */ /* 0x000fe200078e003c */
[-C--:B------:R-:W-:Y:S01]  /*28f30*/  LEA.HI.X.SX32 R87, R70, R0.reuse, 0x2, P2 ;  /* 0x0000000046577211 */ /* 0x080fe200010f16ff */
        /* <DEDUP_REMOVED lines=9> */
[CC--:B------:R-:W-:Y:S01]  /*28fd0*/  LEA R78, P0, R66.reuse, R3.reuse, 0x2 ;  /* 0x00000003424e7211 */ /* 0x0c0fe200078010ff */
[----:B------:R-:W-:Y:S01]  /*28fe0*/  IMAD.MOV.U32 R18, RZ, RZ, R28 ;  /* 0x000000ffff127224 */ /* 0x000fe200078e001c */
[----:B------:R-:W-:Y:S01]  /*28ff0*/  LEA R72, P3, R61, R3, 0x2 ;  /* 0x000000033d487211 */ /* 0x000fe200078610ff */
[----:B------:R-:W-:Y:S01]  /*29000*/  IMAD.MOV.U32 R44, RZ, RZ, R53 ;  /* 0x000000ffff2c7224 */ /* 0x000fe200078e0035 */
[----:B------:R-:W-:Y:S01]  /*29010*/  MOV R52, R59 ;  /* 0x0000003b00347202 */ /* 0x000fe20000000f00 */
[----:B------:R-:W4:Y:S01]  /*29020*/  LDL.LU R237, [R1+0x7f0] ;  /* 0x0007f00001ed7983 */ /* 0x000f220000300800 */
[----:B------:R-:W-:Y:S01]  /*29030*/  MOV R46, R56 ;  /* 0x00000038002e7202 */ /* 0x000fe20000000f00 */
[----:B------:R-:W-:Y:S01]  /*29040*/  IMAD.MOV.U32 R21, RZ, RZ, R25 ;  /* 0x000000ffff157224 */ /* 0x000fe200078e0019 */
[----:B------:R-:W-:-:S02]  /*29050*/  LEA.HI.X.SX32 R79, R66, R0, 0x2, P0 ;  /* 0x00000000424f7211 */ /* 0x000fc400000f16ff */
[----:B------:R-:W-:Y:S01]  /*29060*/  LEA.HI.X.SX32 R73, R61, R0, 0x2, P3 ;  /* 0x000000003d497211 */ /* 0x000fe200018f16ff */
[----:B------:R-:W-:Y:S01]  /*29070*/  IMAD.MOV.U32 R36, RZ, RZ, R45 ;  /* 0x000000ffff247224 */ /* 0x000fe200078e002d */
[----:B------:R-:W-:Y:S01]  /*29080*/  MOV R28, R38 ;  /* 0x00000026001c7202 */ /* 0x000fe20000000f00 */
[----:B------:R-:W-:Y:S01]  /*29090*/  IMAD.MOV.U32 R25, RZ, RZ, R35 ;  /* 0x000000ffff197224 */ /* 0x000fe200078e0023 */
[----:B------:R-:W-:Y:S01]  /*290a0*/  MOV R35, R44 ;  /* 0x0000002c00237202 */ /* 0x000fe20000000f00 */
[----:B------:R-:W-:Y:S01]  /*290b0*/  IMAD.MOV.U32 R45, RZ, RZ, R52 ;  /* 0x000000ffff2d7224 */ /* 0x000fe200078e0034 */
[----:B------:R-:W4:Y:S01]  /*290c0*/  LDL.LU R248, [R1+0x7f4] ;  /* 0x0007f40001f87983 */ /* 0x000f220000300800 */
[----:B------:R-:W-:Y:S02]  /*290d0*/  IMAD.MOV.U32 R38, RZ, RZ, R46 ;  /* 0x000000ffff267224 */ /* 0x000fe400078e002e */
[----:B------:R-:W-:Y:S01]  /*290e0*/  IMAD.MOV.U32 R54, RZ, RZ, R2 ;  /* 0x000000ffff367224 */ /* 0x000fe200078e0002 */
[----:B------:R-:W4:Y:S01]  /*290f0*/  LDL.LU R238, [R1+0x7f8] ;  /* 0x0007f80001ee7983 */ /* 0x000f220000300800 */
[----:B------:R-:W-:-:S02]  /*29100*/  LEA R74, P2, R63, R3, 0x2 ;  /* 0x000000033f4a7211 */ /* 0x000fc400078410ff */
[----:B------:R-:W-:Y:S01]  /*29110*/  MOV R17, R26 ;  /* 0x0000001a00117202 */ /* 0x000fe20000000f00 */
[----:B------:R-:W-:Y:S01]  /*29120*/  IMAD.MOV.U32 R26, RZ, RZ, R36 ;  /* 0x000000ffff1a7224 */ /* 0x000fe200078e0024 */
[----:B------:R-:W-:Y:S01]  /*29130*/  LEA.HI.X.SX32 R75, R63, R0, 0x2, P2 ;  /* 0x000000003f4b7211 */ /* 0x000fe200010f16ff */
[----:B------:R-:W-:Y:S01]  /*29140*/  IMAD.MOV.U32 R2, RZ, RZ, R65 ;  /* 0x000000ffff027224 */ /* 0x000fe200078e0041 */
[----:B------:R-:W-:Y:S01]  /*29150*/  MOV R14, R25 ;  /* 0x00000019000e7202 */ /* 0x000fe20000000f00 */
[----:B------:R-:W-:Y:S02]  /*29160*/  IMAD.MOV.U32 R13, RZ, RZ, R17 ;  /* 0x000000ffff0d7224 */ /* 0x000fe400078e0011 */
[----:B------:R-:W-:Y:S02]  /*29170*/  IMAD.MOV.U32 R11, RZ, RZ, R18 ;  /* 0x000000ffff0b7224 */ /* 0x000fe400078e0012 */
[----:B------:R-:W-:Y:S01]  /*29180*/  IMAD.MOV.U32 R17, RZ, RZ, R28 ;  /* 0x000000ffff117224 */ /* 0x000fe200078e001c */
[----:B------:R-:W-:Y:S01]  /*29190*/  MOV R4, R14 ;  /* 0x0000000e00047202 */ /* 0x000fe20000000f00 */
[----:B------:R-:W-:Y:S01]  /*291a0*/  IMAD.MOV.U32 R242, RZ, RZ, R11 ;  /* 0x000000fffff27224 */ /* 0x000fe200078e000b */
[----:B--2---:R-:W-:-:S02]  /*291b0*/  LEA R70, P4, R58, R3, 0x2 ;  /* 0x000000033a467211 */ /* 0x004fc400078810ff */
[-C--:B---3--:R-:W-:Y:S02]  /*291c0*/  LEA R68, P5, R31, R3.reuse, 0x2 ;  /* 0x000000031f447211 */ /* 0x088fe400078a10ff */
[----:B------:R-:W-:-:S04]  /*291d0*/  LEA R76, P1, R40, R3, 0x2 ;  /* 0x00000003284c7211 */ /* 0x000fc800078210ff */
[-C--:B------:R-:W-:Y:S01]  /*291e0*/  LEA.HI.X.SX32 R77, R40, R0.reuse, 0x2, P1 ;  /* 0x00000000284d7211 */ /* 0x080fe200008f16ff */
[----:B------:R-:W-:Y:S01]  /*291f0*/  IMAD.MOV.U32 R40, RZ, RZ, R48 ;  /* 0x000000ffff287224 */ /* 0x000fe200078e0030 */
[----:B------:R-:W-:Y:S02]  /*29200*/  MOV R48, R55 ;  /* 0x0000003700307202 */ /* 0x000fe40000000f00 */
[-C--:B------:R-:W-:Y:S02]  /*29210*/  LEA.HI.X.SX32 R71, R58, R0.reuse, 0x2, P4 ;  /* 0x000000003a477211 */ /* 0x080fe400020f16ff */
[----:B------:R-:W-:Y:S01]  /*29220*/  LEA.HI.X.SX32 R69, R31, R0, 0x2, P5 ;  /* 0x000000001f457211 */ /* 0x000fe200028f16ff */
[----:B------:R-:W-:Y:S01]  /*29230*/  IMAD.MOV.U32 R31, RZ, RZ, R34 ;  /* 0x000000ffff1f7224 */ /* 0x000fe200078e0022 */
[----:B------:R-:W-:Y:S01]  /*29240*/  LEA R66, P0, R6, R3, 0x2 ;  /* 0x0000000306427211 */ /* 0x000fe200078010ff */
[----:B------:R-:W-:Y:S01]  /*29250*/  IMAD.MOV.U32 R30, RZ, RZ, R40 ;  /* 0x000000ffff1e7224 */ /* 0x000fe200078e0028 */
[----:B------:R-:W-:Y:S01]  /*29260*/  MOV R34, R41 ;  /* 0x0000002900227202 */ /* 0x000fe20000000f00 */
[----:B------:R-:W-:Y:S01]  /*29270*/  IMAD.MOV.U32 R40, RZ, RZ, R48 ;  /* 0x000000ffff287224 */ /* 0x000fe200078e0030 */
[-C--:B------:R-:W-:Y:S01]  /*29280*/  LEA R60, P3, R24, R3.reuse, 0x2 ;  /* 0x00000003183c7211 */ /* 0x080fe200078610ff */
[----:B------:R-:W-:Y:S01]  /*29290*/  IMAD.MOV.U32 R55, RZ, RZ, R62 ;  /* 0x000000ffff377224 */ /* 0x000fe200078e003e */
[-C--:B------:R-:W-:Y:S01]  /*292a0*/  LEA R58, P4, R47, R3.reuse, 0x2 ;  /* 0x000000032f3a7211 */ /* 0x080fe200078810ff */
[----:B------:R-:W-:Y:S01]  /*292b0*/  IMAD.MOV.U32 R48, RZ, RZ, R57 ;  /* 0x000000ffff307224 */ /* 0x000fe200078e0039 */
[----:B------:R-:W-:-:S02]  /*292c0*/  LEA R56, P5, R42, R3, 0x2 ;  /* 0x000000032a387211 */ /* 0x000fc400078a10ff */
[-C--:B------:R-:W-:Y:S02]  /*292d0*/  LEA.HI.X.SX32 R59, R47, R0.reuse, 0x2, P4 ;  /* 0x000000002f3b7211 */ /* 0x080fe400020f16ff */
[-C--:B------:R-:W-:Y:S02]  /*292e0*/  LEA.HI.X.SX32 R57, R42, R0.reuse, 0x2, P5 ;  /* 0x000000002a397211 */ /* 0x080fe400028f16ff */
[-C--:B------:R-:W-:Y:S01]  /*292f0*/  LEA.HI.X.SX32 R67, R6, R0.reuse, 0x2, P0 ;  /* 0x0000000006437211 */ /* 0x080fe200000f16ff */
[----:B------:R-:W-:Y:S01]  /*29300*/  IMAD.MOV.U32 R6, RZ, RZ, R55 ;  /* 0x000000ffff067224 */ /* 0x000fe200078e0037 */
[----:B------:R-:W-:Y:S01]  /*29310*/  LEA.HI.X.SX32 R61, R24, R0, 0x2, P3 ;  /* 0x00000000183d7211 */ /* 0x000fe200018f16ff */
[----:B------:R-:W-:Y:S02]  /*29320*/  IMAD.MOV.U32 R24, RZ, RZ, R34 ;  /* 0x000000ffff187224 */ /* 0x000fe400078e0022 */
[----:B------:R-:W-:Y:S02]  /*29330*/  IMAD.MOV.U32 R34, RZ, RZ, R45 ;  /* 0x000000ffff227224 */ /* 0x000fe400078e002d */
[----:B------:R-:W-:-:S02]  /*29340*/  IMAD.MOV.U32 R246, RZ, RZ, R6 ;  /* 0x000000fffff67224 */ /* 0x000fc400078e0006 */
[----:B------:R-:W2:Y:S01]  /*29350*/  LDL.LU R6, [R1+0x7fc] ;  /* 0x0007fc0001067983 */ /* 0x000ea20000300800 */
[----:B------:R-:W-:-:S03]  /*29360*/  IMAD.MOV.U32 R41, RZ, RZ, R54 ;  /* 0x000000ffff297224 */ /* 0x000fc600078e0036 */
[----:B------:R-:W3:Y:S01]  /*29370*/  LDL.LU R244, [R1+0x7e8] ;  /* 0x0007e80001f47983 */ /* 0x000ee20000300800 */
[CC--:B------:R-:W-:Y:S02]  /*29380*/  LEA R46, P4, R32.reuse, R3.reuse, 0x2 ;  /* 0x00000003202e7211 */ /* 0x0c0fe400078810ff */
[CC--:B------:R-:W-:Y:S02]  /*29390*/  LEA R44, P5, R33.reuse, R3.reuse, 0x2 ;  /* 0x00000003212c7211 */ /* 0x0c0fe400078a10ff */
[-C--:B------:R-:W-:Y:S02]  /*293a0*/  LEA.HI.X.SX32 R47, R32, R0.reuse, 0x2, P4 ;  /* 0x00000000202f7211 */ /* 0x080fe400020f16ff */
[----:B------:R-:W-:Y:S01]  /*293b0*/  LEA.HI.X.SX32 R45, R33, R0, 0x2, P5 ;  /* 0x00000000212d7211 */ /* 0x000fe200028f16ff */
[----:B------:R-:W-:Y:S01]  /*293c0*/  IMAD.MOV.U32 R20, RZ, RZ, R30 ;  /* 0x000000ffff147224 */ /* 0x000fe200078e001e */
[-C--:B------:R-:W-:Y:S01]  /*293d0*/  LEA R64, P1, R50, R3.reuse, 0x2 ;  /* 0x0000000332407211 */ /* 0x080fe200078210ff */
[----:B------:R-:W-:Y:S01]  /*293e0*/  IMAD.MOV.U32 R30, RZ, RZ, R40 ;  /* 0x000000ffff1e7224 */ /* 0x000fe200078e0028 */
[-C--:B------:R-:W-:Y:S01]  /*293f0*/  LEA R54, P0, R43, R3.reuse, 0x2 ;  /* 0x000000032b367211 */ /* 0x080fe200078010ff */
[----:B------:R-:W-:Y:S01]  /*29400*/  IMAD.MOV.U32 R36, RZ, RZ, R41 ;  /* 0x000000ffff247224 */ /* 0x000fe200078e0029 */
[-C--:B------:R-:W-:Y:S01]  /*29410*/  LEA R62, P2, R51, R3.reuse, 0x2 ;  /* 0x00000003333e7211 */ /* 0x080fe200078410ff */
[----:B------:R-:W-:Y:S01]  /*29420*/  IMAD.MOV.U32 R40, RZ, RZ, R48 ;  /* 0x000000ffff287224 */ /* 0x000fe200078e0030 */
[----:B------:R-:W-:-:S04]  /*29430*/  LEA R32, P5, R245, R3, 0x2 ;  /* 0x00000003f5207211 */ /* 0x000fc800078a10ff */
[-C--:B------:R-:W-:Y:S02]  /*29440*/  LEA.HI.X.SX32 R33, R245, R0.reuse, 0x2, P5 ;  /* 0x00000000f5217211 */ /* 0x080fe400028f16ff */
[----:B------:R-:W2:Y:S01]  /*29450*/  LDL.LU R245, [R1+0x7ec] ;  /* 0x0007ec0001f57983 */ /* 0x000ea20000300800 */
[----:B------:R-:W-:Y:S01]  /*29460*/  IMAD.MOV.U32 R41, RZ, RZ, R49 ;  /* 0x000000ffff297224 */ /* 0x000fe200078e0031 */
[-C--:B------:R-:W-:Y:S01]  /*29470*/  LEA.HI.X.SX32 R65, R50, R0.reuse, 0x2, P1 ;  /* 0x0000000032417211 */ /* 0x080fe200008f16ff */
[----:B------:R-:W-:Y:S01]  /*29480*/  IMAD.MOV.U32 R12, RZ, RZ, R24 ;  /* 0x000000ffff0c7224 */ /* 0x000fe200078e0018 */
[-C--:B------:R-:W-:Y:S01]  /*29490*/  LEA R52, P1, R16, R3.reuse, 0x2 ;  /* 0x0000000310347211 */ /* 0x080fe200078210ff */
[----:B------:R-:W-:Y:S01]  /*294a0*/  IMAD.MOV.U32 R18, RZ, RZ, R30 ;  /* 0x000000ffff127224 */ /* 0x000fe200078e001e */
[-C--:B------:R-:W-:Y:S01]  /*294b0*/  LEA.HI.X.SX32 R55, R43, R0.reuse, 0x2, P0 ;  /* 0x000000002b377211 */ /* 0x080fe200000f16ff */
[----:B------:R-:W-:Y:S01]  /*294c0*/  IMAD.MOV.U32 R15, RZ, RZ, R20 ;  /* 0x000000ffff0f7224 */ /* 0x000fe200078e0014 */
[----:B------:R-:W-:Y:S01]  /*294d0*/  LEA.HI.X.SX32 R63, R51, R0, 0x2, P2 ;  /* 0x00000000333f7211 */ /* 0x000fe200010f16ff */
[----:B------:R-:W-:Y:S01]  /*294e0*/  IMAD.MOV.U32 R30, RZ, RZ, R41 ;  /* 0x000000ffff1e7224 */ /* 0x000fe200078e0029 */
[-C--:B------:R-:W-:Y:S01]  /*294f0*/  LEA R42, P0, R10, R3.reuse, 0x2 ;  /* 0x000000030a2a7211 */ /* 0x080fe200078010ff */
[----:B------:R-:W-:Y:S01]  /*29500*/  IMAD.MOV.U32 R20, RZ, RZ, R36 ;  /* 0x000000ffff147224 */ /* 0x000fe200078e0024 */
[----:B------:R-:W-:Y:S01]  /*29510*/  MOV R28, R40 ;  /* 0x00000028001c7202 */ /* 0x000fe20000000f00 */
[----:B------:R-:W-:Y:S01]  /*29520*/  IMAD.MOV.U32 R250, RZ, RZ, R242 ;  /* 0x000000fffffa7224 */ /* 0x000fe200078e00f2 */
[----:B------:R-:W-:-:S02]  /*29530*/  LEA R50, P2, R39, R3, 0x2 ;  /* 0x0000000327327211 */ /* 0x000fc400078410ff */
[-C--:B------:R-:W-:Y:S01]  /*29540*/  LEA R48, P3, R37, R3.reuse, 0x2 ;  /* 0x0000000325307211 */ /* 0x080fe200078610ff */
[----:B------:R-:W-:Y:S01]  /*29550*/  IMAD.MOV.U32 R5, RZ, RZ, R12 ;  /* 0x000000ffff057224 */ /* 0x000fe200078e000c */
[-C--:B------:R-:W-:Y:S01]  /*29560*/  LEA.HI.X.SX32 R53, R16, R0.reuse, 0x2, P1 ;  /* 0x0000000010357211 */ /* 0x080fe200008f16ff */
[----:B------:R-:W-:Y:S01]  /*29570*/  IMAD.MOV.U32 R14, RZ, RZ, R18 ;  /* 0x000000ffff0e7224 */ /* 0x000fe200078e0012 */
[----:B------:R-:W-:Y:S01]  /*29580*/  LEA.HI.X.SX32 R43, R10, R0, 0x2, P0 ;  /* 0x000000000a2b7211 */ /* 0x000fe200000f16ff */
[----:B------:R-:W-:Y:S01]  /*29590*/  IMAD.MOV.U32 R16, RZ, RZ, R26 ;  /* 0x000000ffff107224 */ /* 0x000fe200078e001a */
[----:B------:R-:W-:Y:S01]  /*295a0*/  MOV R12, R28 ;  /* 0x0000001c000c7202 */ /* 0x000fe20000000f00 */
        /* <DEDUP_REMOVED lines=8> */
[----:B------:R-:W-:Y:S01]  /*29630*/  IMAD.MOV.U32 R20, RZ, RZ, R31 ;  /* 0x000000ffff147224 */ /* 0x000fe200078e001f */
[CC--:B------:R-:W-:Y:S01]  /*29640*/  LEA R36, P3, R22.reuse, R3.reuse, 0x2 ;  /* 0x0000000316247211 */ /* 0x0c0fe200078610ff */
        /* <DEDUP_REMOVED lines=9> */
[-C--:B------:R-:W-:Y:S01]  /*296e0*/  LEA R18, P0, R249, R3.reuse, 0x2 ;  /* 0x00000003f9127211 */ /* 0x080fe200078010ff */
[----:B------:R-:W-:Y:S01]  /*296f0*/  IMAD.MOV.U32 R229, RZ, RZ, R20 ;  /* 0x000000ffffe57224 */ /* 0x000fe200078e0014 */
[-C--:B------:R-:W-:Y:S01]  /*29700*/  LEA R26, P2, R232, R3.reuse, 0x2 ;  /* 0x00000003e81a7211 */ /* 0x080fe200078410ff */
[----:B------:R-:W-:Y:S01]  /*29710*/  IMAD.MOV.U32 R239, RZ, RZ, R21 ;  /* 0x000000ffffef7224 */ /* 0x000fe200078e0015 */
[-C--:B------:R-:W-:Y:S01]  /*29720*/  LEA R24, P3, R233, R3.reuse, 0x2 ;  /* 0x00000003e9187211 */ /* 0x080fe200078610ff */
[----:B------:R-:W-:Y:S01]  /*29730*/  IMAD.MOV.U32 R8, RZ, RZ, R17 ;  /* 0x000000ffff087224 */ /* 0x000fe200078e0011 */
[----:B------:R-:W-:Y:S01]  /*29740*/  LEA R20, P5, R241, R3, 0x2 ;  /* 0x00000003f1147211 */ /* 0x000fe200078a10ff */
[----:B------:R-:W2:Y:S01]  /*29750*/  LDL.LU R243, [R1+0x800] ;  /* 0x0008000001f37983 */ /* 0x000ea20000300800 */
[----:B------:R-:W-:Y:S01]  /*29760*/  IMAD.MOV.U32 R17, RZ, RZ, R25 ;  /* 0x000000ffff117224 */ /* 0x000fe200078e0019 */
[----:B------:R-:W-:-:S02]  /*29770*/  LEA.HI.X.SX32 R19, R249, R0, 0x2, P0 ;  /* 0x00000000f9137211 */ /* 0x000fc400000f16ff */
[----:B------:R-:W2:Y:S01]  /*29780*/  LDL.LU R251, [R1+0x814] ;  /* 0x0008140001fb7983 */ /* 0x000ea20000300800 */
[-C--:B------:R-:W-:Y:S02]  /*29790*/  LEA.HI.X.SX32 R27, R232, R0.reuse, 0x2, P2 ;  /* 0x00000000e81b7211 */ /* 0x080fe400010f16ff */
[-C--:B------:R-:W-:Y:S01]  /*297a0*/  LEA.HI.X.SX32 R25, R233, R0.reuse, 0x2, P3 ;  /* 0x00000000e9197211 */ /* 0x080fe200018f16ff */
[----:B------:R-:W2:Y:S01]  /*297b0*/  LDL.LU R249, [R1+0x818] ;  /* 0x0008180001f97983 */ /* 0x000ea20000300800 */
[----:B------:R-:W-:Y:S01]  /*297c0*/  LEA.HI.X.SX32 R21, R241, R0, 0x2, P5 ;  /* 0x00000000f1157211 */ /* 0x000fe200028f16ff */
[----:B------:R-:W-:Y:S01]  /*297d0*/  IMAD.MOV.U32 R233, RZ, RZ, R239 ;  /* 0x000000ffffe97224 */ /* 0x000fe200078e00ef */
[-C--:B------:R-:W-:Y:S01]  /*297e0*/  LEA R232, P3, R239, R3.reuse, 0x2 ;  /* 0x00000003efe87211 */ /* 0x080fe200078610ff */
[----:B------:R-:W2:Y:S04]  /*297f0*/  LDL.LU R241, [R1+0x81c] ;  /* 0x00081c0001f17983 */ /* 0x000ea80000300800 */
[----:B------:R-:W2:Y:S01]  /*29800*/  LDL.LU R239, [R1+0x804] ;  /* 0x0008040001ef7983 */ /* 0x000ea20000300800 */
[----:B------:R-:W-:-:S02]  /*29810*/  LEA R40, P1, R29, R3, 0x2 ;  /* 0x000000031d287211 */ /* 0x000fc400078210ff */
[-C--:B------:R-:W-:Y:S02]  /*29820*/  LEA R34, P4, R23, R3.reuse, 0x2 ;  /* 0x0000000317227211 */ /* 0x080fe400078810ff */
[-C--:B------:R-:W-:Y:S02]  /*29830*/  LEA.HI.X.SX32 R41, R29, R0.reuse, 0x2, P1 ;  /* 0x000000001d297211 */ /* 0x080fe400008f16ff */
[-C--:B------:R-:W-:Y:S01]  /*29840*/  LEA R28, P1, R240, R3.reuse, 0x2 ;  /* 0x00000003f01c7211 */ /* 0x080fe200078210ff */
[----:B------:R-:W-:Y:S01]  /*29850*/  IMAD.MOV.U32 R231, RZ, RZ, R229 ;  /* 0x000000ffffe77224 */ /* 0x000fe200078e00e5 */
[----:B------:R-:W-:Y:S02]  /*29860*/  LEA.HI.X.SX32 R35, R23, R0, 0x2, P4 ;  /* 0x0000000017237211 */ /* 0x000fe400020f16ff */
[-C--:B------:R-:W-:Y:S02]  /*29870*/  LEA R22, P4, R228, R3.reuse, 0x2 ;  /* 0x00000003e4167211 */ /* 0x080fe400078810ff */
[----:B------:R-:W-:-:S02]  /*29880*/  LEA R230, P2, R229, R3, 0x2 ;  /* 0x00000003e5e67211 */ /* 0x000fc400078410ff */
[-C--:B------:R-:W-:Y:S01]  /*29890*/  LEA.HI.X.SX32 R29, R240, R0.reuse, 0x2, P1 ;  /* 0x00000000f01d7211 */ /* 0x080fe200008f16ff */
[----:B------:R-:W-:Y:S01]  /*298a0*/  IMAD.MOV.U32 R240, RZ, RZ, R16 ;  /* 0x000000fffff07224 */ /* 0x000fe200078e0010 */
[-C--:B----4-:R-:W-:Y:S02]  /*298b0*/  LEA R16, P1, R252, R3.reuse, 0x2 ;  /* 0x00000003fc107211 */ /* 0x090fe400078210ff */
[-C--:B------:R-:W-:Y:S02]  /*298c0*/  LEA.HI.X.SX32 R23, R228, R0.reuse, 0x2, P4 ;  /* 0x00000000e4177211 */ /* 0x080fe400020f16ff */
[----:B------:R-:W-:Y:S02]  /*298d0*/  LEA.HI.X.SX32 R231, R231, R0, 0x2, P2 ;  /* 0x00000000e7e77211 */ /* 0x000fe400010f16ff */
[----:B------:R-:W-:Y:S02]  /*298e0*/  LEA R222, P4, R235, R3, 0x2 ;  /* 0x00000003ebde7211 */ /* 0x000fe400078810ff */
[----:B------:R-:W-:-:S02]  /*298f0*/  MOV R247, R17 ;  /* 0x0000001100f77202 */ /* 0x000fc40000000f00 */
[-C--:B------:R-:W-:Y:S02]  /*29900*/  LEA.HI.X.SX32 R17, R252, R0.reuse, 0x2, P1 ;  /* 0x00000000fc117211 */ /* 0x080fe400008f16ff */
[----:B------:R-:W4:Y:S01]  /*29910*/  LDL.LU R252, [R1+0x820] ;  /* 0x0008200001fc7983 */ /* 0x000f220000300800 */
[CC--:B------:R-:W-:Y:S02]  /*29920*/  LEA R226, P5, R234.reuse, R3.reuse, 0x2 ;  /* 0x00000003eae27211 */ /* 0x0c0fe400078a10ff */
[-C--:B------:R-:W-:Y:S01]  /*29930*/  LEA.HI.X.SX32 R233, R233, R0.reuse, 0x2, P3 ;  /* 0x00000000e9e97211 */ /* 0x080fe200018f16ff */
[----:B------:R-:W-:Y:S01]  /*29940*/  STL.64 [R1+0x698], R230 ;  /* 0x000698e601007387 */ /* 0x000fe20000100a00 */
[-C--:B------:R-:W-:Y:S02]  /*29950*/  LEA.HI.X.SX32 R223, R235, R0.reuse, 0x2, P4 ;  /* 0x00000000ebdf7211 */ /* 0x080fe400020f16ff */
[----:B------:R-:W-:Y:S01]  /*29960*/  LEA.HI.X.SX32 R227, R234, R0, 0x2, P5 ;  /* 0x00000000eae37211 */ /* 0x000fe200028f16ff */
[----:B------:R1:W-:Y:S04]  /*29970*/  STL.64 [R1+0x690], R232 ;  /* 0x000690e801007387 */ /* 0x0003e80000100a00 */
[----:B------:R1:W-:Y:S04]  /*29980*/  STL.64 [R1+0x688], R222 ;  /* 0x000688de01007387 */ /* 0x0003e80000100a00 */
[----:B------:R1:W-:Y:S01]  /*29990*/  STL.64 [R1+0x680], R226 ;  /* 0x000680e201007387 */ /* 0x0003e20000100a00 */
[----:B------:R-:W-:-:S04]  /*299a0*/  LEA R224, P0, R236, R3, 0x2 ;  /* 0x00000003ece07211 */ /* 0x000fc800078010ff */
[----:B------:R-:W-:-:S05]  /*299b0*/  LEA.HI.X.SX32 R225, R236, R0, 0x2, P0 ;  /* 0x00000000ece17211 */ /* 0x000fca00000f16ff */
[----:B------:R2:W-:Y:S04]  /*299c0*/  STL.64 [R1+0x678], R224 ;  /* 0x000678e001007387 */ /* 0x0005e80000100a00 */
[----:B------:R-:W4:Y:S01]  /*299d0*/  LDL.LU R235, [R1+0x838] ;  /* 0x0008380001eb7983 */ /* 0x000f220000300800 */
[----:B-1----:R-:W-:-:S04]  /*299e0*/  LEA R232, P3, R237, R3, 0x2 ;  /* 0x00000003ede87211 */ /* 0x002fc800078610ff */
[-C--:B------:R-:W-:Y:S02]  /*299f0*/  LEA.HI.X.SX32 R233, R237, R0.reuse, 0x2, P3 ;  /* 0x00000000ede97211 */ /* 0x080fe400018f16ff */
[-C--:B------:R-:W-:Y:S02]  /*29a00*/  LEA R222, P4, R248, R3.reuse, 0x2 ;  /* 0x00000003f8de7211 */ /* 0x080fe400078810ff */
[----:B------:R-:W-:Y:S02]  /*29a10*/  LEA R226, P5, R238, R3, 0x2 ;  /* 0x00000003eee27211 */ /* 0x000fe400078a10ff */
[-C--:B------:R-:W-:Y:S02]  /*29a20*/  LEA.HI.X.SX32 R223, R248, R0.reuse, 0x2, P4 ;  /* 0x00000000f8df7211 */ /* 0x080fe400020f16ff */
[----:B------:R-:W-:Y:S01]  /*29a30*/  LEA.HI.X.SX32 R227, R238, R0, 0x2, P5 ;  /* 0x00000000eee37211 */ /* 0x000fe200028f16ff */
[----:B------:R-:W-:Y:S01]  /*29a40*/  IMAD.MOV.U32 R248, RZ, RZ, R247 ;  /* 0x000000fffff87224 */ /* 0x000fe200078e00f7 */
[----:B------:R-:W-:-:S02]  /*29a50*/  MOV R234, R7 ;  /* 0x0000000700ea7202 */ /* 0x000fc40000000f00 */
[----:B---3--:R-:W-:-:S04]  /*29a60*/  LEA R228, P1, R244, R3, 0x2 ;  /* 0x00000003f4e47211 */ /* 0x008fc800078210ff */
[----:B------:R-:W-:Y:S01]  /*29a70*/  LEA.HI.X.SX32 R229, R244, R0, 0x2, P1 ;  /* 0x00000000f4e57211 */ /* 0x000fe200008f16ff */
[----:B------:R-:W-:-:S04]  /*29a80*/  IMAD.MOV.U32 R244, RZ, RZ, R250 ;  /* 0x000000fffff47224 */ /* 0x000fc800078e00fa */
[----:B------:R-:W-:Y:S01]  /*29a90*/  STL.64 [R1+0x670], R228 ;  /* 0x000670e401007387 */ /* 0x000fe20000100a00 */
[-C--:B--2---:R-:W-:Y:S02]  /*29aa0*/  LEA R224, P0, R6, R3.reuse, 0x2 ;  /* 0x0000000306e07211 */ /* 0x084fe400078010ff */
[----:B------:R-:W-:-:S04]  /*29ab0*/  LEA R230, P2, R245, R3, 0x2 ;  /* 0x00000003f5e67211 */ /* 0x000fc800078410ff */
[----:B------:R-:W-:-:S05]  /*29ac0*/  LEA.HI.X.SX32 R231, R245, R0, 0x2, P2 ;  /* 0x00000000f5e77211 */ /* 0x000fca00010f16ff */
[----:B------:R-:W-:Y:S04]  /*29ad0*/  STL.64 [R1+0x668], R230 ;  /* 0x000668e601007387 */ /* 0x000fe80000100a00 */
[----:B------:R-:W2:Y:S04]  /*29ae0*/  LDL.LU R250, [R1+0x824] ;  /* 0x0008240001fa7983 */ /* 0x000ea80000300800 */
[----:B------:R-:W3:Y:S01]  /*29af0*/  LDL.LU R245, [R1+0x828] ;  /* 0x0008280001f57983 */ /* 0x000ee20000300800 */
[----:B------:R-:W-:-:S03]  /*29b00*/  LEA.HI.X.SX32 R225, R6, R0, 0x2, P0 ;  /* 0x0000000006e17211 */ /* 0x000fc600000f16ff */
[----:B------:R-:W3:Y:S04]  /*29b10*/  LDL.LU R236, [R1+0x83c] ;  /* 0x00083c0001ec7983 */ /* 0x000ee80000300800 */
[----:B------:R1:W-:Y:S04]  /*29b20*/  STL.64 [R1+0x660], R232 ;  /* 0x000660e801007387 */ /* 0x0003e80000100a00 */
[----:B------:R1:W-:Y:S01]  /*29b30*/  STL.64 [R1+0x6e0], R222 ;  /* 0x0006e0de01007387 */ /* 0x0003e20000100a00 */
[----:B------:R-:W-:Y:S02]  /*29b40*/  IMAD.MOV.U32 R238, RZ, RZ, R244 ;  /* 0x000000ffffee7224 */ /* 0x000fe400078e00f4 */
[----:B-1----:R-:W-:Y:S01]  /*29b50*/  IMAD.MOV.U32 R233, RZ, RZ, R246 ;  /* 0x000000ffffe97224 */ /* 0x002fe200078e00f6 */
[-C--:B------:R-:W-:Y:S01]  /*29b60*/  LEA R232, P3, R246, R3.reuse, 0x2 ;  /* 0x00000003f6e87211 */ /* 0x080fe200078610ff */
[----:B------:R-:W3:Y:S04]  /*29b70*/  LDL.LU.64 R222, [R1+0x1898] ;  /* 0x0018980001de7983 */ /* 0x000ee80000300a00 */
[----:B------:R1:W-:Y:S01]  /*29b80*/  STL.64 [R1+0x6d8], R226 ;  /* 0x0006d8e201007387 */ /* 0x0003e20000100a00 */
[----:B------:R-:W-:-:S03]  /*29b90*/  LEA R228, P1, R243, R3, 0x2 ;  /* 0x00000003f3e47211 */ /* 0x000fc600078210ff */
[----:B------:R1:W-:Y:S01]  /*29ba0*/  STL.64 [R1+0x6d0], R224 ;  /* 0x0006d0e001007387 */ /* 0x0003e20000100a00 */
[-C--:B------:R-:W-:Y:S02]  /*29bb0*/  LEA.HI.X.SX32 R229, R243, R0.reuse, 0x2, P1 ;  /* 0x00000000f3e57211 */ /* 0x080fe400008f16ff */
[-C--:B------:R-:W-:Y:S02]  /*29bc0*/  LEA R246, P4, R251, R3.reuse, 0x2 ;  /* 0x00000003fbf67211 */ /* 0x080fe400078810ff */
[-C--:B-1----:R-:W-:Y:S02]  /*29bd0*/  LEA R226, P5, R249, R3.reuse, 0x2 ;  /* 0x00000003f9e27211 */ /* 0x082fe400078a10ff */
[CC--:B------:R-:W-:Y:S01]  /*29be0*/  LEA R230, P2, R239.reuse, R3.reuse, 0x2 ;  /* 0x00000003efe67211 */ /* 0x0c0fe200078410ff */
[----:B------:R-:W3:Y:S03]  /*29bf0*/  LDL.LU.64 R224, [R1+0x1890] ;  /* 0x0018900001e07983 */ /* 0x000ee60000300a00 */
[----:B------:R-:W-:Y:S01]  /*29c00*/  LEA.HI.X.SX32 R231, R239, R0, 0x2, P2 ;  /* 0x00000000efe77211 */ /* 0x000fe200010f16ff */
[----:B------:R-:W3:Y:S01]  /*29c10*/  LDL.LU R243, [R1+0x848] ;  /* 0x0008480001f37983 */ /* 0x000ee20000300800 */
[----:B------:R-:W-:-:S02]  /*29c20*/  LEA R6, P0, R241, R3, 0x2 ;  /* 0x00000003f1067211 */ /* 0x000fc400078010ff */
[-C--:B------:R-:W-:Y:S01]  /*29c30*/  LEA.HI.X.SX32 R233, R233, R0.reuse, 0x2, P3 ;  /* 0x00000000e9e97211 */ /* 0x080fe200018f16ff */
[----:B------:R-:W3:Y:S01]  /*29c40*/  LDL.LU R244, [R1+0x858] ;  /* 0x0008580001f47983 */ /* 0x000ee20000300800 */
[-C--:B------:R-:W-:Y:S02]  /*29c50*/  LEA.HI.X.SX32 R247, R251, R0.reuse, 0x2, P4 ;  /* 0x00000000fbf77211 */ /* 0x080fe400020f16ff */
[-C--:B------:R-:W-:Y:S01]  /*29c60*/  LEA.HI.X.SX32 R227, R249, R0.reuse, 0x2, P5 ;  /* 0x00000000f9e37211 */ /* 0x080fe200028f16ff */
[----:B------:R-:W-:Y:S01]  /*29c70*/  STL.64 [R1+0x6c8], R228 ;  /* 0x0006c8e401007387 */ /* 0x000fe20000100a00 */
[----:B------:R-:W-:-:S03]  /*29c80*/  LEA.HI.X.SX32 R7, R241, R0, 0x2, P0 ;  /* 0x00000000f1077211 */ /* 0x000fc600000f16ff */
[----:B------:R-:W-:Y:S04]  /*29c90*/  STL.64 [R1+0x6c0], R230 ;  /* 0x0006c0e601007387 */ /* 0x000fe80000100a00 */
[----:B------:R-:W3:Y:S04]  /*29ca0*/  LDL.LU R239, [R1+0x840] ;  /* 0x0008400001ef7983 */ /* 0x000ee80000300800 */
[----:B------:R-:W3:Y:S04]  /*29cb0*/  LDL.LU R237, [R1+0x844] ;  /* 0x0008440001ed7983 */ /* 0x000ee80000300800 */
[----:B------:R-:W-:Y:S04]  /*29cc0*/  STL.64 [R1+0x6b8], R232 ;  /* 0x0006b8e801007387 */ /* 0x000fe80000100a00 */
[----:B------:R-:W-:Y:S04]  /*29cd0*/  STL.64 [R1+0x6b0], R246 ;  /* 0x0006b0f601007387 */ /* 0x000fe80000100a00 */
[----:B------:R1:W-:Y:S04]  /*29ce0*/  STL.64 [R1+0x6a8], R226 ;  /* 0x0006a8e201007387 */ /* 0x0003e80000100a00 */
[----:B-1----:R-:W3:Y:S04]  /*29cf0*/  LDL.LU.64 R226, [R1+0x1888] ;  /* 0x0018880001e27983 */ /* 0x002ee80000300a00 */
[----:B------:R1:W-:Y:S04]  /*29d00*/  STL.64 [R1+0x728], R6 ;  /* 0x0007280601007387 */ /* 0x0003e80000100a00 */
[----:B-1----:R-:W3:Y:S01]  /*29d10*/  LDL.LU.64 R6, [R1+0x1880] ;  /* 0x0018800001067983 */ /* 0x002ee20000300a00 */
[----:B----4-:R-:W-:-:S04]  /*29d20*/  LEA R228, P1, R252, R3, 0x2 ;  /* 0x00000003fce47211 */ /* 0x010fc800078210ff */
[----:B------:R-:W-:Y:S02]  /*29d30*/  LEA.HI.X.SX32 R229, R252, R0, 0x2, P1 ;  /* 0x00000000fce57211 */ /* 0x000fe400008f16ff */
[----:B------:R-:W4:Y:S04]  /*29d40*/  LDL.LU R252, [R1+0x86c] ;  /* 0x00086c0001fc7983 */ /* 0x000f280000300800 */
[----:B------:R1:W-:Y:S02]  /*29d50*/  STL.64 [R1+0x720], R228 ;  /* 0x000720e401007387 */ /* 0x0003e40000100a00 */
[----:B-1----:R-:W-:Y:S02]  /*29d60*/  IMAD.MOV.U32 R229, RZ, RZ, R238 ;  /* 0x000000ffffe57224 */ /* 0x002fe400078e00ee */
[----:B------:R-:W-:Y:S01]  /*29d70*/  IMAD.MOV.U32 R238, RZ, RZ, R4 ;  /* 0x000000ffffee7224 */ /* 0x000fe200078e0004 */
[-C--:B------:R-:W-:Y:S01]  /*29d80*/  LEA R246, P4, R248, R3.reuse, 0x2 ;  /* 0x00000003f8f67211 */ /* 0x080fe200078810ff */
[----:B------:R-:W-:Y:S01]  /*29d90*/  IMAD.MOV.U32 R247, RZ, RZ, R248 ;  /* 0x000000fffff77224 */ /* 0x000fe200078e00f8 */
[----:B------:R-:W-:Y:S01]  /*29da0*/  MOV R251, R242 ;  /* 0x000000f200fb7202 */ /* 0x000fe20000000f00 */
[----:B------:R-:W-:Y:S01]  /*29db0*/  IMAD.MOV.U32 R249, RZ, RZ, R240 ;  /* 0x000000fffff97224 */ /* 0x000fe200078e00f0 */
[----:B------:R-:W-:Y:S01]  /*29dc0*/  LEA R248, P5, R240, R3, 0x2 ;  /* 0x00000003f0f87211 */ /* 0x000fe200078a10ff */
[----:B------:R-:W-:Y:S01]  /*29dd0*/  IMAD.MOV.U32 R241, RZ, RZ, R234 ;  /* 0x000000fffff17224 */ /* 0x000fe200078e00ea */
[----:B------:R-:W-:-:S02]  /*29de0*/  MOV R242, R2 ;  /* 0x0000000200f27202 */ /* 0x000fc40000000f00 */
[-C--:B------:R-:W-:Y:S01]  /*29df0*/  LEA R240, P0, R234, R3.reuse, 0x2 ;  /* 0x00000003eaf07211 */ /* 0x080fe200078010ff */
[----:B------:R-:W-:Y:S02]  /*29e00*/  IMAD.MOV.U32 R234, RZ, RZ, R5 ;  /* 0x000000ffffea7224 */ /* 0x000fe400078e0005 */
[----:B------:R-:W-:Y:S02]  /*29e10*/  IMAD.MOV.U32 R5, RZ, RZ, R8 ;  /* 0x000000ffff057224 */ /* 0x000fe400078e0008 */
[----:B------:R-:W-:Y:S01]  /*29e20*/  IMAD.MOV.U32 R8, RZ, RZ, R10 ;  /* 0x000000ffff087224 */ /* 0x000fe200078e000a */
[CC--:B--2---:R-:W-:Y:S02]  /*29e30*/  LEA R230, P2, R250.reuse, R3.reuse, 0x2 ;  /* 0x00000003fae67211 */ /* 0x0c4fe400078410ff */
[----:B---3--:R-:W-:Y:S02]  /*29e40*/  LEA R232, P3, R245, R3, 0x2 ;  /* 0x00000003f5e87211 */ /* 0x008fe400078610ff */
[----:B------:R-:W-:-:S02]  /*29e50*/  LEA.HI.X.SX32 R231, R250, R0, 0x2, P2 ;  /* 0x00000000fae77211 */ /* 0x000fc400010f16ff */
[----:B------:R-:W-:-:S03]  /*29e60*/  LEA.HI.X.SX32 R233, R245, R0, 0x2, P3 ;  /* 0x00000000f5e97211 */ /* 0x000fc600018f16ff */
[----:B------:R1:W-:Y:S04]  /*29e70*/  STL.64 [R1+0x718], R230 ;  /* 0x000718e601007387 */ /* 0x0003e80000100a00 */
[----:B------:R2:W-:Y:S04]  /*29e80*/  STL.64 [R1+0x710], R232 ;  /* 0x000710e801007387 */ /* 0x0005e80000100a00 */
[----:B------:R-:W3:Y:S04]  /*29e90*/  LDL.LU R4, [R1+0x870] ;  /* 0x0008700001047983 */ /* 0x000ee80000300800 */
[----:B------:R-:W3:Y:S04]  /*29ea0*/  LDL.LU R250, [R1+0x874] ;  /* 0x0008740001fa7983 */ /* 0x000ee80000300800 */
[----:B------:R-:W3:Y:S04]  /*29eb0*/  LDL.LU R245, [R1+0x878] ;  /* 0x0008780001f57983 */ /* 0x000ee80000300800 */
[----:B------:R-:W3:Y:S01]  /*29ec0*/  LDL.LU R2, [R1+0x87c] ;  /* 0x00087c0001027983 */ /* 0x000ee20000300800 */
[----:B------:R-:W-:-:S03]  /*29ed0*/  IMAD.MOV.U32 R10, RZ, RZ, R7 ;  /* 0x000000ffff0a7224 */ /* 0x000fc600078e0007 */
[----:B------:R-:W3:Y:S01]  /*29ee0*/  LDL.LU R7, [R1+0x880] ;  /* 0x0008800001077983 */ /* 0x000ee20000300800 */
[-C--:B------:R-:W-:Y:S02]  /*29ef0*/  LEA.HI.X.SX32 R247, R247, R0.reuse, 0x2, P4 ;  /* 0x00000000f7f77211 */ /* 0x080fe400020f16ff */
[-C--:B------:R-:W-:Y:S02]  /*29f00*/  LEA.HI.X.SX32 R249, R249, R0.reuse, 0x2, P5 ;  /* 0x00000000f9f97211 */ /* 0x080fe400028f16ff */
[----:B------:R-:W-:Y:S01]  /*29f10*/  LEA.HI.X.SX32 R241, R241, R0, 0x2, P0 ;  /* 0x00000000f1f17211 */ /* 0x000fe200000f16ff */
[----:B------:R4:W-:Y:S01]  /*29f20*/  STL.64 [R1+0x708], R246 ;  /* 0x000708f601007387 */ /* 0x0009e20000100a00 */
[----:B------:R-:W-:-:S03]  /*29f30*/  LEA R228, P1, R235, R3, 0x2 ;  /* 0x00000003ebe47211 */ /* 0x000fc600078210ff */
[----:B------:R-:W-:Y:S01]  /*29f40*/  STL.64 [R1+0x700], R248 ;  /* 0x000700f801007387 */ /* 0x000fe20000100a00 */
[----:B-1----:R-:W-:-:S03]  /*29f50*/  LEA R230, P2, R236, R3, 0x2 ;  /* 0x00000003ece67211 */ /* 0x002fc600078410ff */
[----:B------:R1:W-:Y:S01]  /*29f60*/  STL.64 [R1+0x6f8], R240 ;  /* 0x0006f8f001007387 */ /* 0x0003e20000100a00 */
[-C--:B--2---:R-:W-:Y:S02]  /*29f70*/  LEA R232, P3, R239, R3.reuse, 0x2 ;  /* 0x00000003efe87211 */ /* 0x084fe400078610ff */
[-C--:B------:R-:W-:Y:S02]  /*29f80*/  LEA.HI.X.SX32 R231, R236, R0.reuse, 0x2, P2 ;  /* 0x00000000ece77211 */ /* 0x080fe400010f16ff */
[-C--:B----4-:R-:W-:Y:S02]  /*29f90*/  LEA R246, P4, R237, R3.reuse, 0x2 ;  /* 0x00000003edf67211 */ /* 0x090fe400078810ff */
[-C--:B------:R-:W-:Y:S02]  /*29fa0*/  LEA.HI.X.SX32 R233, R239, R0.reuse, 0x2, P3 ;  /* 0x00000000efe97211 */ /* 0x080fe400018f16ff */
[----:B-1----:R-:W-:Y:S01]  /*29fb0*/  LEA R240, P0, R229, R3, 0x2 ;  /* 0x00000003e5f07211 */ /* 0x002fe200078010ff */
[----:B------:R-:W-:Y:S01]  /*29fc0*/  IMAD.MOV.U32 R241, RZ, RZ, R229 ;  /* 0x000000fffff17224 */ /* 0x000fe200078e00e5 */
[----:B------:R-:W-:-:S02]  /*29fd0*/  LEA.HI.X.SX32 R229, R235, R0, 0x2, P1 ;  /* 0x00000000ebe57211 */ /* 0x000fc400008f16ff */
[----:B------:R-:W-:Y:S02]  /*29fe0*/  LEA R248, P5, R243, R3, 0x2 ;  /* 0x00000003f3f87211 */ /* 0x000fe400078a10ff */
[-C--:B------:R-:W-:Y:S01]  /*29ff0*/  LEA.HI.X.SX32 R247, R237, R0.reuse, 0x2, P4 ;  /* 0x00000000edf77211 */ /* 0x080fe200020f16ff */
[----:B------:R1:W-:Y:S01]  /*2a000*/  STL.64 [R1+0x6f0], R228 ;  /* 0x0006f0e401007387 */ /* 0x0003e20000100a00 */
[----:B------:R-:W-:-:S03]  /*2a010*/  LEA.HI.X.SX32 R249, R243, R0, 0x2, P5 ;  /* 0x00000000f3f97211 */ /* 0x000fc600028f16ff */
[----:B------:R-:W2:Y:S04]  /*2a020*/  LDL.LU R235, [R1+0x888] ;  /* 0x0008880001eb7983 */ /* 0x000ea80000300800 */
[----:B------:R-:W4:Y:S04]  /*2a030*/  LDL.LU R236, [R1+0x88c] ;  /* 0x00088c0001ec7983 */ /* 0x000f280000300800 */
[----:B------:R1:W-:Y:S02]  /*2a040*/  STL.64 [R1+0x770], R230 ;  /* 0x000770e601007387 */ /* 0x0003e40000100a00 */
[----:B-1----:R-:W-:-:S02]  /*2a050*/  LEA R228, P1, R244, R3, 0x2 ;  /* 0x00000003f4e47211 */ /* 0x002fc400078210ff */
[----:B------:R1:W-:Y:S01]  /*2a060*/  STL.64 [R1+0x768], R232 ;  /* 0x000768e801007387 */ /* 0x0003e20000100a00 */
[-C--:B------:R-:W-:Y:S01]  /*2a070*/  LEA.HI.X.SX32 R241, R241, R0.reuse, 0x2, P0 ;  /* 0x00000000f1f17211 */ /* 0x080fe200000f16ff */
[----:B------:R-:W-:Y:S01]  /*2a080*/  IMAD.MOV.U32 R239, RZ, RZ, R234 ;  /* 0x000000ffffef7224 */ /* 0x000fe200078e00ea */
[----:B------:R-:W-:Y:S01]  /*2a090*/  LEA.HI.X.SX32 R229, R244, R0, 0x2, P1 ;  /* 0x00000000f4e57211 */ /* 0x000fe200008f16ff */
[----:B------:R-:W-:Y:S01]  /*2a0a0*/  IMAD.MOV.U32 R231, RZ, RZ, R251 ;  /* 0x000000ffffe77224 */ /* 0x000fe200078e00fb */
[----:B------:R-:W-:Y:S01]  /*2a0b0*/  LEA R230, P2, R251, R3, 0x2 ;  /* 0x00000003fbe67211 */ /* 0x000fe200078410ff */
[----:B-1----:R-:W4:Y:S01]  /*2a0c0*/  LDL.LU R232, [R1+0x1878] ;  /* 0x0018780001e87983 */ /* 0x002f220000300800 */
[----:B------:R-:W-:-:S03]  /*2a0d0*/  IMAD.MOV.U32 R233, RZ, RZ, R238 ;  /* 0x000000ffffe97224 */ /* 0x000fc600078e00ee */
[----:B------:R1:W-:Y:S01]  /*2a0e0*/  STL.64 [R1+0x760], R246 ;  /* 0x000760f601007387 */ /* 0x0003e20000100a00 */
[----:B------:R-:W-:-:S03]  /*2a0f0*/  LEA R238, P3, R234, R3, 0x2 ;  /* 0x00000003eaee7211 */ /* 0x000fc600078610ff */
[----:B------:R1:W-:Y:S01]  /*2a100*/  STL.64 [R1+0x758], R248 ;  /* 0x000758f801007387 */ /* 0x0003e20000100a00 */
[----:B------:R-:W-:-:S03]  /*2a110*/  IMAD.MOV.U32 R234, RZ, RZ, R242 ;  /* 0x000000ffffea7224 */ /* 0x000fc600078e00f2 */
[----:B------:R-:W4:Y:S01]  /*2a120*/  LDL.LU R237, [R1+0x890] ;  /* 0x0008900001ed7983 */ /* 0x000f220000300800 */
[-C--:B------:R-:W-:Y:S02]  /*2a130*/  LEA.HI.X.SX32 R231, R231, R0.reuse, 0x2, P2 ;  /* 0x00000000e7e77211 */ /* 0x080fe400010f16ff */
[----:B-1----:R-:W-:Y:S01]  /*2a140*/  LEA R246, P4, R252, R3, 0x2 ;  /* 0x00000003fcf67211 */ /* 0x002fe200078810ff */
[----:B------:R-:W4:Y:S01]  /*2a150*/  LDL.LU R249, [R1+0x894] ;  /* 0x0008940001f97983 */ /* 0x000f220000300800 */
[----:B------:R-:W-:-:S03]  /*2a160*/  LEA.HI.X.SX32 R239, R239, R0, 0x2, P3 ;  /* 0x00000000efef7211 */ /* 0x000fc600018f16ff */
[----:B------:R-:W4:Y:S04]  /*2a170*/  LDL.LU R248, [R1+0x898] ;  /* 0x0008980001f87983 */ /* 0x000f280000300800 */
[----:B------:R-:W4:Y:S01]  /*2a180*/  LDL.LU R251, [R1+0x89c] ;  /* 0x00089c0001fb7983 */ /* 0x000f220000300800 */
[----:B------:R-:W-:-:S03]  /*2a190*/  LEA.HI.X.SX32 R247, R252, R0, 0x2, P4 ;  /* 0x00000000fcf77211 */ /* 0x000fc600020f16ff */
[----:B------:R-:W-:Y:S04]  /*2a1a0*/  STL.64 [R1+0x750], R240 ;  /* 0x000750f001007387 */ /* 0x000fe80000100a00 */
[----:B------:R-:W4:Y:S04]  /*2a1b0*/  LDL.LU R244, [R1+0x8a8] ;  /* 0x0008a80001f47983 */ /* 0x000f280000300800 */
[----:B------:R-:W-:Y:S04]  /*2a1c0*/  STL.64 [R1+0x748], R228 ;  /* 0x000748e401007387 */ /* 0x000fe80000100a00 */
[----:B------:R-:W-:Y:S04]  /*2a1d0*/  STL.64 [R1+0x740], R230 ;  /* 0x000740e601007387 */ /* 0x000fe80000100a00 */
[----:B------:R-:W-:Y:S04]  /*2a1e0*/  STL.64 [R1+0x738], R238 ;  /* 0x000738ee01007387 */ /* 0x000fe80000100a00 */
[----:B------:R-:W4:Y:S04]  /*2a1f0*/  LDL.LU R252, [R1+0x8ac] ;  /* 0x0008ac0001fc7983 */ /* 0x000f280000300800 */
[----:B------:R1:W-:Y:S02]  /*2a200*/  STL.64 [R1+0x7b8], R246 ;  /* 0x0007b8f601007387 */ /* 0x0003e40000100a00 */
[----:B-1----:R-:W-:-:S02]  /*2a210*/  LEA R246, P4, R233, R3, 0x2 ;  /* 0x00000003e9f67211 */ /* 0x002fc400078810ff */
[----:B------:R-:W-:Y:S02]  /*2a220*/  MOV R247, R233 ;  /* 0x000000e900f77202 */ /* 0x000fe40000000f00 */
[-C--:B---3--:R-:W-:Y:S02]  /*2a230*/  LEA R242, P5, R4, R3.reuse, 0x2 ;  /* 0x0000000304f27211 */ /* 0x088fe400078a10ff */
[-C--:B------:R-:W-:Y:S02]  /*2a240*/  LEA R240, P0, R250, R3.reuse, 0x2 ;  /* 0x00000003faf07211 */ /* 0x080fe400078010ff */
[-C--:B------:R-:W-:Y:S02]  /*2a250*/  LEA.HI.X.SX32 R243, R4, R0.reuse, 0x2, P5 ;  /* 0x0000000004f37211 */ /* 0x080fe400028f16ff */
[C---:B------:R-:W-:Y:S01]  /*2a260*/  LEA R228, P1, R245.reuse, R3, 0x2 ;  /* 0x00000003f5e47211 */ /* 0x040fe200078210ff */
[----:B------:R-:W-:Y:S01]  /*2a270*/  IMAD.MOV.U32 R4, RZ, RZ, R5 ;  /* 0x000000ffff047224 */ /* 0x000fe200078e0005 */
[-C--:B------:R-:W-:Y:S01]  /*2a280*/  LEA.HI.X.SX32 R241, R250, R0.reuse, 0x2, P0 ;  /* 0x00000000faf17211 */ /* 0x080fe200000f16ff */
[----:B------:R-:W-:Y:S01]  /*2a290*/  IMAD.MOV.U32 R5, RZ, RZ, R8 ;  /* 0x000000ffff057224 */ /* 0x000fe200078e0008 */
[----:B------:R-:W-:Y:S01]  /*2a2a0*/  LEA.HI.X.SX32 R229, R245, R0, 0x2, P1 ;  /* 0x00000000f5e57211 */ /* 0x000fe200008f16ff */
[----:B------:R1:W-:Y:S01]  /*2a2b0*/  STL.64 [R1+0x7b0], R242 ;  /* 0x0007b0f201007387 */ /* 0x0003e20000100a00 */
[----:B------:R-:W-:-:S03]  /*2a2c0*/  IMAD.MOV.U32 R8, RZ, RZ, R10 ;  /* 0x000000ffff087224 */ /* 0x000fc600078e000a */
[----:B------:R-:W3:Y:S04]  /*2a2d0*/  LDL.LU R10, [R1+0x8b8] ;  /* 0x0008b800010a7983 */ /* 0x000ee80000300800 */
[----:B------:R-:W-:Y:S04]  /*2a2e0*/  STL.64 [R1+0x7a8], R240 ;  /* 0x0007a8f001007387 */ /* 0x000fe80000100a00 */
[----:B------:R-:W-:Y:S04]  /*2a2f0*/  STL.64 [R1+0x7a0], R228 ;  /* 0x0007a0e401007387 */ /* 0x000fe80000100a00 */
[----:B------:R-:W3:Y:S01]  /*2a300*/  LDL.LU R250, [R1+0x8bc] ;  /* 0x0008bc0001fa7983 */ /* 0x000ee20000300800 */
[----:B-1----:R-:W-:-:S03]  /*2a310*/  IMAD.MOV.U32 R243, RZ, RZ, R234 ;  /* 0x000000fffff37224 */ /* 0x002fc600078e00ea */
[----:B------:R-:W3:Y:S01]  /*2a320*/  LDL.LU R233, [R1+0x8c4] ;  /* 0x0008c40001e97983 */ /* 0x000ee20000300800 */
[CC--:B------:R-:W-:Y:S01]  /*2a330*/  LEA R230, P2, R2.reuse, R3.reuse, 0x2 ;  /* 0x0000000302e67211 */ /* 0x0c0fe200078410ff */
[----:B------:R-:W-:Y:S02]  /*2a340*/  IMAD.MOV.U32 R245, RZ, RZ, R13 ;  /* 0x000000fffff57224 */ /* 0x000fe400078e000d */
[----:B------:R-:W3:Y:S01]  /*2a350*/  LDL.LU R234, [R1+0x8c8] ;  /* 0x0008c80001ea7983 */ /* 0x000ee20000300800 */
[----:B------:R-:W-:Y:S01]  /*2a360*/  MOV R13, R14 ;  /* 0x0000000e000d7202 */ /* 0x000fe20000000f00 */
[----:B------:R-:W-:Y:S01]  /*2a370*/  IMAD.MOV.U32 R14, RZ, RZ, R6 ;  /* 0x000000ffff0e7224 */ /* 0x000fe200078e0006 */
[----:B------:R-:W-:Y:S01]  /*2a380*/  LEA.HI.X.SX32 R231, R2, R0, 0x2, P2 ;  /* 0x0000000002e77211 */ /* 0x000fe200010f16ff */
[----:B------:R-:W3:Y:S04]  /*2a390*/  LDL.LU R6, [R1+0x8cc] ;  /* 0x0008cc0001067983 */ /* 0x000ee80000300800 */
[----:B------:R-:W3:Y:S04]  /*2a3a0*/  LDL.LU R2, [R1+0x8d0] ;  /* 0x0008d00001027983 */ /* 0x000ee80000300800 */
[----:B------:R-:W-:Y:S01]  /*2a3b0*/  STL.64 [R1+0x798], R230 ;  /* 0x000798e601007387 */ /* 0x000fe20000100a00 */
[----:B------:R-:W-:-:S04]  /*2a3c0*/  LEA R238, P3, R7, R3, 0x2 ;  /* 0x0000000307ee7211 */ /* 0x000fc800078610ff */
[-C--:B------:R-:W-:Y:S02]  /*2a3d0*/  LEA.HI.X.SX32 R239, R7, R0.reuse, 0x2, P3 ;  /* 0x0000000007ef7211 */ /* 0x080fe400018f16ff */
[----:B------:R-:W3:Y:S01]  /*2a3e0*/  LDL.LU R7, [R1+0x8d4] ;  /* 0x0008d40001077983 */ /* 0x000ee20000300800 */
[----:B------:R-:W-:-:S03]  /*2a3f0*/  LEA.HI.X.SX32 R247, R247, R0, 0x2, P4 ;  /* 0x00000000f7f77211 */ /* 0x000fc600020f16ff */
[----:B------:R-:W-:Y:S04]  /*2a400*/  STL.64 [R1+0x790], R238 ;  /* 0x000790ee01007387 */ /* 0x000fe80000100a00 */
[----:B------:R1:W-:Y:S02]  /*2a410*/  STL.64 [R1+0x788], R246 ;  /* 0x000788f601007387 */ /* 0x0003e40000100a00 */
[----:B-1----:R-:W-:Y:S01]  /*2a420*/  IMAD.MOV.U32 R247, RZ, RZ, R243 ;  /* 0x000000fffff77224 */ /* 0x002fe200078e00f3 */
[CC--:B--2---:R-:W-:Y:S02]  /*2a430*/  LEA R242, P5, R235.reuse, R3.reuse, 0x2 ;  /* 0x00000003ebf27211 */ /* 0x0c4fe400078a10ff */
[----:B----4-:R-:W-:Y:S02]  /*2a440*/  LEA R240, P0, R236, R3, 0x2 ;  /* 0x00000003ecf07211 */ /* 0x010fe400078010ff */
[----:B------:R-:W-:-:S02]  /*2a450*/  LEA.HI.X.SX32 R243, R235, R0, 0x2, P5 ;  /* 0x00000000ebf37211 */ /* 0x000fc400028f16ff */
[----:B------:R-:W-:Y:S01]  /*2a460*/  LEA.HI.X.SX32 R241, R236, R0, 0x2, P0 ;  /* 0x00000000ecf17211 */ /* 0x000fe200000f16ff */
[----:B------:R-:W2:Y:S04]  /*2a470*/  LDL.LU R235, [R1+0x8d8] ;  /* 0x0008d80001eb7983 */ /* 0x000ea80000300800 */
[----:B------:R1:W-:Y:S04]  /*2a480*/  STL.64 [R1+0x780], R242 ;  /* 0x000780f201007387 */ /* 0x0003e80000100a00 */
[----:B------:R4:W-:Y:S04]  /*2a490*/  STL.64 [R1+0x800], R240 ;  /* 0x000800f001007387 */ /* 0x0009e80000100a00 */
[----:B------:R-:W2:Y:S01]  /*2a4a0*/  LDL.LU R236, [R1+0x8dc] ;  /* 0x0008dc0001ec7983 */ /* 0x000ea20000300800 */
[----:B------:R-:W-:-:S04]  /*2a4b0*/  LEA R228, P1, R237, R3, 0x2 ;  /* 0x00000003ede47211 */ /* 0x000fc800078210ff */
[-C--:B------:R-:W-:Y:S02]  /*2a4c0*/  LEA.HI.X.SX32 R229, R237, R0.reuse, 0x2, P1 ;  /* 0x00000000ede57211 */ /* 0x080fe400008f16ff */
[CC--:B------:R-:W-:Y:S02]  /*2a4d0*/  LEA R230, P2, R249.reuse, R3.reuse, 0x2 ;  /* 0x00000003f9e67211 */ /* 0x0c0fe400078410ff */
[CC--:B------:R-:W-:Y:S02]  /*2a4e0*/  LEA R238, P3, R248.reuse, R3.reuse, 0x2 ;  /* 0x00000003f8ee7211 */ /* 0x0c0fe400078610ff */
[-C--:B------:R-:W-:Y:S02]  /*2a4f0*/  LEA.HI.X.SX32 R231, R249, R0.reuse, 0x2, P2 ;  /* 0x00000000f9e77211 */ /* 0x080fe400010f16ff */
[-C--:B------:R-:W-:Y:S02]  /*2a500*/  LEA R246, P4, R251, R3.reuse, 0x2 ;  /* 0x00000003fbf67211 */ /* 0x080fe400078810ff */
[-C--:B------:R-:W-:Y:S01]  /*2a510*/  LEA.HI.X.SX32 R239, R248, R0.reuse, 0x2, P3 ;  /* 0x00000000f8ef7211 */ /* 0x080fe200018f16ff */
[----:B------:R-:W-:Y:S01]  /*2a520*/  STL.64 [R1+0x7f8], R228 ;  /* 0x0007f8e401007387 */ /* 0x000fe20000100a00 */
[-C--:B------:R-:W-:Y:S01]  /*2a530*/  LEA R248, P3, R247, R3.reuse, 0x2 ;  /* 0x00000003f7f87211 */ /* 0x080fe200078610ff */
[----:B------:R-:W-:Y:S01]  /*2a540*/  IMAD.MOV.U32 R249, RZ, RZ, R247 ;  /* 0x000000fffff97224 */ /* 0x000fe200078e00f7 */
[----:B------:R-:W-:Y:S01]  /*2a550*/  LEA.HI.X.SX32 R247, R251, R0, 0x2, P4 ;  /* 0x00000000fbf77211 */ /* 0x000fe200020f16ff */
[----:B------:R-:W2:Y:S01]  /*2a560*/  LDL.LU R237, [R1+0x8e0] ;  /* 0x0008e00001ed7983 */ /* 0x000ea20000300800 */
[----:B-1----:R-:W-:-:S03]  /*2a570*/  LEA R242, P5, R244, R3, 0x2 ;  /* 0x00000003f4f27211 */ /* 0x002fc600078a10ff */
[----:B------:R-:W-:Y:S01]  /*2a580*/  STL.64 [R1+0x7f0], R230 ;  /* 0x0007f0e601007387 */ /* 0x000fe20000100a00 */
[----:B------:R-:W-:-:S03]  /*2a590*/  LEA.HI.X.SX32 R243, R244, R0, 0x2, P5 ;  /* 0x00000000f4f37211 */ /* 0x000fc600028f16ff */
[----:B------:R1:W-:Y:S01]  /*2a5a0*/  STL.64 [R1+0x7e8], R238 ;  /* 0x0007e8ee01007387 */ /* 0x0003e20000100a00 */
[----:B----4-:R-:W-:-:S03]  /*2a5b0*/  LEA R240, P0, R252, R3, 0x2 ;  /* 0x00000003fcf07211 */ /* 0x010fc600078010ff */
[----:B-1----:R-:W4:Y:S01]  /*2a5c0*/  LDL.LU R238, [R1+0x8e4] ;  /* 0x0008e40001ee7983 */ /* 0x002f220000300800 */
[----:B------:R-:W-:-:S03]  /*2a5d0*/  LEA.HI.X.SX32 R241, R252, R0, 0x2, P0 ;  /* 0x00000000fcf17211 */ /* 0x000fc600000f16ff */
[----:B------:R-:W4:Y:S04]  /*2a5e0*/  LDL.LU R239, [R1+0x8e8] ;  /* 0x0008e80001ef7983 */ /* 0x000f280000300800 */
[----:B------:R-:W4:Y:S01]  /*2a5f0*/  LDL.LU R251, [R1+0x8ec] ;  /* 0x0008ec0001fb7983 */ /* 0x000f220000300800 */
[----:B------:R-:W-:-:S03]  /*2a600*/  LEA.HI.X.SX32 R249, R249, R0, 0x2, P3 ;  /* 0x00000000f9f97211 */ /* 0x000fc600018f16ff */
[----:B------:R1:W-:Y:S04]  /*2a610*/  STL.64 [R1+0x7e0], R246 ;  /* 0x0007e0f601007387 */ /* 0x0003e80000100a00 */
[----:B------:R1:W-:Y:S04]  /*2a620*/  STL.64 [R1+0x7d8], R242 ;  /* 0x0007d8f201007387 */ /* 0x0003e80000100a00 */
[----:B------:R-:W-:Y:S01]  /*2a630*/  STL.64 [R1+0x7d0], R240 ;  /* 0x0007d0f001007387 */ /* 0x000fe20000100a00 */
[----:B------:R-:W-:Y:S02]  /*2a640*/  IMAD.MOV.U32 R244, RZ, RZ, R11 ;  /* 0x000000fffff47224 */ /* 0x000fe400078e000b */
[----:B------:R-:W-:Y:S01]  /*2a650*/  IMAD.MOV.U32 R252, RZ, RZ, R8 ;  /* 0x000000fffffc7224 */ /* 0x000fe200078e0008 */
[----:B---3--:R-:W-:-:S04]  /*2a660*/  LEA R228, P1, R10, R3, 0x2 ;  /* 0x000000030ae47211 */ /* 0x008fc800078210ff */
[----:B------:R-:W-:Y:S02]  /*2a670*/  LEA.HI.X.SX32 R229, R10, R0, 0x2, P1 ;  /* 0x000000000ae57211 */ /* 0x000fe400008f16ff */
[----:B------:R-:W-:-:S03]  /*2a680*/  LEA R230, P2, R250, R3, 0x2 ;  /* 0x00000003fae67211 */ /* 0x000fc600078410ff */
[----:B------:R3:W-:Y:S01]  /*2a690*/  STL.64 [R1+0x7c8], R228 ;  /* 0x0007c8e401007387 */ /* 0x0007e20000100a00 */
[CC--:B-1----:R-:W-:Y:S02]  /*2a6a0*/  LEA R246, P4, R233.reuse, R3.reuse, 0x2 ;  /* 0x00000003e9f67211 */ /* 0x0c2fe400078810ff */
[-C--:B------:R-:W-:Y:S02]  /*2a6b0*/  LEA.HI.X.SX32 R231, R250, R0.reuse, 0x2, P2 ;  /* 0x00000000fae77211 */ /* 0x080fe400010f16ff */
[-C--:B------:R-:W-:Y:S02]  /*2a6c0*/  LEA R242, P5, R234, R3.reuse, 0x2 ;  /* 0x00000003eaf27211 */ /* 0x080fe400078a10ff */
[-C--:B------:R-:W-:Y:S01]  /*2a6d0*/  LEA.HI.X.SX32 R247, R233, R0.reuse, 0x2, P4 ;  /* 0x00000000e9f77211 */ /* 0x080fe200020f16ff */
[----:B---3--:R-:W3:Y:S01]  /*2a6e0*/  LDL.LU.64 R228, [R1+0x1870] ;  /* 0x0018700001e47983 */ /* 0x008ee20000300a00 */
[-C--:B------:R-:W-:Y:S02]  /*2a6f0*/  LEA R240, P0, R6, R3.reuse, 0x2 ;  /* 0x0000000306f07211 */ /* 0x080fe400078010ff */
[----:B------:R-:W-:Y:S01]  /*2a700*/  LEA.HI.X.SX32 R243, R234, R0, 0x2, P5 ;  /* 0x00000000eaf37211 */ /* 0x000fe200028f16ff */
[----:B------:R1:W-:Y:S01]  /*2a710*/  STL.64 [R1+0x848], R230 ;  /* 0x000848e601007387 */ /* 0x0003e20000100a00 */
[----:B------:R-:W-:-:S02]  /*2a720*/  LEA R10, P1, R2, R3, 0x2 ;  /* 0x00000003020a7211 */ /* 0x000fc400078210ff */
[-C--:B------:R-:W-:Y:S02]  /*2a730*/  LEA.HI.X.SX32 R241, R6, R0.reuse, 0x2, P0 ;  /* 0x0000000006f17211 */ /* 0x080fe400000f16ff */
[----:B------:R-:W-:Y:S01]  /*2a740*/  LEA.HI.X.SX32 R11, R2, R0, 0x2, P1 ;  /* 0x00000000020b7211 */ /* 0x000fe200008f16ff */
[----:B-1----:R-:W3:Y:S04]  /*2a750*/  LDL.LU.64 R230, [R1+0x1868] ;  /* 0x0018680001e67983 */ /* 0x002ee80000300a00 */
[----:B------:R1:W-:Y:S04]  /*2a760*/  STL.64 [R1+0x840], R248 ;  /* 0x000840f801007387 */ /* 0x0003e80000100a00 */
[----:B------:R-:W3:Y:S04]  /*2a770*/  LDL.LU R233, [R1+0x1864] ;  /* 0x0018640001e97983 */ /* 0x000ee80000300800 */
[----:B------:R2:W-:Y:S04]  /*2a780*/  STL.64 [R1+0x838], R246 ;  /* 0x000838f601007387 */ /* 0x0005e80000100a00 */
[----:B------:R-:W3:Y:S04]  /*2a790*/  LDL.LU R234, [R1+0x1860] ;  /* 0x0018600001ea7983 */ /* 0x000ee80000300800 */
[----:B------:R2:W-:Y:S04]  /*2a7a0*/  STL.64 [R1+0x830], R242 ;  /* 0x000830f201007387 */ /* 0x0005e80000100a00 */
[----:B------:R-:W3:Y:S01]  /*2a7b0*/  LDL.LU R6, [R1+0x185c] ;  /* 0x00185c0001067983 */ /* 0x000ee20000300800 */
[----:B------:R-:W-:-:S03]  /*2a7c0*/  MOV R250, R9 ;  /* 0x0000000900fa7202 */ /* 0x000fc60000000f00 */
[----:B------:R4:W-:Y:S04]  /*2a7d0*/  STL.64 [R1+0x828], R240 ;  /* 0x000828f001007387 */ /* 0x0009e80000100a00 */
[----:B------:R-:W3:Y:S04]  /*2a7e0*/  LDL.LU R2, [R1+0x1858] ;  /* 0x0018580001027983 */ /* 0x000ee80000300800 */
[----:B------:R4:W-:Y:S01]  /*2a7f0*/  STL.64 [R1+0x820], R10 ;  /* 0x0008200a01007387 */ /* 0x0009e20000100a00 */
[----:B------:R-:W-:-:S04]  /*2a800*/  LEA R8, P2, R7, R3, 0x2 ;  /* 0x0000000307087211 */ /* 0x000fc800078410ff */
[----:B------:R-:W-:Y:S02]  /*2a810*/  LEA.HI.X.SX32 R9, R7, R0, 0x2, P2 ;  /* 0x0000000007097211 */ /* 0x000fe400010f16ff */
[----:B------:R-:W3:Y:S01]  /*2a820*/  LDL.LU R7, [R1+0x1854] ;  /* 0x0018540001077983 */ /* 0x000ee20000300800 */
[----:B-1----:R-:W-:Y:S02]  /*2a830*/  IMAD.MOV.U32 R249, RZ, RZ, R4 ;  /* 0x000000fffff97224 */ /* 0x002fe400078e0004 */
[----:B------:R-:W-:Y:S01]  /*2a840*/  IMAD.MOV.U32 R248, RZ, RZ, R5 ;  /* 0x000000fffff87224 */ /* 0x000fe200078e0005 */
[----:B------:R1:W-:Y:S01]  /*2a850*/  STL.64 [R1+0x818], R8 ;  /* 0x0008180801007387 */ /* 0x0003e20000100a00 */
[----:B--2---:R-:W-:-:S04]  /*2a860*/  LEA R4, P3, R235, R3, 0x2 ;  /* 0x00000003eb047211 */ /* 0x004fc800078610ff */
[----:B------:R-:W-:Y:S02]  /*2a870*/  LEA.HI.X.SX32 R5, R235, R0, 0x2, P3 ;  /* 0x00000000eb057211 */ /* 0x000fe400018f16ff */
[----:B------:R-:W2:Y:S01]  /*2a880*/  LDL.LU R235, [R1+0x1850] ;  /* 0x0018500001eb7983 */ /* 0x000ea20000300800 */
[----:B------:R-:W-:-:S03]  /*2a890*/  LEA R246, P4, R236, R3, 0x2 ;  /* 0x00000003ecf67211 */ /* 0x000fc600078810ff */
[----:B------:R-:W-:Y:S01]  /*2a8a0*/  STL.64 [R1+0x810], R4 ;  /* 0x0008100401007387 */ /* 0x000fe20000100a00 */
[----:B------:R-:W-:-:S03]  /*2a8b0*/  LEA.HI.X.SX32 R247, R236, R0, 0x2, P4 ;  /* 0x00000000ecf77211 */ /* 0x000fc600020f16ff */
[----:B------:R-:W2:Y:S04]  /*2a8c0*/  LDL.LU R236, [R1+0x184c] ;  /* 0x00184c0001ec7983 */ /* 0x000ea80000300800 */
[----:B------:R-:W-:Y:S01]  /*2a8d0*/  STL.64 [R1+0x858], R246 ;  /* 0x000858f601007387 */ /* 0x000fe20000100a00 */
[----:B------:R-:W-:-:S04]  /*2a8e0*/  LEA R242, P5, R237, R3, 0x2 ;  /* 0x00000003edf27211 */ /* 0x000fc800078a10ff */
[-C--:B------:R-:W-:Y:S02]  /*2a8f0*/  LEA.HI.X.SX32 R243, R237, R0.reuse, 0x2, P5 ;  /* 0x00000000edf37211 */ /* 0x080fe400028f16ff */
[----:B------:R-:W2:Y:S04]  /*2a900*/  LDL.LU R237, [R1+0x1848] ;  /* 0x0018480001ed7983 */ /* 0x000ea80000300800 */
[----:B------:R-:W-:Y:S01]  /*2a910*/  STL.64 [R1+0x898], R242 ;  /* 0x000898f201007387 */ /* 0x000fe20000100a00 */
[CC--:B----4-:R-:W-:Y:S02]  /*2a920*/  LEA R240, P0, R238.reuse, R3.reuse, 0x2 ;  /* 0x00000003eef07211 */ /* 0x0d0fe400078010ff */
[----:B------:R-:W-:Y:S02]  /*2a930*/  LEA R10, P1, R239, R3, 0x2 ;  /* 0x00000003ef0a7211 */ /* 0x000fe400078210ff */
[----:B------:R-:W-:-:S02]  /*2a940*/  LEA.HI.X.SX32 R241, R238, R0, 0x2, P0 ;  /* 0x00000000eef17211 */ /* 0x000fc400000f16ff */
[-C--:B-1----:R-:W-:Y:S01]  /*2a950*/  LEA R8, P2, R251, R3.reuse, 0x2 ;  /* 0x00000003fb087211 */ /* 0x082fe200078410ff */
[----:B------:R-:W4:Y:S01]  /*2a960*/  LDL.LU R238, [R1+0x1844] ;  /* 0x0018440001ee7983 */ /* 0x000f220000300800 */
[-C--:B------:R-:W-:Y:S02]  /*2a970*/  LEA.HI.X.SX32 R11, R239, R0.reuse, 0x2, P1 ;  /* 0x00000000ef0b7211 */ /* 0x080fe400008f16ff */
[----:B------:R-:W-:Y:S01]  /*2a980*/  LEA.HI.X.SX32 R9, R251, R0, 0x2, P2 ;  /* 0x00000000fb097211 */ /* 0x000fe200010f16ff */
[----:B------:R1:W-:Y:S04]  /*2a990*/  STL.64 [R1+0x890], R240 ;  /* 0x000890f001007387 */ /* 0x0003e80000100a00 */
[----:B------:R-:W4:Y:S04]  /*2a9a0*/  LDL.LU R239, [R1+0x1840] ;  /* 0x0018400001ef7983 */ /* 0x000f280000300800 */
[----:B------:R1:W-:Y:S02]  /*2a9b0*/  STL.64 [R1+0x888], R10 ;  /* 0x0008880a01007387 */ /* 0x0003e40000100a00 */
[----:B-1----:R-:W-:-:S02]  /*2a9c0*/  LEA R240, P0, R244, R3, 0x2 ;  /* 0x00000003f4f07211 */ /* 0x002fc400078010ff */
[----:B------:R1:W-:Y:S02]  /*2a9d0*/  STL.64 [R1+0x880], R8 ;  /* 0x0008800801007387 */ /* 0x0003e40000100a00 */
[-C--:B------:R-:W-:Y:S02]  /*2a9e0*/  LEA.HI.X.SX32 R241, R244, R0.reuse, 0x2, P0 ;  /* 0x00000000f4f17211 */ /* 0x080fe400000f16ff */
[-C--:B------:R-:W-:Y:S02]  /*2a9f0*/  LEA R10, P1, R252, R3.reuse, 0x2 ;  /* 0x00000003fc0a7211 */ /* 0x080fe400078210ff */
[----:B-1----:R-:W-:Y:S02]  /*2aa00*/  LEA R8, P2, R250, R3, 0x2 ;  /* 0x00000003fa087211 */ /* 0x002fe400078410ff */
[-C--:B------:R-:W-:Y:S02]  /*2aa10*/  LEA.HI.X.SX32 R11, R252, R0.reuse, 0x2, P1 ;  /* 0x00000000fc0b7211 */ /* 0x080fe400008f16ff */
[----:B------:R-:W-:-:S02]  /*2aa20*/  LEA.HI.X.SX32 R9, R250, R0, 0x2, P2 ;  /* 0x00000000fa097211 */ /* 0x000fc400010f16ff */
[----:B---3--:R-:W-:-:S04]  /*2aa30*/  LEA R4, P3, R6, R3, 0x2 ;  /* 0x0000000306047211 */ /* 0x008fc800078610ff */
[----:B------:R-:W-:Y:S02]  /*2aa40*/  LEA.HI.X.SX32 R5, R6, R0, 0x2, P3 ;  /* 0x0000000006057211 */ /* 0x000fe400018f16ff */
[----:B------:R-:W3:Y:S01]  /*2aa50*/  LDL.LU R6, [R1+0x183c] ;  /* 0x00183c0001067983 */ /* 0x000ee20000300800 */
[----:B------:R-:W-:-:S03]  /*2aa60*/  LEA R246, P4, R2, R3, 0x2 ;  /* 0x0000000302f67211 */ /* 0x000fc600078810ff */
[----:B------:R1:W-:Y:S01]  /*2aa70*/  STL.64 [R1+0x878], R4 ;  /* 0x0008780401007387 */ /* 0x0003e20000100a00 */
[----:B------:R-:W-:-:S03]  /*2aa80*/  LEA.HI.X.SX32 R247, R2, R0, 0x2, P4 ;  /* 0x0000000002f77211 */ /* 0x000fc600020f16ff */
[----:B------:R-:W3:Y:S04]  /*2aa90*/  LDL.LU R2, [R1+0x1838] ;  /* 0x0018380001027983 */ /* 0x000ee80000300800 */
[----:B------:R1:W-:Y:S02]  /*2aaa0*/  STL.64 [R1+0x870], R246 ;  /* 0x000870f601007387 */ /* 0x0003e40000100a00 */
[-C--:B-1----:R-:W-:Y:S02]  /*2aab0*/  LEA R4, P3, R249, R3.reuse, 0x2 ;  /* 0x00000003f9047211 */ /* 0x082fe400078610ff */
[----:B------:R-:W-:-:S04]  /*2aac0*/  LEA R242, P5, R7, R3, 0x2 ;  /* 0x0000000307f27211 */ /* 0x000fc800078a10ff */
[-C--:B------:R-:W-:Y:S02]  /*2aad0*/  LEA.HI.X.SX32 R243, R7, R0.reuse, 0x2, P5 ;  /* 0x0000000007f37211 */ /* 0x080fe400028f16ff */
[-C--:B------:R-:W-:Y:S01]  /*2aae0*/  LEA.HI.X.SX32 R5, R249, R0.reuse, 0x2, P3 ;  /* 0x00000000f9057211 */ /* 0x080fe200018f16ff */
[----:B------:R-:W1:Y:S01]  /*2aaf0*/  S2R R7, SR_TID.X ;  /* 0x0000000000077919 */ /* 0x000e620000002100 */
[C---:B------:R-:W-:Y:S01]  /*2ab00*/  LEA R246, P4, R248.reuse, R3, 0x2 ;  /* 0x00000003f8f67211 */ /* 0x040fe200078810ff */
[----:B------:R1:W-:Y:S04]  /*2ab10*/  STL.64 [R1+0x868], R242 ;  /* 0x000868f201007387 */ /* 0x0003e80000100a00 */
[----:B------:R1:W-:Y:S04]  /*2ab20*/  STL.64 [R1+0x8a8], R240 ;  /* 0x0008a8f001007387 */ /* 0x0003e80000100a00 */
[----:B------:R1:W-:Y:S01]  /*2ab30*/  STL.64 [R1+0x8e8], R10 ;  /* 0x0008e80a01007387 */ /* 0x0003e20000100a00 */
[----:B------:R-:W-:-:S02]  /*2ab40*/  LEA.HI.X.SX32 R247, R248, R0, 0x2, P4 ;  /* 0x00000000f8f77211 */ /* 0x000fc400020f16ff */
[-C--:B-1----:R-:W-:Y:S01]  /*2ab50*/  LEA R242, P5, R245, R3.reuse, 0x2 ;  /* 0x00000003f5f27211 */ /* 0x082fe200078a10ff */
[----:B------:R1:W-:Y:S01]  /*2ab60*/  STL.64 [R1+0x8e0], R8 ;  /* 0x0008e00801007387 */ /* 0x0003e20000100a00 */
[----:B------:R-:W-:-:S03]  /*2ab70*/  LEA R240, P0, R12, R3, 0x2 ;  /* 0x000000030cf07211 */ /* 0x000fc600078010ff */
[----:B------:R1:W-:Y:S01]  /*2ab80*/  STL.64 [R1+0x8d8], R4 ;  /* 0x0008d80401007387 */ /* 0x0003e20000100a00 */
[-C--:B------:R-:W-:Y:S02]  /*2ab90*/  LEA.HI.X.SX32 R243, R245, R0.reuse, 0x2, P5 ;  /* 0x00000000f5f37211 */ /* 0x080fe400028f16ff */
[-C--:B------:R-:W-:Y:S02]  /*2aba0*/  LEA R10, P1, R13, R3.reuse, 0x2 ;  /* 0x000000030d0a7211 */ /* 0x080fe400078210ff */
[-C--:B------:R-:W-:Y:S02]  /*2abb0*/  LEA.HI.X.SX32 R241, R12, R0.reuse, 0x2, P0 ;  /* 0x000000000cf17211 */ /* 0x080fe400000f16ff */
[-C--:B-1----:R-:W-:Y:S02]  /*2abc0*/  LEA R8, P2, R14, R3.reuse, 0x2 ;  /* 0x000000030e087211 */ /* 0x082fe400078410ff */
[----:B------:R-:W-:Y:S01]  /*2abd0*/  LEA R4, P3, R15, R3, 0x2 ;  /* 0x000000030f047211 */ /* 0x000fe200078610ff */
[----:B------:R-:W-:Y:S01]  /*2abe0*/  STL.64 [R1+0x8d0], R246 ;  /* 0x0008d0f601007387 */ /* 0x000fe20000100a00 */
[----:B------:R-:W-:-:S02]  /*2abf0*/  LEA.HI.X.SX32 R11, R13, R0, 0x2, P1 ;  /* 0x000000000d0b7211 */ /* 0x000fc400008f16ff */
[-C--:B------:R-:W-:Y:S01]  /*2ac00*/  LEA.HI.X.SX32 R5, R15, R0.reuse, 0x2, P3 ;  /* 0x000000000f057211 */ /* 0x080fe200018f16ff */
[----:B------:R-:W-:Y:S01]  /*2ac10*/  STL.64 [R1+0x8c8], R242 ;  /* 0x0008c8f201007387 */ /* 0x000fe20000100a00 */
[----:B------:R-:W-:-:S03]  /*2ac20*/  LEA.HI.X.SX32 R9, R14, R0, 0x2, P2 ;  /* 0x000000000e097211 */ /* 0x000fc600010f16ff */
[----:B------:R-:W-:Y:S04]  /*2ac30*/  STL.64 [R1+0x8c0], R240 ;  /* 0x0008c0f001007387 */ /* 0x000fe80000100a00 */
[----:B------:R1:W-:Y:S04]  /*2ac40*/  STL.64 [R1+0x938], R4 ;  /* 0x0009380401007387 */ /* 0x0003e80000100a00 */
[----:B------:R-:W-:Y:S04]  /*2ac50*/  STL.64 [R1+0x8b8], R10 ;  /* 0x0008b80a01007387 */ /* 0x000fe80000100a00 */
[----:B------:R1:W-:Y:S01]  /*2ac60*/  STL.64 [R1+0x8f8], R8 ;  /* 0x0008f80801007387 */ /* 0x0003e20000100a00 */
[----:B------:R-:W-:-:S04]  /*2ac70*/  SHF.R.U32.HI R7, RZ, 0x6, R7 ;  /* 0x00000006ff077819 */ /* 0x000fc80000011607 */
[----:B------:R-:W-:Y:S01]  /*2ac80*/  SGXT.U32 R7, R7, 0x1 ;  /* 0x000000010707781a */ /* 0x000fe20000000000 */
[----:B-1----:R-:W3:Y:S01]  /*2ac90*/  LDL.LU R5, [R1+0xab4] ;  /* 0x000ab40001057983 */ /* 0x002ee20000300800 */
[----:B------:R-:W-:Y:S01]  /*2aca0*/  ULDC UR7, c[0x0][0x240] ;  /* 0x0000900000077ab9 */ /* 0x000fe20000000800 */
[----:B------:R-:W-:Y:S01]  /*2acb0*/  ULDC UR59, c[0x0][0x240] ;  /* 0x00009000003b7ab9 */ /* 0x000fe20000000800 */
[----:B------:R-:W-:Y:S01]  /*2acc0*/  ULDC UR5, c[0x0][0x240] ;  /* 0x0000900000057ab9 */ /* 0x000fe20000000800 */
[----:B------:R-:W3:Y:S01]  /*2acd0*/  LDL.LU R8, [R1+0xab0] ;  /* 0x000ab00001087983 */ /* 0x000ee20000300800 */
        /* <DEDUP_REMOVED lines=39> */
[----:B------:R-:W-:Y:S01]  /*2af50*/  STL.64 [R1+0x24f0], R224 ;  /* 0x0024f0e001007387 */ /* 0x000fe20000100a00 */
[----:B------:R-:W-:Y:S01]  /*2af60*/  ULDC UR23, c[0x0][0x240] ;  /* 0x0000900000177ab9 */ /* 0x000fe20000000800 */
[----:B------:R-:W-:Y:S01]  /*2af70*/  ULDC UR10, c[0x0][0x240] ;  /* 0x00009000000a7ab9 */ /* 0x000fe20000000800 */
[----:B------:R-:W-:Y:S01]  /*2af80*/  ULDC UR8, c[0x0][0x240] ;  /* 0x0000900000087ab9 */ /* 0x000fe20000000800 */
[----:B------:R-:W-:Y:S01]  /*2af90*/  STL.64 [R1+0x24e8], R208 ;  /* 0x0024e8d001007387 */ /* 0x000fe20000100a00 */
[----:B------:R-:W-:Y:S01]  /*2afa0*/  ULDC UR22, c[0x0][0x240] ;  /* 0x0000900000167ab9 */ /* 0x000fe20000000800 */
[----:B------:R-:W-:Y:S01]  /*2afb0*/  ULDC UR21, c[0x0][0x240] ;  /* 0x0000900000157ab9 */ /* 0x000fe20000000800 */
[----:B------:R-:W-:Y:S01]  /*2afc0*/  ULDC UR17, c[0x0][0x240] ;  /* 0x0000900000117ab9 */ /* 0x000fe20000000800 */
[----:B------:R1:W-:Y:S01]  /*2afd0*/  STL.64 [R1+0x24e0], R192 ;  /* 0x0024e0c001007387 */ /* 0x0003e20000100a00 */
        /* <DEDUP_REMOVED lines=21> */
[----:B------:R-:W-:-:S02]  /*2b130*/  ULDC UR51, c[0x0][0x240] ;  /* 0x0000900000337ab9 */ /* 0x000fc40000000800 */
[----:B------:R-:W-:Y:S04]  /*2b140*/  STL.64 [R1+0x24b0], R96 ;  /* 0x0024b06001007387 */ /* 0x000fe80000100a00 */
[----:B------:R-:W-:Y:S04]  /*2b150*/  STL.64 [R1+0x24a8], R80 ;  /* 0x0024a85001007387 */ /* 0x000fe80000100a00 */
[----:B------:R-:W-:Y:S04]  /*2b160*/  STL.64 [R1+0x24a0], R64 ;  /* 0x0024a04001007387 */ /* 0x000fe80000100a00 */
[----:B------:R-:W-:Y:S04]  /*2b170*/  STL.64 [R1+0x2498], R48 ;  /* 0x0024983001007387 */ /* 0x000fe80000100a00 */
[----:B------:R-:W-:Y:S04]  /*2b180*/  STL.64 [R1+0x2490], R32 ;  /* 0x0024902001007387 */ /* 0x000fe80000100a00 */
[----:B------:R-:W-:Y:S04]  /*2b190*/  STL.64 [R1+0x2488], R16 ;  /* 0x0024881001007387 */ /* 0x000fe80000100a00 */
[----:B----4-:R-:W-:Y:S04]  /*2b1a0*/  STL.64 [R1+0x2480], R238 ;  /* 0x002480ee01007387 */ /* 0x010fe80000100a00 */
[----:B------:R-:W-:Y:S04]  /*2b1b0*/  STL.64 [R1+0x2478], R222 ;  /* 0x002478de01007387 */ /* 0x000fe80000100a00 */
        /* <DEDUP_REMOVED lines=12> */
[----:B--2---:R-:W-:Y:S04]  /*2b280*/  STL.64 [R1+0x2410], R236 ;  /* 0x002410ec01007387 */ /* 0x004fe80000100a00 */
        /* <DEDUP_REMOVED lines=35> */
[----:B------:R-:W-:Y:S01]  /*2b4c0*/  STL.64 [R1+0x22f0], R104 ;  /* 0x0022f06801007387 */ /* 0x000fe20000100a00 */
[----:B---3--:R-:W-:Y:S01]  /*2b4d0*/  IMAD R5, R5, UR17, RZ ;  /* 0x0000001105057c24 */ /* 0x008fe2000f8e02ff */
[----:B------:R-:W-:-:S02]  /*2b4e0*/  ULDC UR17, c[0x0][0x240] ;  /* 0x0000900000117ab9 */ /* 0x000fc40000000800 */
        /* <DEDUP_REMOVED lines=26> */
[----:B------:R2:W-:Y:S04]  /*2b690*/  STL.64 [R1+0x2218], R116 ;  /* 0x0022187401007387 */ /* 0x0005e80000100a00 */
        /* <DEDUP_REMOVED lines=14> */
[----:B------:R4:W-:Y:S04]  /*2b780*/  STL.64 [R1+0x21a0], R98 ;  /* 0x0021a06201007387 */ /* 0x0009e80000100a00 */
[----:B------:R4:W-:Y:S04]  /*2b790*/  STL.64 [R1+0x2198], R82 ;  /* 0x0021985201007387 */ /* 0x0009e80000100a00 */
[----:B------:R4:W-:Y:S04]  /*2b7a0*/  STL.64 [R1+0x2190], R66 ;  /* 0x0021904201007387 */ /* 0x0009e80000100a00 */
[----:B------:R4:W-:Y:S04]  /*2b7b0*/  STL.64 [R1+0x2188], R50 ;  /* 0x0021883201007387 */ /* 0x0009e80000100a00 */
[----:B------:R-:W-:Y:S04]  /*2b7c0*/  STL.64 [R1+0x2180], R34 ;  /* 0x0021802201007387 */ /* 0x000fe80000100a00 */
[----:B------:R-:W-:Y:S04]  /*2b7d0*/  STL.64 [R1+0x2178], R18 ;  /* 0x0021781201007387 */ /* 0x000fe80000100a00 */
[----:B------:R-:W4:Y:S01]  /*2b7e0*/  LDL.LU R242, [R1+0xa88] ;  /* 0x000a880001f27983 */ /* 0x000f220000300800 */
[----:B------:R-:W-:Y:S01]  /*2b7f0*/  IMAD R241, R252, UR7, RZ ;  /* 0x00000007fcf17c24 */ /* 0x000fe2000f8e02ff */
[----:B------:R-:W-:Y:S01]  /*2b800*/  ULDC UR7, c[0x0][0x240] ;  /* 0x0000900000077ab9 */ /* 0x000fe20000000800 */
[----:B------:R-:W-:Y:S01]  /*2b810*/  IMAD R14, R14, UR10, RZ ;  /* 0x0000000a0e0e7c24 */ /* 0x000fe2000f8e02ff */
[----:B------:R-:W2:Y:S01]  /*2b820*/  LDL.LU R244, [R1+0xa84] ;  /* 0x000a840001f47983 */ /* 0x000ea20000300800 */
[----:B------:R-:W-:Y:S01]  /*2b830*/  ULDC UR10, c[0x0][0x240] ;  /* 0x00009000000a7ab9 */ /* 0x000fe20000000800 */
[----:B------:R-:W-:Y:S01]  /*2b840*/  IMAD R240, R240, UR8, RZ ;  /* 0x00000008f0f07c24 */ /* 0x000fe2000f8e02ff */
[----:B------:R-:W-:Y:S01]  /*2b850*/  ULDC UR8, c[0x0][0x240] ;  /* 0x0000900000087ab9 */ /* 0x000fe20000000800 */
[----:B------:R-:W3:Y:S01]  /*2b860*/  LDL.LU R246, [R1+0xa80] ;  /* 0x000a800001f67983 */ /* 0x000ee20000300800 */
[----:B------:R-:W-:Y:S01]  /*2b870*/  IMAD R8, R8, UR16, RZ ;  /* 0x0000001008087c24 */ /* 0x000fe2000f8e02ff */
[----:B------:R-:W-:-:S02]  /*2b880*/  ULDC UR16, c[0x0][0x240] ;  /* 0x0000900000107ab9 */ /* 0x000fc40000000800 */
        /* <DEDUP_REMOVED lines=8> */
[----:B-1----:R-:W4:Y:S04]  /*2b910*/  LDL.LU R192, [R1+0x9fc] ;  /* 0x0009fc0001c07983 */ /* 0x002f280000300800 */
[----:B------:R-:W4:Y:S04]  /*2b920*/  LDL.LU R193, [R1+0xa0c] ;  /* 0x000a0c0001c17983 */ /* 0x000f280000300800 */
[----:B------:R-:W4:Y:S04]  /*2b930*/  LDL.LU R161, [R1+0xa24] ;  /* 0x000a240001a17983 */ /* 0x000f280000300800 */
[----:B------:R-:W4:Y:S04]  /*2b940*/  LDL.LU R208, [R1+0xa34] ;  /* 0x000a340001d07983 */ /* 0x000f280000300800 */
[----:B------:R-:W4:Y:S04]  /*2b950*/  LDL.LU R209, [R1+0xa44] ;  /* 0x000a440001d17983 */ /* 0x000f280000300800 */
[----:B------:R-:W4:Y:S04]  /*2b960*/  LDL.LU R224, [R1+0xa54] ;  /* 0x000a540001e07983 */ /* 0x000f280000300800 */
[----:B------:R-:W4:Y:S01]  /*2b970*/  LDL.LU R225, [R1+0xa5c] ;  /* 0x000a5c0001e17983 */ /* 0x000f220000300800 */
[----:B--2---:R-:W-:Y:S01]  /*2b980*/  IMAD R243, R244, UR59, RZ ;  /* 0x0000003bf4f37c24 */ /* 0x004fe2000f8e02ff */
[----:B------:R-:W-:Y:S01]  /*2b990*/  ULDC UR59, c[0x0][0x240] ;  /* 0x00009000003b7ab9 */ /* 0x000fe20000000800 */
[----:B---3--:R-:W-:Y:S01]  /*2b9a0*/  IMAD R244, R246, UR5, RZ ;  /* 0x00000005f6f47c24 */ /* 0x008fe2000f8e02ff */
[----:B------:R-:W-:Y:S01]  /*2b9b0*/  ULDC UR5, c[0x0][0x240] ;  /* 0x0000900000057ab9 */ /* 0x000fe20000000800 */
[----:B----4-:R-:W-:Y:S01]  /*2b9c0*/  IMAD R246, R250, UR57, RZ ;  /* 0x00000039faf67c24 */ /* 0x010fe2000f8e02ff */
[----:B------:R-:W-:Y:S01]  /*2b9d0*/  ULDC UR57, c[0x0][0x240] ;  /* 0x0000900000397ab9 */ /* 0x000fe20000000800 */
[----:B------:R-:W-:Y:S01]  /*2b9e0*/  IMAD R250, R4, UR53, RZ ;  /* 0x0000003504fa7c24 */ /* 0x000fe2000f8e02ff */
[----:B------:R-:W-:Y:S01]  /*2b9f0*/  ULDC UR53, c[0x0][0x240] ;  /* 0x0000900000357ab9 */ /* 0x000fe20000000800 */
[----:B------:R-:W2:Y:S04]  /*2ba00*/  LDL.LU R4, [R1+0xa58] ;  /* 0x000a580001047983 */ /* 0x000ea80000300800 */
[----:B------:R-:W3:Y:S04]  /*2ba10*/  LDL.LU R176, [R1+0xa50] ;  /* 0x000a500001b07983 */ /* 0x000ee80000300800 */
[----:B------:R-:W4:Y:S01]  /*2ba20*/  LDL.LU R177, [R1+0xa40] ;  /* 0x000a400001b17983 */ /* 0x000f220000300800 */
[----:B------:R-:W-:-:S02]  /*2ba30*/  IMAD R117, R192, UR50, RZ ;  /* 0x00000032c0757c24 */ /* 0x000fc4000f8e02ff */
[----:B------:R-:W-:Y:S01]  /*2ba40*/  IMAD R9, R9, UR15, RZ ;  /* 0x0000000f09097c24 */ /* 0x000fe2000f8e02ff */
[----:B------:R-:W4:Y:S01]  /*2ba50*/  LDL.LU R145, [R1+0xa30] ;  /* 0x000a300001917983 */ /* 0x000f220000300800 */
[----:B------:R-:W-:Y:S01]  /*2ba60*/  IMAD R116, R193, UR48, RZ ;  /* 0x00000030c1747c24 */ /* 0x000fe2000f8e02ff */
[----:B------:R-:W-:Y:S01]  /*2ba70*/  ULDC UR15, c[0x0][0x240] ;  /* 0x00009000000f7ab9 */ /* 0x000fe20000000800 */
        /* <DEDUP_REMOVED lines=37> */
[----:B------:R-:W-:Y:S01]  /*2bcd0*/  ULDC UR48, c[0x0][0x240] ;  /* 0x0000900000307ab9 */ /* 0x000fe20000000800 */
[----:B------:R-:W-:Y:S01]  /*2bce0*/  ULDC UR47, c[0x0][0x240] ;  /* 0x00009000002f7ab9 */ /* 0x000fe20000000800 */
[----:B------:R-:W-:Y:S01]  /*2bcf0*/  ULDC UR46, c[0x0][0x240] ;  /* 0x00009000002e7ab9 */ /* 0x000fe20000000800 */
[----:B------:R-:W-:Y:S01]  /*2bd00*/  ULDC UR45, c[0x0][0x240] ;  /* 0x00009000002d7ab9 */ /* 0x000fe20000000800 */
[----:B------:R-:W-:Y:S01]  /*2bd10*/  ULDC UR44, c[0x0][0x240] ;  /* 0x00009000002c7ab9 */ /* 0x000fe20000000800 */
[----:B------:R-:W-:Y:S01]  /*2bd20*/  ULDC UR43, c[0x0][0x240] ;  /* 0x00009000002b7ab9 */ /* 0x000fe20000000800 */
[----:B------:R-:W-:Y:S01]  /*2bd30*/  LEA R124, P4, R5, R3, 0x2 ;  /* 0x00000003057c7211 */ /* 0x000fe200078810ff */
[----:B------:R-:W-:Y:S01]  /*2bd40*/  ULDC UR50, c[0x0][0x240] ;  /* 0x0000900000327ab9 */ /* 0x000fe20000000800 */
[----:B--2---:R-:W-:Y:S01]  /*2bd50*/  IMAD R110, R4, UR42, RZ ;  /* 0x0000002a046e7c24 */ /* 0x004fe2000f8e02ff */
[----:B------:R-:W-:Y:S01]  /*2bd60*/  ULDC UR42, c[0x0][0x240] ;  /* 0x00009000002a7ab9 */ /* 0x000fe20000000800 */
[----:B------:R-:W2:Y:S01]  /*2bd70*/  LDL.LU R4, [R1+0x9d8] ;  /* 0x0009d80001047983 */ /* 0x000ea20000300800 */
[----:B---3--:R-:W-:Y:S01]  /*2bd80*/  IMAD R109, R176, UR41, RZ ;  /* 0x00000029b06d7c24 */ /* 0x008fe2000f8e02ff */
[----:B------:R-:W-:-:S02]  /*2bd90*/  ULDC UR41, c[0x0][0x240] ;  /* 0x0000900000297ab9 */ /* 0x000fc40000000800 */
[----:B------:R-:W3:Y:S01]  /*2bda0*/  LDL.LU R176, [R1+0x9d4] ;  /* 0x0009d40001b07983 */ /* 0x000ee20000300800 */
[----:B----4-:R-:W-:Y:S01]  /*2bdb0*/  IMAD R108, R177, UR40, RZ ;  /* 0x00000028b16c7c24 */ /* 0x010fe2000f8e02ff */
        /* <DEDUP_REMOVED lines=14> */
[----:B------:R-:W-:Y:S02]  /*2bea0*/  IMAD R100, R224, UR34, RZ ;  /* 0x00000022e0647c24 */ /* 0x000fe4000f8e02ff */
        /* <DEDUP_REMOVED lines=8> */
[----:B------:R-:W-:Y:S01]  /*2bf30*/  LEA.HI.X.SX32 R125, R5, R0, 0x2, P4 ;  /* 0x00000000057d7211 */ /* 0x000fe200020f16ff */
[----:B------:R-:W-:Y:S01]  /*2bf40*/  ULDC UR33, c[0x0][0x240] ;  /* 0x0000900000217ab9 */ /* 0x000fe20000000800 */
[-C--:B------:R-:W-:Y:S01]  /*2bf50*/  LEA R122, P3, R8, R3.reuse, 0x2 ;  /* 0x00000003087a7211 */ /* 0x080fe200078610ff */
[----:B------:R-:W-:Y:S01]  /*2bf60*/  ULDC UR35, c[0x0][0x240] ;  /* 0x0000900000237ab9 */ /* 0x000fe20000000800 */
[----:B------:R-:W-:Y:S01]  /*2bf70*/  LEA R120, P2, R10, R3, 0x2 ;  /* 0x000000030a787211 */ /* 0x000fe200078410ff */
[----:B------:R-:W-:Y:S01]  /*2bf80*/  ULDC UR34, c[0x0][0x240] ;  /* 0x0000900000227ab9 */ /* 0x000fe20000000800 */
[----:B--2---:R-:W-:-:S02]  /*2bf90*/  IMAD R98, R4, UR32, RZ ;  /* 0x0000002004627c24 */ /* 0x004fc4000f8e02ff */
[----:B---3--:R-:W-:Y:S01]  /*2bfa0*/  IMAD R97, R176, UR31, RZ ;  /* 0x0000001fb0617c24 */ /* 0x008fe2000f8e02ff */
[----:B------:R-:W2:Y:S01]  /*2bfb0*/  LDL.LU R4, [R1+0x9a4] ;  /* 0x0009a40001047983 */ /* 0x000ea20000300800 */
[----:B----4-:R-:W-:-:S03]  /*2bfc0*/  IMAD R96, R177, UR30, RZ ;  /* 0x0000001eb1607c24 */ /* 0x010fc6000f8e02ff */
[----:B------:R-:W3:Y:S01]  /*2bfd0*/  LDL.LU R128, [R1+0x9a0] ;  /* 0x0009a00001807983 */ /* 0x000ee20000300800 */
[----:B------:R-:W-:-:S03]  /*2bfe0*/  IMAD R95, R192, UR29, RZ ;  /* 0x0000001dc05f7c24 */ /* 0x000fc6000f8e02ff */
[----:B------:R-:W4:Y:S01]  /*2bff0*/  LDL.LU R129, [R1+0x984] ;  /* 0x0009840001817983 */ /* 0x000f220000300800 */
        /* <DEDUP_REMOVED lines=10> */
[-C--:B------:R-:W-:Y:S01]  /*2c0a0*/  LEA.HI.X.SX32 R123, R8, R0.reuse, 0x2, P3 ;  /* 0x00000000087b7211 */ /* 0x080fe200018f16ff */
[----:B------:R-:W-:Y:S01]  /*2c0b0*/  ULDC UR27, c[0x0][0x240] ;  /* 0x00009000001b7ab9 */ /* 0x000fe20000000800 */
[----:B------:R-:W-:Y:S01]  /*2c0c0*/  LEA.HI.X.SX32 R121, R10, R0, 0x2, P2 ;  /* 0x000000000a797211 */ /* 0x000fe200010f16ff */
[----:B------:R-:W4:Y:S01]  /*2c0d0*/  LDL.LU R177, [R1+0x96c] ;  /* 0x00096c0001b17983 */ /* 0x000f220000300800 */
[----:B------:R-:W-:Y:S01]  /*2c0e0*/  ULDC UR26, c[0x0][0x240] ;  /* 0x00009000001a7ab9 */ /* 0x000fe20000000800 */
[----:B------:R-:W-:Y:S01]  /*2c0f0*/  ULDC UR29, c[0x0][0x240] ;  /* 0x00009000001d7ab9 */ /* 0x000fe20000000800 */
[----:B------:R-:W-:Y:S01]  /*2c100*/  ULDC UR28, c[0x0][0x240] ;  /* 0x00009000001c7ab9 */ /* 0x000fe20000000800 */
[----:B------:R-:W4:Y:S01]  /*2c110*/  LDL.LU R192, [R1+0x968] ;  /* 0x0009680001c07983 */ /* 0x000f220000300800 */
[----:B------:R-:W-:Y:S01]  /*2c120*/  ULDC UR31, c[0x0][0x240] ;  /* 0x00009000001f7ab9 */ /* 0x000fe20000000800 */
[----:B------:R-:W-:Y:S01]  /*2c130*/  ULDC UR30, c[0x0][0x240] ;  /* 0x00009000001e7ab9 */ /* 0x000fe20000000800 */
[----:B------:R-:W-:Y:S01]  /*2c140*/  ULDC UR32, c[0x0][0x240] ;  /* 0x0000900000207ab9 */ /* 0x000fe20000000800 */
[----:B------:R-:W4:Y:S01]  /*2c150*/  LDL.LU R193, [R1+0x964] ;  /* 0x0009640001c17983 */ /* 0x000f220000300800 */
[----:B------:R-:W-:Y:S01]  /*2c160*/  ULDC UR25, c[0x0][0x240] ;  /* 0x0000900000197ab9 */ /* 0x000fe20000000800 */
[----:B------:R-:W-:-:S02]  /*2c170*/  ULDC UR24, c[0x0][0x240] ;  /* 0x0000900000187ab9 */ /* 0x000fc40000000800 */
[----:B------:R-:W4:Y:S04]  /*2c180*/  LDL.LU R208, [R1+0x960] ;  /* 0x0009600001d07983 */ /* 0x000f280000300800 */
[----:B------:R-:W4:Y:S04]  /*2c190*/  LDL.LU R209, [R1+0x95c] ;  /* 0x00095c0001d17983 */ /* 0x000f280000300800 */
[----:B------:R-:W4:Y:S04]  /*2c1a0*/  LDL.LU R224, [R1+0x958] ;  /* 0x0009580001e07983 */ /* 0x000f280000300800 */
[----:B------:R-:W4:Y:S01]  /*2c1b0*/  LDL.LU R225, [R1+0x954] ;  /* 0x0009540001e17983 */ /* 0x000f220000300800 */
[----:B--2---:R-:W-:Y:S01]  /*2c1c0*/  IMAD R89, R4, UR23, RZ ;  /* 0x0000001704597c24 */ /* 0x004fe2000f8e02ff */
[----:B------:R-:W-:-:S02]  /*2c1d0*/  ULDC UR23, c[0x0][0x240] ;  /* 0x0000900000177ab9 */ /* 0x000fc40000000800 */
[----:B------:R-:W2:Y:S01]  /*2c1e0*/  LDL.LU R4, [R1+0x950] ;  /* 0x0009500001047983 */ /* 0x000ea20000300800 */
[----:B---3--:R-:W-:Y:S01]  /*2c1f0*/  IMAD R88, R128, UR22, RZ ;  /* 0x0000001680587c24 */ /* 0x008fe2000f8e02ff */
[----:B------:R-:W-:Y:S01]  /*2c200*/  ULDC UR22, c[0x0][0x240] ;  /* 0x0000900000167ab9 */ /* 0x000fe20000000800 */
[----:B----4-:R-:W-:Y:S01]  /*2c210*/  IMAD R87, R129, UR21, RZ ;  /* 0x0000001581577c24 */ /* 0x010fe2000f8e02ff */
        /* <DEDUP_REMOVED lines=13> */
[----:B------:R-:W3:Y:S04]  /*2c2f0*/  LDL.LU R224, [R1+0x94c] ;  /* 0x00094c0001e07983 */ /* 0x000ee80000300800 */
[----:B------:R-:W4:Y:S01]  /*2c300*/  LDL.LU R222, [R1+0x948] ;  /* 0x0009480001de7983 */ /* 0x000f220000300800 */
        /* <DEDUP_REMOVED lines=10> */
[----:B--2---:R-:W-:Y:S01]  /*2c3b0*/  IMAD R78, R4, UR8, RZ ;  /* 0x00000008044e7c24 */ /* 0x004fe2000f8e02ff */
[----:B------:R-:W-:Y:S01]  /*2c3c0*/  ULDC UR8, c[0x0][0x240] ;  /* 0x0000900000087ab9 */ /* 0x000fe20000000800 */
        /* <DEDUP_REMOVED lines=24> */
[----:B------:R-:W-:Y:S01]  /*2c550*/  IMAD R79, R209, UR11, RZ ;  /* 0x0000000bd14f7c24 */ /* 0x000fe2000f8e02ff */
[----:B------:R-:W-:Y:S01]  /*2c560*/  ULDC UR11, c[0x0][0x240] ;  /* 0x00009000000b7ab9 */ /* 0x000fe20000000800 */
[----:B---3--:R-:W-:Y:S01]  /*2c570*/  IMAD R77, R224, UR7, RZ ;  /* 0x00000007e04d7c24 */ /* 0x008fe2000f8e02ff */
[----:B------:R-:W3:Y:S01]  /*2c580*/  LDL.LU R209, [R1+0xba0] ;  /* 0x000ba00001d17983 */ /* 0x000ee20000300800 */
[----:B----4-:R-:W-:Y:S01]  /*2c590*/  IMAD R76, R222, UR6, RZ ;  /* 0x00000006de4c7c24 */ /* 0x010fe2000f8e02ff */
[----:B------:R-:W-:Y:S01]  /*2c5a0*/  ULDC UR7, c[0x0][0x240] ;  /* 0x0000900000077ab9 */ /* 0x000fe20000000800 */
[----:B------:R-:W-:Y:S01]  /*2c5b0*/  ULDC UR6, c[0x0][0x240] ;  /* 0x0000900000067ab9 */ /* 0x000fe20000000800 */
[----:B------:R-:W4:Y:S01]  /*2c5c0*/  LDL.LU R224, [R1+0xb98] ;  /* 0x000b980001e07983 */ /* 0x000f220000300800 */
[----:B--2---:R-:W-:-:S03]  /*2c5d0*/  IMAD R53, R225, UR61, RZ ;  /* 0x0000003de1357c24 */ /* 0x004fc6000f8e02ff */
[----:B------:R-:W2:Y:S04]  /*2c5e0*/  LDL.LU R225, [R1+0xb90] ;  /* 0x000b900001e17983 */ /* 0x000ea80000300800 */
[----:B------:R-:W2:Y:S04]  /*2c5f0*/  LDL.LU R174, [R1+0xb88] ;  /* 0x000b880001ae7983 */ /* 0x000ea80000300800 */
[----:B------:R-:W2:Y:S04]  /*2c600*/  LDL.LU R175, [R1+0xb80] ;  /* 0x000b800001af7983 */ /* 0x000ea80000300800 */
[----:B------:R-:W2:Y:S01]  /*2c610*/  LDL.LU R190, [R1+0xb78] ;  /* 0x000b780001be7983 */ /* 0x000ea20000300800 */
[----:B------:R-:W-:-:S03]  /*2c620*/  IMAD R75, R223, UR59, RZ ;  /* 0x0000003bdf4b7c24 */ /* 0x000fc6000f8e02ff */
[----:B------:R-:W2:Y:S01]  /*2c630*/  LDL.LU R191, [R1+0xb70] ;  /* 0x000b700001bf7983 */ /* 0x000ea20000300800 */
[----:B------:R-:W-:-:S03]  /*2c640*/  IMAD R74, R238, UR5, RZ ;  /* 0x00000005ee4a7c24 */ /* 0x000fc6000f8e02ff */
[----:B------:R-:W2:Y:S04]  /*2c650*/  LDL.LU R206, [R1+0xb68] ;  /* 0x000b680001ce7983 */ /* 0x000ea80000300800 */
[----:B------:R-:W2:Y:S04]  /*2c660*/  LDL.LU R207, [R1+0xb60] ;  /* 0x000b600001cf7983 */ /* 0x000ea80000300800 */
[----:B------:R-:W2:Y:S04]  /*2c670*/  LDL.LU R222, [R1+0xb58] ;  /* 0x000b580001de7983 */ /* 0x000ea80000300800 */
[----:B------:R-:W2:Y:S01]  /*2c680*/  LDL.LU R223, [R1+0xb50] ;  /* 0x000b500001df7983 */ /* 0x000ea20000300800 */
[----:B------:R-:W-:-:S03]  /*2c690*/  IMAD R73, R239, UR58, RZ ;  /* 0x0000003aef497c24 */ /* 0x000fc6000f8e02ff */
[----:B------:R-:W2:Y:S04]  /*2c6a0*/  LDL.LU R238, [R1+0xb48] ;  /* 0x000b480001ee7983 */ /* 0x000ea80000300800 */
[----:B------:R-:W2:Y:S01]  /*2c6b0*/  LDL.LU R239, [R1+0xb40] ;  /* 0x000b400001ef7983 */ /* 0x000ea20000300800 */
[----:B------:R-:W-:Y:S02]  /*2c6c0*/  IMAD R72, R16, UR57, RZ ;  /* 0x0000003910487c24 */ /* 0x000fe4000f8e02ff */
[----:B------:R-:W-:Y:S01]  /*2c6d0*/  IMAD R71, R17, UR56, RZ ;  /* 0x0000003811477c24 */ /* 0x000fe2000f8e02ff */
[----:B------:R-:W2:Y:S01]  /*2c6e0*/  LDL.LU R16, [R1+0xb38] ;  /* 0x000b380001107983 */ /* 0x000ea20000300800 */
[----:B------:R-:W-:Y:S02]  /*2c6f0*/  IMAD R70, R32, UR55, RZ ;  /* 0x0000003720467c24 */ /* 0x000fe4000f8e02ff */
[----:B------:R-:W-:Y:S01]  /*2c700*/  IMAD R69, R33, UR54, RZ ;  /* 0x0000003621457c24 */ /* 0x000fe2000f8e02ff */
[----:B------:R-:W2:Y:S01]  /*2c710*/  LDL.LU R17, [R1+0xb30] ;  /* 0x000b300001117983 */ /* 0x000ea20000300800 */
[----:B------:R-:W-:-:S03]  /*2c720*/  IMAD R68, R48, UR53, RZ ;  /* 0x0000003530447c24 */ /* 0x000fc6000f8e02ff */
[----:B------:R-:W2:Y:S01]  /*2c730*/  LDL.LU R32, [R1+0xb28] ;  /* 0x000b280001207983 */ /* 0x000ea20000300800 */
[----:B------:R-:W-:-:S03]  /*2c740*/  IMAD R67, R49, UR52, RZ ;  /* 0x0000003431437c24 */ /* 0x000fc6000f8e02ff */
[----:B------:R-:W2:Y:S01]  /*2c750*/  LDL.LU R33, [R1+0xb20] ;  /* 0x000b200001217983 */ /* 0x000ea20000300800 */
[----:B------:R-:W-:-:S03]  /*2c760*/  IMAD R66, R64, UR51, RZ ;  /* 0x0000003340427c24 */ /* 0x000fc6000f8e02ff */
        /* <DEDUP_REMOVED lines=21> */
[----:B------:R-:W2:Y:S01]  /*2c8c0*/  LDL.LU R193, [R1+0xac0] ;  /* 0x000ac00001c17983 */ /* 0x000ea20000300800 */
[----:B------:R-:W-:Y:S02]  /*2c8d0*/  IMAD R54, R208, UR38, RZ ;  /* 0x00000026d0367c24 */ /* 0x000fe4000f8e02ff */
[----:B---3--:R-:W-:Y:S01]  /*2c8e0*/  IMAD R52, R209, UR60, RZ ;  /* 0x0000003cd1347c24 */ /* 0x008fe2000f8e02ff */
[----:B------:R-:W3:Y:S01]  /*2c8f0*/  LDL.LU R208, [R1+0xab8] ;  /* 0x000ab80001d07983 */ /* 0x000ee20000300800 */
[----:B----4-:R-:W-:-:S03]  /*2c900*/  IMAD R51, R224, UR37, RZ ;  /* 0x00000025e0337c24 */ /* 0x010fc6000f8e02ff */
[----:B------:R-:W4:Y:S04]  /*2c910*/  LDL.LU R209, [R1+0x934] ;  /* 0x0009340001d17983 */ /* 0x000f280000300800 */
[----:B------:R-:W4:Y:S01]  /*2c920*/  LDL.LU R224, [R1+0xc08] ;  /* 0x000c080001e07983 */ /* 0x000f220000300800 */
[----:B------:R-:W-:Y:S02]  /*2c930*/  IMAD R4, R4, UR49, RZ ;  /* 0x0000003104047c24 */ /* 0x000fe4000f8e02ff */
[----:B--2---:R-:W-:Y:S02]  /*2c940*/  IMAD R50, R225, UR36, RZ ;  /* 0x00000024e1327c24 */ /* 0x004fe4000f8e02ff */
[----:B------:R-:W-:Y:S01]  /*2c950*/  IMAD R43, R190, UR33, RZ ;  /* 0x00000021be2b7c24 */ /* 0x000fe2000f8e02ff */
[----:B------:R-:W2:Y:S01]  /*2c960*/  LDL.LU R225, [R1+0xc00] ;  /* 0x000c000001e17983 */ /* 0x000ea20000300800 */
[----:B------:R-:W-:Y:S01]  /*2c970*/  LEA R118, P1, R4, R3, 0x2 ;  /* 0x0000000304767211 */ /* 0x000fe200078210ff */
[----:B------:R-:W-:-:S02]  /*2c980*/  IMAD R42, R191, UR32, RZ ;  /* 0x00000020bf2a7c24 */ /* 0x000fc4000f8e02ff */
[----:B------:R-:W-:Y:S01]  /*2c990*/  IMAD R45, R174, UR35, RZ ;  /* 0x00000023ae2d7c24 */ /* 0x000fe2000f8e02ff */
[-C--:B------:R-:W-:Y:S01]  /*2c9a0*/  LEA.HI.X.SX32 R119, R4, R0.reuse, 0x2, P1 ;  /* 0x0000000004777211 */ /* 0x080fe200008f16ff */
[----:B------:R-:W-:Y:S01]  /*2c9b0*/  IMAD R41, R206, UR31, RZ ;  /* 0x0000001fce297c24 */ /* 0x000fe2000f8e02ff */
[-C--:B------:R-:W-:Y:S01]  /*2c9c0*/  LEA R126, P1, R9, R3.reuse, 0x2 ;  /* 0x00000003097e7211 */ /* 0x080fe200078210ff */
[----:B------:R-:W-:Y:S02]  /*2c9d0*/  IMAD R44, R175, UR34, RZ ;  /* 0x00000022af2c7c24 */ /* 0x000fe4000f8e02ff */
[----:B------:R-:W-:Y:S01]  /*2c9e0*/  IMAD R65, R65, UR50, RZ ;  /* 0x0000003241417c24 */ /* 0x000fe2000f8e02ff */
[----:B------:R1:W-:Y:S01]  /*2c9f0*/  STL.64 [R1+0x930], R118 ;  /* 0x0009307601007387 */ /* 0x0003e20000100a00 */
[----:B------:R-:W-:Y:S01]  /*2ca00*/  LEA.HI.X.SX32 R127, R9, R0, 0x2, P1 ;  /* 0x00000000097f7211 */ /* 0x000fe200008f16ff */
[----:B------:R-:W-:Y:S01]  /*2ca10*/  IMAD R40, R207, UR30, RZ ;  /* 0x0000001ecf287c24 */ /* 0x000fe2000f8e02ff */
[----:B------:R-:W2:Y:S01]  /*2ca20*/  S2UR UR5, SR_CgaCtaId ;  /* 0x00000000000579c3 */ /* 0x000ea20000008800 */
[----:B------:R1:W-:Y:S01]  /*2ca30*/  STL.64 [R1+0xdb8], R124 ;  /* 0x000db87c01007387 */ /* 0x0003e20000100a00 */
[-C--:B------:R-:W-:Y:S01]  /*2ca40*/  LEA R4, P1, R14, R3.reuse, 0x2 ;  /* 0x000000030e047211 */ /* 0x080fe200078210ff */
[----:B------:R-:W-:Y:S01]  /*2ca50*/  IMAD R39, R222, UR29, RZ ;  /* 0x0000001dde277c24 */ /* 0x000fe2000f8e02ff */
[----:B------:R-:W-:Y:S01]  /*2ca60*/  ULDC UR49, c[0x0][0x230] ;  /* 0x00008c0000317ab9 */ /* 0x000fe20000000800 */
[----:B-1----:R-:W-:-:S02]  /*2ca70*/  LEA R118, P5, R11, R3, 0x2 ;  /* 0x000000030b767211 */ /* 0x002fc400078a10ff */
[CC--:B------:R-:W-:Y:S02]  /*2ca80*/  LEA R124, P4, R12.reuse, R3.reuse, 0x2 ;  /* 0x000000030c7c7211 */ /* 0x0c0fe400078810ff */
[-C--:B------:R-:W-:Y:S01]  /*2ca90*/  LEA.HI.X.SX32 R119, R11, R0.reuse, 0x2, P5 ;  /* 0x000000000b777211 */ /* 0x080fe200028f16ff */
[----:B------:R1:W-:Y:S01]  /*2caa0*/  STL.64 [R1+0x928], R122 ;  /* 0x0009287a01007387 */ /* 0x0003e20000100a00 */
[-C--:B------:R-:W-:Y:S02]  /*2cab0*/  LEA.HI.X.SX32 R125, R12, R0.reuse, 0x2, P4 ;  /* 0x000000000c7d7211 */ /* 0x080fe400020f16ff */
[----:B------:R-:W-:Y:S01]  /*2cac0*/  LEA.HI.X.SX32 R5, R14, R0, 0x2, P1 ;  /* 0x000000000e057211 */ /* 0x000fe200008f16ff */
[----:B------:R1:W-:Y:S01]  /*2cad0*/  STL.64 [R1+0x918], R120 ;  /* 0x0009187801007387 */ /* 0x0003e20000100a00 */
[----:B------:R-:W-:-:S03]  /*2cae0*/  LEA R10, P4, R241, R3, 0x2 ;  /* 0x00000003f10a7211 */ /* 0x000fc600078810ff */
[----:B------:R-:W-:Y:S01]  /*2caf0*/  STL.64 [R1+0x920], R126 ;  /* 0x0009207e01007387 */ /* 0x000fe20000100a00 */
[----:B-1----:R-:W-:-:S03]  /*2cb00*/  LEA R122, P3, R13, R3, 0x2 ;  /* 0x000000030d7a7211 */ /* 0x002fc600078610ff */
[----:B------:R1:W-:Y:S01]  /*2cb10*/  STL.64 [R1+0x910], R118 ;  /* 0x0009107601007387 */ /* 0x0003e20000100a00 */
[----:B------:R-:W-:-:S03]  /*2cb20*/  LEA R120, P2, R15, R3, 0x2 ;  /* 0x000000030f787211 */ /* 0x000fc600078410ff */
[----:B------:R-:W-:Y:S01]  /*2cb30*/  STL.64 [R1+0x908], R124 ;  /* 0x0009087c01007387 */ /* 0x000fe20000100a00 */
[-C--:B------:R-:W-:Y:S01]  /*2cb40*/  LEA.HI.X.SX32 R123, R13, R0.reuse, 0x2, P3 ;  /* 0x000000000d7b7211 */ /* 0x080fe200018f16ff */
[----:B------:R-:W-:Y:S01]  /*2cb50*/  IMAD R37, R238, UR27, RZ ;  /* 0x0000001bee257c24 */ /* 0x000fe2000f8e02ff */
[-C--:B------:R-:W-:Y:S01]  /*2cb60*/  LEA R8, P3, R242, R3.reuse, 0x2 ;  /* 0x00000003f2087211 */ /* 0x080fe200078610ff */
[----:B------:R1:W-:Y:S01]  /*2cb70*/  STL.64 [R1+0x980], R4 ;  /* 0x0009800401007387 */ /* 0x0003e20000100a00 */
[-C--:B------:R-:W-:Y:S02]  /*2cb80*/  LEA.HI.X.SX32 R121, R15, R0.reuse, 0x2, P2 ;  /* 0x000000000f797211 */ /* 0x080fe400010f16ff */
[-C--:B-1----:R-:W-:Y:S02]  /*2cb90*/  LEA R118, P5, R240, R3.reuse, 0x2 ;  /* 0x00000003f0767211 */ /* 0x082fe400078a10ff */
[----:B------:R-:W-:Y:S02]  /*2cba0*/  LEA R238, P2, R244, R3, 0x2 ;  /* 0x00000003f4ee7211 */ /* 0x000fe400078410ff */
[----:B------:R-:W-:-:S02]  /*2cbb0*/  LEA.HI.X.SX32 R119, R240, R0, 0x2, P5 ;  /* 0x00000000f0777211 */ /* 0x000fc400028f16ff */
[-C--:B------:R-:W-:Y:S02]  /*2cbc0*/  LEA.HI.X.SX32 R11, R241, R0.reuse, 0x2, P4 ;  /* 0x00000000f10b7211 */ /* 0x080fe400020f16ff */
[-C--:B------:R-:W-:Y:S01]  /*2cbd0*/  LEA R4, P1, R243, R3.reuse, 0x2 ;  /* 0x00000003f3047211 */ /* 0x080fe200078210ff */
[----:B------:R-:W-:Y:S01]  /*2cbe0*/  IMAD R36, R239, UR26, RZ ;  /* 0x0000001aef247c24 */ /* 0x000fe2000f8e02ff */
[-C--:B------:R-:W-:Y:S01]  /*2cbf0*/  LEA R236, P5, R245, R3.reuse, 0x2 ;  /* 0x00000003f5ec7211 */ /* 0x080fe200078a10ff */
[----:B------:R-:W-:Y:S01]  /*2cc00*/  STL.64 [R1+0x948], R122 ;  /* 0x0009487a01007387 */ /* 0x000fe20000100a00 */
[-C--:B------:R-:W-:Y:S02]  /*2cc10*/  LEA.HI.X.SX32 R9, R242, R0.reuse, 0x2, P3 ;  /* 0x00000000f2097211 */ /* 0x080fe400018f16ff */
[----:B------:R-:W-:Y:S01]  /*2cc20*/  LEA.HI.X.SX32 R5, R243, R0, 0x2, P1 ;  /* 0x00000000f3057211 */ /* 0x000fe200008f16ff */
[----:B------:R-:W-:Y:S01]  /*2cc30*/  STL.64 [R1+0x978], R120 ;  /* 0x0009787801007387 */ /* 0x000fe20000100a00 */
[----:B------:R-:W-:-:S02]  /*2cc40*/  LEA R234, P4, R246, R3, 0x2 ;  /* 0x00000003f6ea7211 */ /* 0x000fc400078810ff */
[-C--:B------:R-:W-:Y:S01]  /*2cc50*/  LEA.HI.X.SX32 R239, R244, R0.reuse, 0x2, P2 ;  /* 0x00000000f4ef7211 */ /* 0x080fe200010f16ff */
[----:B------:R-:W-:Y:S01]  /*2cc60*/  STL.64 [R1+0x970], R118 ;  /* 0x0009707601007387 */ /* 0x000fe20000100a00 */
[-C--:B------:R-:W-:Y:S02]  /*2cc70*/  LEA R232, P3, R247, R3.reuse, 0x2 ;  /* 0x00000003f7e87211 */ /* 0x080fe400078610ff */
[-C--:B------:R-:W-:Y:S01]  /*2cc80*/  LEA.HI.X.SX32 R237, R245, R0.reuse, 0x2, P5 ;  /* 0x00000000f5ed7211 */ /* 0x080fe200028f16ff */
[----:B------:R-:W-:Y:S01]  /*2cc90*/  STL.64 [R1+0x968], R10 ;  /* 0x0009680a01007387 */ /* 0x000fe20000100a00 */
[-C--:B------:R-:W-:Y:S02]  /*2cca0*/  LEA R230, P1, R248, R3.reuse, 0x2 ;  /* 0x00000003f8e67211 */ /* 0x080fe400078210ff */
[----:B------:R-:W-:Y:S01]  /*2ccb0*/  LEA.HI.X.SX32 R235, R246, R0, 0x2, P4 ;  /* 0x00000000f6eb7211 */ /* 0x000fe200020f16ff */
[----:B------:R-:W-:Y:S01]  /*2ccc0*/  STL.64 [R1+0x960], R8 ;  /* 0x0009600801007387 */ /* 0x000fe20000100a00 */
[----:B------:R-:W-:-:S03]  /*2ccd0*/  LEA R228, P2, R249, R3, 0x2 ;  /* 0x00000003f9e47211 */ /* 0x000fc600078410ff */
[----:B------:R1:W-:Y:S01]  /*2cce0*/  STL.64 [R1+0x958], R4 ;  /* 0x0009580401007387 */ /* 0x0003e20000100a00 */
[----:B------:R-:W-:Y:S02]  /*2ccf0*/  LEA R226, P5, R250, R3, 0x2 ;  /* 0x00000003fae27211 */ /* 0x000fe400078a10ff */
[-C--:B------:R-:W-:Y:S01]  /*2cd00*/  LEA.HI.X.SX32 R233, R247, R0.reuse, 0x2, P3 ;  /* 0x00000000f7e97211 */ /* 0x080fe200018f16ff */
[----:B------:R-:W-:Y:S01]  /*2cd10*/  STL.64 [R1+0x950], R238 ;  /* 0x000950ee01007387 */ /* 0x000fe20000100a00 */
[----:B------:R-:W-:-:S03]  /*2cd20*/  LEA.HI.X.SX32 R231, R248, R0, 0x2, P1 ;  /* 0x00000000f8e77211 */ /* 0x000fc600008f16ff */
[----:B------:R-:W-:Y:S01]  /*2cd30*/  STL.64 [R1+0x24f8], R238 ;  /* 0x0024f8ee01007387 */ /* 0x000fe20000100a00 */
[----:B------:R-:W-:Y:S02]  /*2cd40*/  LEA.HI.X.SX32 R229, R249, R0, 0x2, P2 ;  /* 0x00000000f9e57211 */ /* 0x000fe400010f16ff */
[-C--:B-1----:R-:W-:Y:S01]  /*2cd50*/  LEA R4, P4, R251, R3.reuse, 0x2 ;  /* 0x00000003fb047211 */ /* 0x082fe200078810ff */
[----:B------:R-:W-:Y:S01]  /*2cd60*/  STL.64 [R1+0x9a0], R236 ;  /* 0x0009a0ec01007387 */ /* 0x000fe20000100a00 */
[----:B------:R-:W-:-:S03]  /*2cd70*/  LEA R222, P3, R252, R3, 0x2 ;  /* 0x00000003fcde7211 */ /* 0x000fc600078610ff */
[----:B------:R-:W-:Y:S01]  /*2cd80*/  STL.64 [R1+0x2500], R236 ;  /* 0x002500ec01007387 */ /* 0x000fe20000100a00 */
[----:B------:R-:W-:-:S03]  /*2cd90*/  LEA.HI.X.SX32 R227, R250, R0, 0x2, P5 ;  /* 0x00000000fae37211 */ /* 0x000fc600028f16ff */
[----:B------:R-:W-:Y:S01]  /*2cda0*/  STL.64 [R1+0x9b0], R234 ;  /* 0x0009b0ea01007387 */ /* 0x000fe20000100a00 */
[-C--:B------:R-:W-:Y:S02]  /*2cdb0*/  LEA R220, P1, R117, R3.reuse, 0x2 ;  /* 0x0000000375dc7211 */ /* 0x080fe400078210ff */
[----:B------:R-:W-:Y:S01]  /*2cdc0*/  LEA.HI.X.SX32 R5, R251, R0, 0x2, P4 ;  /* 0x00000000fb057211 */ /* 0x000fe200020f16ff */
[----:B------:R-:W-:Y:S01]  /*2cdd0*/  STL.64 [R1+0x2508], R234 ;  /* 0x002508ea01007387 */ /* 0x000fe20000100a00 */
[-C--:B------:R-:W-:Y:S01]  /*2cde0*/  LEA R218, P2, R116, R3.reuse, 0x2 ;  /* 0x0000000374da7211 */ /* 0x080fe200078410ff */
[----:B------:R-:W-:Y:S02]  /*2cdf0*/  IMAD R38, R223, UR28, RZ ;  /* 0x0000001cdf267c24 */ /* 0x000fe4000f8e02ff */
[----:B------:R-:W-:Y:S01]  /*2ce00*/  STL.64 [R1+0x9e8], R232 ;  /* 0x0009e8e801007387 */ /* 0x000fe20000100a00 */
[----:B------:R-:W-:-:S03]  /*2ce10*/  LEA R216, P5, R115, R3, 0x2 ;  /* 0x0000000373d87211 */ /* 0x000fc600078a10ff */
[----:B------:R-:W-:Y:S01]  /*2ce20*/  STL.64 [R1+0x2510], R232 ;  /* 0x002510e801007387 */ /* 0x000fe20000100a00 */
[-C--:B------:R-:W-:Y:S02]  /*2ce30*/  LEA R214, P4, R114, R3.reuse, 0x2 ;  /* 0x0000000372d67211 */ /* 0x080fe400078810ff */
[-C--:B------:R-:W-:Y:S01]  /*2ce40*/  LEA.HI.X.SX32 R223, R252, R0.reuse, 0x2, P3 ;  /* 0x00000000fcdf7211 */ /* 0x080fe200018f16ff */
[----:B------:R-:W-:Y:S01]  /*2ce50*/  STL.64 [R1+0x9e0], R230 ;  /* 0x0009e0e601007387 */ /* 0x000fe20000100a00 */
[-C--:B------:R-:W-:Y:S02]  /*2ce60*/  LEA R212, P3, R113, R3.reuse, 0x2 ;  /* 0x0000000371d47211 */ /* 0x080fe400078610ff */
[-C--:B------:R-:W-:Y:S01]  /*2ce70*/  LEA.HI.X.SX32 R221, R117, R0.reuse, 0x2, P1 ;  /* 0x0000000075dd7211 */ /* 0x080fe200008f16ff */
        /* <DEDUP_REMOVED lines=9> */
[-C--:B------:R-:W-:Y:S02]  /*2cf10*/  LEA R206, P5, R110, R3.reuse, 0x2 ;  /* 0x000000036ece7211 */ /* 0x080fe400078a10ff */
[----:B------:R-:W-:Y:S01]  /*2cf20*/  LEA.HI.X.SX32 R211, R112, R0, 0x2, P1 ;  /* 0x0000000070d37211 */ /* 0x000fe200008f16ff */
[----:B------:R-:W-:Y:S01]  /*2cf30*/  STL.64 [R1+0x9f8], R220 ;  /* 0x0009f8dc01007387 */ /* 0x000fe20000100a00 */
[----:B-1----:R-:W-:-:S03]  /*2cf40*/  LEA R4, P2, R111, R3, 0x2 ;  /* 0x000000036f047211 */ /* 0x002fc600078410ff */
[----:B------:R-:W-:Y:S01]  /*2cf50*/  STL.64 [R1+0xa08], R218 ;  /* 0x000a08da01007387 */ /* 0x000fe20000100a00 */
[-C--:B------:R-:W-:Y:S02]  /*2cf60*/  LEA R204, P4, R109, R3.reuse, 0x2 ;  /* 0x000000036dcc7211 */ /* 0x080fe400078810ff */
[-C--:B------:R-:W-:Y:S01]  /*2cf70*/  LEA.HI.X.SX32 R5, R111, R0.reuse, 0x2, P2 ;  /* 0x000000006f057211 */ /* 0x080fe200010f16ff */
[----:B------:R-:W-:Y:S01]  /*2cf80*/  STL.64 [R1+0xa20], R216 ;  /* 0x000a20d801007387 */ /* 0x000fe20000100a00 */
[-C--:B------:R-:W-:Y:S02]  /*2cf90*/  LEA R202, P3, R108, R3.reuse, 0x2 ;  /* 0x000000036cca7211 */ /* 0x080fe400078610ff */
[-C--:B------:R-:W-:Y:S01]  /*2cfa0*/  LEA R200, P1, R107, R3.reuse, 0x2 ;  /* 0x000000036bc87211 */ /* 0x080fe200078210ff */
[----:B------:R-:W-:Y:S01]  /*2cfb0*/  STL.64 [R1+0xa30], R214 ;  /* 0x000a30d601007387 */ /* 0x000fe20000100a00 */
[-C--:B------:R-:W-:Y:S02]  /*2cfc0*/  LEA R198, P2, R106, R3.reuse, 0x2 ;  /* 0x000000036ac67211 */ /* 0x080fe400078410ff */
[----:B------:R-:W-:Y:S01]  /*2cfd0*/  LEA.HI.X.SX32 R207, R110, R0, 0x2, P5 ;  /* 0x000000006ecf7211 */ /* 0x000fe200028f16ff */
[----:B------:R-:W-:Y:S01]  /*2cfe0*/  STL.64 [R1+0xa40], R212 ;  /* 0x000a40d401007387 */ /* 0x000fe20000100a00 */
[----:B------:R-:W-:-:S02]  /*2cff0*/  LEA R196, P5, R105, R3, 0x2 ;  /* 0x0000000369c47211 */ /* 0x000fc400078a10ff */
[-C--:B------:R-:W-:Y:S01]  /*2d000*/  LEA.HI.X.SX32 R205, R109, R0.reuse, 0x2, P4 ;  /* 0x000000006dcd7211 */ /* 0x080fe200020f16ff */
[----:B------:R-:W-:Y:S01]  /*2d010*/  STL.64 [R1+0xa50], R210 ;  /* 0x000a50d201007387 */ /* 0x000fe20000100a00 */
[----:B------:R-:W-:Y:S02]  /*2d020*/  LEA R194, P4, R104, R3, 0x2 ;  /* 0x0000000368c27211 */ /* 0x000fe400078810ff */
[-C--:B------:R-:W-:Y:S01]  /*2d030*/  LEA.HI.X.SX32 R203, R108, R0.reuse, 0x2, P3 ;  /* 0x000000006ccb7211 */ /* 0x080fe200018f16ff */
[----:B------:R1:W-:Y:S01]  /*2d040*/  STL.64 [R1+0xa58], R4 ;  /* 0x000a580401007387 */ /* 0x0003e20000100a00 */
[-C--:B------:R-:W-:Y:S02]  /*2d050*/  LEA.HI.X.SX32 R201, R107, R0.reuse, 0x2, P1 ;  /* 0x000000006bc97211 */ /* 0x080fe400008f16ff */
[-C--:B------:R-:W-:Y:S01]  /*2d060*/  LEA.HI.X.SX32 R199, R106, R0.reuse, 0x2, P2 ;  /* 0x000000006ac77211 */ /* 0x080fe200010f16ff */
[----:B------:R-:W-:Y:S01]  /*2d070*/  STL.64 [R1+0xa60], R206 ;  /* 0x000a60ce01007387 */ /* 0x000fe20000100a00 */
[----:B------:R-:W-:-:S02]  /*2d080*/  LEA.HI.X.SX32 R197, R105, R0, 0x2, P5 ;  /* 0x0000000069c57211 */ /* 0x000fc400028f16ff */
[-C--:B------:R-:W-:Y:S01]  /*2d090*/  LEA R190, P1, R102, R3.reuse, 0x2 ;  /* 0x0000000366be7211 */ /* 0x080fe200078210ff */
[----:B------:R-:W-:Y:S01]  /*2d0a0*/  STL.64 [R1+0xa68], R204 ;  /* 0x000a68cc01007387 */ /* 0x000fe20000100a00 */
[-C--:B------:R-:W-:Y:S02]  /*2d0b0*/  LEA.HI.X.SX32 R195, R104, R0.reuse, 0x2, P4 ;  /* 0x0000000068c37211 */ /* 0x080fe400020f16ff */
[-C--:B-1----:R-:W-:Y:S01]  /*2d0c0*/  LEA R4, P3, R103, R3.reuse, 0x2 ;  /* 0x0000000367047211 */ /* 0x082fe200078610ff */
[----:B------:R-:W-:Y:S01]  /*2d0d0*/  STL.64 [R1+0xa70], R202 ;  /* 0x000a70ca01007387 */ /* 0x000fe20000100a00 */
[-C--:B------:R-:W-:Y:S02]  /*2d0e0*/  LEA R188, P2, R101, R3.reuse, 0x2 ;  /* 0x0000000365bc7211 */ /* 0x080fe400078410ff */
[----:B------:R-:W-:Y:S01]  /*2d0f0*/  LEA.HI.X.SX32 R5, R103, R0, 0x2, P3 ;  /* 0x0000000067057211 */ /* 0x000fe200018f16ff */
[----:B------:R-:W-:Y:S01]  /*2d100*/  STL.64 [R1+0xa78], R200 ;  /* 0x000a78c801007387 */ /* 0x000fe20000100a00 */
[----:B------:R-:W-:-:S02]  /*2d110*/  LEA R186, P5, R100, R3, 0x2 ;  /* 0x0000000364ba7211 */ /* 0x000fc400078a10ff */
        /* <DEDUP_REMOVED lines=11> */
[-C--:B------:R-:W-:Y:S02]  /*2d1d0*/  LEA.HI.X.SX32 R185, R99, R0.reuse, 0x2, P4 ;  /* 0x0000000063b97211 */ /* 0x080fe400020f16ff */
[-C--:B------:R-:W-:Y:S01]  /*2d1e0*/  LEA.HI.X.SX32 R183, R98, R0.reuse, 0x2, P3 ;  /* 0x0000000062b77211 */ /* 0x080fe200018f16ff */
[----:B------:R-:W-:Y:S01]  /*2d1f0*/  STL.64 [R1+0xaa0], R190 ;  /* 0x000aa0be01007387 */ /* 0x000fe20000100a00 */
[-C--:B------:R-:W-:Y:S02]  /*2d200*/  LEA.HI.X.SX32 R181, R97, R0.reuse, 0x2, P1 ;  /* 0x0000000061b57211 */ /* 0x080fe400008f16ff */
[----:B------:R-:W-:Y:S01]  /*2d210*/  LEA R174, P4, R94, R3, 0x2 ;  /* 0x000000035eae7211 */ /* 0x000fe200078810ff */
[----:B------:R-:W-:Y:S01]  /*2d220*/  STL.64 [R1+0xaa8], R188 ;  /* 0x000aa8bc01007387 */ /* 0x000fe20000100a00 */
[----:B------:R-:W-:-:S02]  /*2d230*/  LEA.HI.X.SX32 R179, R96, R0, 0x2, P2 ;  /* 0x0000000060b37211 */ /* 0x000fc400010f16ff */
[-C--:B-1----:R-:W-:Y:S01]  /*2d240*/  LEA R4, P5, R95, R3.reuse, 0x2 ;  /* 0x000000035f047211 */ /* 0x082fe200078a10ff */
        /* <DEDUP_REMOVED lines=9> */
[----:B------:R-:W-:Y:S01]  /*2d2e0*/  STL.64 [R1+0xac8], R180 ;  /* 0x000ac8b401007387 */ /* 0x000fe20000100a00 */
[-C--:B------:R-:W-:Y:S02]  /*2d2f0*/  LEA R164, P4, R89, R3.reuse, 0x2 ;  /* 0x0000000359a47211 */ /* 0x080fe400078810ff */
[-C--:B------:R-:W-:Y:S01]  /*2d300*/  LEA.HI.X.SX32 R173, R93, R0.reuse, 0x2, P3 ;  /* 0x000000005dad7211 */ /* 0x080fe200018f16ff */
[----:B------:R-:W-:Y:S01]  /*2d310*/  STL.64 [R1+0xad0], R178 ;  /* 0x000ad0b201007387 */ /* 0x000fe20000100a00 */
[----:B------:R-:W-:Y:S02]  /*2d320*/  LEA R162, P3, R88, R3, 0x2 ;  /* 0x0000000358a27211 */ /* 0x000fe400078610ff */
[-C--:B------:R-:W-:Y:S01]  /*2d330*/  LEA.HI.X.SX32 R171, R92, R0.reuse, 0x2, P1 ;  /* 0x000000005cab7211 */ /* 0x080fe200008f16ff */
[----:B------:R1:W-:Y:S01]  /*2d340*/  STL.64 [R1+0xad8], R4 ;  /* 0x000ad80401007387 */ /* 0x0003e20000100a00 */
[----:B------:R-:W-:-:S02]  /*2d350*/  LEA.HI.X.SX32 R169, R91, R0, 0x2, P2 ;  /* 0x000000005ba97211 */ /* 0x000fc400010f16ff */
[-C--:B------:R-:W-:Y:S01]  /*2d360*/  LEA.HI.X.SX32 R167, R90, R0.reuse, 0x2, P5 ;  /* 0x000000005aa77211 */ /* 0x080fe200028f16ff */
[----:B------:R-:W-:Y:S01]  /*2d370*/  STL.64 [R1+0xae0], R174 ;  /* 0x000ae0ae01007387 */ /* 0x000fe20000100a00 */
[-C--:B------:R-:W-:Y:S02]  /*2d380*/  LEA.HI.X.SX32 R165, R89, R0.reuse, 0x2, P4 ;  /* 0x0000000059a57211 */ /* 0x080fe400020f16ff */
[-C--:B------:R-:W-:Y:S01]  /*2d390*/  LEA R158, P2, R86, R3.reuse, 0x2 ;  /* 0x00000003569e7211 */ /* 0x080fe200078410ff */
[----:B------:R-:W-:Y:S01]  /*2d3a0*/  STL.64 [R1+0xae8], R172 ;  /* 0x000ae8ac01007387 */ /* 0x000fe20000100a00 */
[----:B------:R-:W-:Y:S02]  /*2d3b0*/  LEA.HI.X.SX32 R163, R88, R0, 0x2, P3 ;  /* 0x0000000058a37211 */ /* 0x000fe400018f16ff */
[-C--:B-1----:R-:W-:Y:S01]  /*2d3c0*/  LEA R4, P1, R87, R3.reuse, 0x2 ;  /* 0x0000000357047211 */ /* 0x082fe200078210ff */
[----:B------:R-:W-:Y:S01]  /*2d3d0*/  STL.64 [R1+0xaf0], R170 ;  /* 0x000af0aa01007387 */ /* 0x000fe20000100a00 */
[----:B------:R-:W-:-:S02]  /*2d3e0*/  LEA R156, P5, R85, R3, 0x2 ;  /* 0x00000003559c7211 */ /* 0x000fc400078a10ff */
        /* <DEDUP_REMOVED lines=132> */
[-C--:B------:R-:W-:Y:S01]  /*2dc30*/  LEA.HI.X.SX32 R75, R44, R0.reuse, 0x2, P4 ;  /* 0x000000002c4b7211 */ /* 0x080fe200020f16ff */
[----:B------:R1:W-:Y:S01]  /*2dc40*/  STL.64 [R1+0xc58], R4 ;  /* 0x000c580401007387 */ /* 0x0003e20000100a00 */
[-C--:B------:R-:W-:Y:S01]  /*2dc50*/  LEA.HI.X.SX32 R73, R43, R0.reuse, 0x2, P3 ;  /* 0x000000002b497211 */ /* 0x080fe200018f16ff */
[----:B------:R-:W-:Y:S01]  /*2dc60*/  IMAD R35, R16, UR25, RZ ;  /* 0x0000001910237c24 */ /* 0x000fe2000f8e02ff */
[-C--:B------:R-:W-:Y:S01]  /*2dc70*/  LEA.HI.X.SX32 R71, R42, R0.reuse, 0x2, P1 ;  /* 0x000000002a477211 */ /* 0x080fe200008f16ff */
[----:B------:R-:W-:Y:S01]  /*2dc80*/  IMAD R34, R17, UR24, RZ ;  /* 0x0000001811227c24 */ /* 0x000fe2000f8e02ff */
[----:B------:R-:W-:Y:S01]  /*2dc90*/  STL.64 [R1+0xc60], R110 ;  /* 0x000c606e01007387 */ /* 0x000fe20000100a00 */
[-C--:B------:R-:W-:Y:S01]  /*2dca0*/  LEA.HI.X.SX32 R69, R41, R0.reuse, 0x2, P2 ;  /* 0x0000000029457211 */ /* 0x080fe200010f16ff */
[----:B------:R-:W-:Y:S01]  /*2dcb0*/  IMAD R29, R32, UR23, RZ ;  /* 0x00000017201d7c24 */ /* 0x000fe2000f8e02ff */
[-C--:B------:R-:W-:Y:S01]  /*2dcc0*/  LEA R94, P3, R38, R3.reuse, 0x2 ;  /* 0x00000003265e7211 */ /* 0x080fe200078610ff */
[----:B------:R-:W-:Y:S01]  /*2dcd0*/  STL.64 [R1+0xc68], R76 ;  /* 0x000c684c01007387 */ /* 0x000fe20000100a00 */
[-C--:B-1----:R-:W-:Y:S01]  /*2dce0*/  LEA R4, P4, R39, R3.reuse, 0x2 ;  /* 0x0000000327047211 */ /* 0x082fe200078810ff */
[----:B------:R-:W-:Y:S01]  /*2dcf0*/  IMAD R28, R33, UR22, RZ ;  /* 0x00000016211c7c24 */ /* 0x000fe2000f8e02ff */
[-C--:B------:R-:W-:Y:S01]  /*2dd00*/  LEA.HI.X.SX32 R67, R40, R0.reuse, 0x2, P5 ;  /* 0x0000000028437211 */ /* 0x080fe200028f16ff */
[----:B------:R-:W-:Y:S01]  /*2dd10*/  STL.64 [R1+0xc70], R74 ;  /* 0x000c704a01007387 */ /* 0x000fe20000100a00 */
[-C--:B------:R-:W-:Y:S01]  /*2dd20*/  LEA R60, P1, R37, R3.reuse, 0x2 ;  /* 0x00000003253c7211 */ /* 0x080fe200078210ff */
[----:B------:R-:W-:Y:S01]  /*2dd30*/  IMAD R27, R48, UR21, RZ ;  /* 0x00000015301b7c24 */ /* 0x000fe2000f8e02ff */
[----:B------:R-:W-:Y:S01]  /*2dd40*/  LEA.HI.X.SX32 R5, R39, R0, 0x2, P4 ;  /* 0x0000000027057211 */ /* 0x000fe200020f16ff */
[----:B------:R-:W-:Y:S01]  /*2dd50*/  STL.64 [R1+0xc78], R72 ;  /* 0x000c784801007387 */ /* 0x000fe20000100a00 */
[----:B------:R-:W-:-:S02]  /*2dd60*/  LEA R58, P2, R36, R3, 0x2 ;  /* 0x00000003243a7211 */ /* 0x000fc400078410ff */
[-C--:B------:R-:W-:Y:S01]  /*2dd70*/  LEA R56, P5, R35, R3.reuse, 0x2 ;  /* 0x0000000323387211 */ /* 0x080fe200078a10ff */
[----:B------:R-:W-:Y:S01]  /*2dd80*/  STL.64 [R1+0xc80], R70 ;  /* 0x000c804601007387 */ /* 0x000fe20000100a00 */
[-C--:B------:R-:W-:Y:S01]  /*2dd90*/  LEA R54, P4, R34, R3.reuse, 0x2 ;  /* 0x0000000322367211 */ /* 0x080fe200078810ff */
[----:B------:R-:W-:Y:S01]  /*2dda0*/  IMAD R26, R49, UR20, RZ ;  /* 0x00000014311a7c24 */ /* 0x000fe2000f8e02ff */
[-C--:B------:R-:W-:Y:S01]  /*2ddb0*/  LEA.HI.X.SX32 R95, R38, R0.reuse, 0x2, P3 ;  /* 0x00000000265f7211 */ /* 0x080fe200018f16ff */
        /* <DEDUP_REMOVED lines=28> */
[-C--:B------:R-:W-:Y:S01]  /*2df80*/  LEA R40, P1, R23, R3.reuse, 0x2 ;  /* 0x0000000317287211 */ /* 0x080fe200078210ff */
[----:B------:R-:W-:Y:S01]  /*2df90*/  STL.64 [R1+0xce0], R54 ;  /* 0x000ce03601007387 */ /* 0x000fe20000100a00 */
[----:B------:R-:W-:Y:S01]  /*2dfa0*/  IMAD R49, R192, UR11, RZ ;  /* 0x0000000bc0317c24 */ /* 0x000fe2000f8e02ff */
[----:B------:R-:W-:Y:S01]  /*2dfb0*/  LEA R38, P2, R22, R3, 0x2 ;  /* 0x0000000316267211 */ /* 0x000fe200078410ff */
[----:B------:R-:W-:Y:S01]  /*2dfc0*/  IMAD R48, R193, UR10, RZ ;  /* 0x0000000ac1307c24 */ /* 0x000fe2000f8e02ff */
[----:B------:R-:W-:Y:S01]  /*2dfd0*/  STL.64 [R1+0xce8], R52 ;  /* 0x000ce83401007387 */ /* 0x000fe20000100a00 */
[----:B------:R-:W-:-:S02]  /*2dfe0*/  LEA.HI.X.SX32 R79, R26, R0, 0x2, P5 ;  /* 0x000000001a4f7211 */ /* 0x000fc400028f16ff */
[-C--:B------:R-:W-:Y:S01]  /*2dff0*/  LEA R36, P5, R21, R3.reuse, 0x2 ;  /* 0x0000000315247211 */ /* 0x080fe200078a10ff */
[----:B------:R-:W-:Y:S01]  /*2e000*/  STL.64 [R1+0xcf0], R50 ;  /* 0x000cf03201007387 */ /* 0x000fe20000100a00 */
[-C--:B------:R-:W-:Y:S02]  /*2e010*/  LEA.HI.X.SX32 R45, R25, R0.reuse, 0x2, P4 ;  /* 0x00000000192d7211 */ /* 0x080fe400020f16ff */
[-C--:B------:R-:W-:Y:S01]  /*2e020*/  LEA R34, P4, R20, R3.reuse, 0x2 ;  /* 0x0000000314227211 */ /* 0x080fe200078810ff */
[----:B------:R1:W-:Y:S01]  /*2e030*/  STL.64 [R1+0xcf8], R4 ;  /* 0x000cf80401007387 */ /* 0x0003e20000100a00 */
[-C--:B------:R-:W-:Y:S02]  /*2e040*/  LEA.HI.X.SX32 R43, R24, R0.reuse, 0x2, P3 ;  /* 0x00000000182b7211 */ /* 0x080fe400018f16ff */
[----:B------:R-:W-:Y:S01]  /*2e050*/  LEA.HI.X.SX32 R41, R23, R0, 0x2, P1 ;  /* 0x0000000017297211 */ /* 0x000fe200008f16ff */
[----:B------:R-:W-:Y:S01]  /*2e060*/  STL.64 [R1+0xd08], R78 ;  /* 0x000d084e01007387 */ /* 0x000fe20000100a00 */
[----:B------:R-:W-:-:S02]  /*2e070*/  LEA R62, P1, R18, R3, 0x2 ;  /* 0x00000003123e7211 */ /* 0x000fc400078210ff */
[-C--:B------:R-:W-:Y:S01]  /*2e080*/  LEA.HI.X.SX32 R39, R22, R0.reuse, 0x2, P2 ;  /* 0x0000000016277211 */ /* 0x080fe200010f16ff */
[----:B------:R-:W-:Y:S01]  /*2e090*/  STL.64 [R1+0xd10], R44 ;  /* 0x000d102c01007387 */ /* 0x000fe20000100a00 */
[-C--:B------:R-:W-:Y:S02]  /*2e0a0*/  LEA R28, P2, R49, R3.reuse, 0x2 ;  /* 0x00000003311c7211 */ /* 0x080fe400078410ff */
[-C--:B-1----:R-:W-:Y:S02]  /*2e0b0*/  LEA R4, P3, R19, R3.reuse, 0x2 ;  /* 0x0000000313047211 */ /* 0x082fe400078610ff */
[-C--:B------:R-:W-:Y:S01]  /*2e0c0*/  LEA.HI.X.SX32 R37, R21, R0.reuse, 0x2, P5 ;  /* 0x0000000015257211 */ /* 0x080fe200028f16ff */
[----:B------:R-:W-:Y:S01]  /*2e0d0*/  STL.64 [R1+0xd18], R42 ;  /* 0x000d182a01007387 */ /* 0x000fe20000100a00 */
[----:B------:R-:W-:Y:S02]  /*2e0e0*/  LEA R26, P5, R48, R3, 0x2 ;  /* 0x00000003301a7211 */ /* 0x000fe400078a10ff */
[-C--:B------:R-:W-:Y:S01]  /*2e0f0*/  LEA.HI.X.SX32 R35, R20, R0.reuse, 0x2, P4 ;  /* 0x0000000014237211 */ /* 0x080fe200020f16ff */
[----:B------:R-:W-:Y:S01]  /*2e100*/  STL.64 [R1+0xd28], R40 ;  /* 0x000d282801007387 */ /* 0x000fe20000100a00 */
[----:B------:R-:W-:-:S02]  /*2e110*/  LEA.HI.X.SX32 R5, R19, R0, 0x2, P3 ;  /* 0x0000000013057211 */ /* 0x000fc400018f16ff */
[-C--:B------:R-:W-:Y:S01]  /*2e120*/  LEA.HI.X.SX32 R63, R18, R0.reuse, 0x2, P1 ;  /* 0x00000000123f7211 */ /* 0x080fe200008f16ff */
[----:B------:R-:W-:Y:S01]  /*2e130*/  STL.64 [R1+0xd30], R38 ;  /* 0x000d302601007387 */ /* 0x000fe20000100a00 */
[-C--:B------:R-:W-:Y:S02]  /*2e140*/  LEA.HI.X.SX32 R29, R49, R0.reuse, 0x2, P2 ;  /* 0x00000000311d7211 */ /* 0x080fe400010f16ff */
[-C--:B------:R-:W-:Y:S01]  /*2e150*/  LEA.HI.X.SX32 R27, R48, R0.reuse, 0x2, P5 ;  /* 0x00000000301b7211 */ /* 0x080fe200028f16ff */
[----:B------:R-:W-:Y:S04]  /*2e160*/  STL.64 [R1+0xd48], R36 ;  /* 0x000d482401007387 */ /* 0x000fe80000100a00 */
[----:B------:R-:W-:Y:S04]  /*2e170*/  STL.64 [R1+0xd50], R34 ;  /* 0x000d502201007387 */ /* 0x000fe80000100a00 */
[----:B------:R1:W-:Y:S04]  /*2e180*/  STL.64 [R1+0xd58], R4 ;  /* 0x000d580401007387 */ /* 0x0003e80000100a00 */
[----:B------:R-:W-:Y:S04]  /*2e190*/  STL.64 [R1+0xd68], R62 ;  /* 0x000d683e01007387 */ /* 0x000fe80000100a00 */
[----:B------:R-:W-:Y:S04]  /*2e1a0*/  STL.64 [R1+0xd70], R28 ;  /* 0x000d701c01007387 */ /* 0x000fe80000100a00 */
[----:B------:R-:W-:Y:S04]  /*2e1b0*/  STL.64 [R1+0xd78], R26 ;  /* 0x000d781a01007387 */ /* 0x000fe80000100a00 */
[----:B------:R-:W2:Y:S01]  /*2e1c0*/  LDL R177, [R1+0x1248] ;  /* 0x0012480001b17983 */ /* 0x000ea20000100800 */
[----:B---3--:R-:W-:Y:S01]  /*2e1d0*/  IMAD R33, R208, UR9, RZ ;  /* 0x00000009d0217c24 */ /* 0x008fe2000f8e02ff */
[----:B------:R-:W-:Y:S01]  /*2e1e0*/  LOP3.LUT R12, R7, 0x2, RZ, 0xfc, !PT ;  /* 0x00000002070c7812 */ /* 0x000fe200078efcff */
[----:B----4-:R-:W-:Y:S01]  /*2e1f0*/  IMAD R32, R209, UR8, RZ ;  /* 0x00000008d1207c24 */ /* 0x010fe2000f8e02ff */
[----:B------:R-:W3:Y:S01]  /*2e200*/  LDL.64 R144, [R1+0xe70] ;  /* 0x000e700001907983 */ /* 0x000ee20000100a00 */
[----:B------:R-:W-:Y:S01]  /*2e210*/  IMAD R17, R224, UR7, RZ ;  /* 0x00000007e0117c24 */ /* 0x000fe2000f8e02ff */
[----:B------:R-:W-:Y:S01]  /*2e220*/  ISETP.GE.AND P0, PT, R7, UR49, PT ;  /* 0x0000003107007c0c */ /* 0x000fe2000bf06270 */
[----:B--2---:R-:W-:Y:S01]  /*2e230*/  IMAD R16, R225, UR6, RZ ;  /* 0x00000006e1107c24 */ /* 0x004fe2000f8e02ff */
[----:B------:R-:W2:Y:S04]  /*2e240*/  LDL.64 R208, [R1+0xe78] ;  /* 0x000e780001d07983 */ /* 0x000ea80000100a00 */
[----:B------:R-:W4:Y:S01]  /*2e250*/  LDL.64 R192, [R1+0xdf8] ;  /* 0x000df80001c07983 */ /* 0x000f220000100a00 */
[-C--:B------:R-:W-:Y:S01]  /*2e260*/  LEA R22, P3, R32, R3.reuse, 0x2 ;  /* 0x0000000320167211 */ /* 0x080fe200078610ff */
[----:B------:R-:W-:Y:S01]  /*2e270*/  ULDC UR6, c[0x0][0x230] ;  /* 0x00008c0000067ab9 */ /* 0x000fe20000000800 */
[----:B------:R-:W-:Y:S01]  /*2e280*/  LOP3.LUT R11, R7, 0x20, RZ, 0xfc, !PT ;  /* 0x00000020070b7812 */ /* 0x000fe200078efcff */
[----:B------:R-:W4:Y:S01]  /*2e290*/  LDL.64 R224, [R1+0xdf0] ;  /* 0x000df00001e07983 */ /* 0x000f220000100a00 */
[CC--:B------:R-:W-:Y:S01]  /*2e2a0*/  LEA R18, P6, R16.reuse, R3.reuse, 0x2 ;  /* 0x0000000310127211 */ /* 0x0c0fe200078c10ff */
[----:B------:R-:W-:Y:S01]  /*2e2b0*/  ULDC UR7, c[0x0][0x230] ;  /* 0x00008c0000077ab9 */ /* 0x000fe20000000800 */
[----:B------:R-:W-:Y:S01]  /*2e2c0*/  LEA R20, P1, R17, R3, 0x2 ;  /* 0x0000000311147211 */ /* 0x000fe200078210ff */
[----:B------:R-:W-:Y:S01]  /*2e2d0*/  ULDC UR8, c[0x0][0x230] ;  /* 0x00008c0000087ab9 */ /* 0x000fe20000000800 */
[-C--:B------:R-:W-:Y:S01]  /*2e2e0*/  LEA.HI.X.SX32 R19, R16, R0.reuse, 0x2, P6 ;  /* 0x0000000010137211 */ /* 0x080fe200030f16ff */
[----:B------:R-:W-:Y:S01]  /*2e2f0*/  UMOV UR60, 0x400 ;  /* 0x00000400003c7882 */ /* 0x000fe20000000000 */
[----:B------:R-:W-:Y:S01]  /*2e300*/  LOP3.LUT R16, R7, 0x22, RZ, 0xfc, !PT ;  /* 0x0000002207107812 */ /* 0x000fe200078efcff */
[----:B------:R-:W-:Y:S01]  /*2e310*/  ULDC UR9, c[0x0][0x230] ;  /* 0x00008c0000097ab9 */ /* 0x000fe20000000800 */
[----:B------:R-:W-:-:S02]  /*2e320*/  LEA.HI.X.SX32 R21, R17, R0, 0x2, P1 ;  /* 0x0000000011157211 */ /* 0x000fc400008f16ff */
[----:B------:R-:W-:Y:S02]  /*2e330*/  LEA R24, P4, R33, R3, 0x2 ;  /* 0x0000000321187211 */ /* 0x000fe400078810ff */
[----:B------:R-:W-:Y:S02]  /*2e340*/  ISETP.GE.AND P1, PT, R12, UR6, PT ;  /* 0x000000060c007c0c */ /* 0x000fe4000bf26270 */
[-C--:B------:R-:W-:Y:S02]  /*2e350*/  LEA.HI.X.SX32 R23, R32, R0.reuse, 0x2, P3 ;  /* 0x0000000020177211 */ /* 0x080fe400018f16ff */
[----:B------:R-:W-:Y:S02]  /*2e360*/  ISETP.GE.AND P2, PT, R11, UR7, PT ;  /* 0x000000070b007c0c */ /* 0x000fe4000bf46270 */
[----:B------:R-:W-:Y:S01]  /*2e370*/  LOP3.LUT R251, R7, 0x40, RZ, 0xfc, !PT ;  /* 0x0000004007fb7812 */ /* 0x000fe200078efcff */
[----:B------:R-:W-:Y:S01]  /*2e380*/  ULEA UR60, UR5, UR60, 0x18 ;  /* 0x0000003c053c7291 */ /* 0x000fe2000f8ec03f */
[----:B------:R-:W-:Y:S01]  /*2e390*/  SEL R3, R6, RZ, !P0 ;  /* 0x000000ff06037207 */ /* 0x000fe20004000000 */
[----:B------:R-:W-:Y:S01]  /*2e3a0*/  ULDC.64 UR48, c[0x0][0x208] ;  /* 0x0000820000307ab9 */ /* 0x000fe20000000a00 */
[----:B------:R-:W-:Y:S01]  /*2e3b0*/  ISETP.GE.AND P3, PT, R16, UR8, PT ;  /* 0x0000000810007c0c */ /* 0x000fe2000bf66270 */
[----:B------:R-:W-:Y:S01]  /*2e3c0*/  ULDC UR5, c[0x0][0x230] ;  /* 0x00008c0000057ab9 */ /* 0x000fe20000000800 */
[----:B-1----:R-:W-:Y:S01]  /*2e3d0*/  SEL R5, R6, RZ, !P1 ;  /* 0x000000ff06057207 */ /* 0x002fe20004800000 */
[----:B------:R-:W-:Y:S01]  /*2e3e0*/  ULDC UR6, c[0x0][0x230] ;  /* 0x00008c0000067ab9 */ /* 0x000fe20000000800 */
[----:B------:R-:W-:Y:S01]  /*2e3f0*/  LEA.HI.X.SX32 R25, R33, R0, 0x2, P4 ;  /* 0x0000000021197211 */ /* 0x000fe200020f16ff */
[----:B------:R-:W-:Y:S01]  /*2e400*/  ULDC UR7, c[0x0][0x230] ;  /* 0x00008c0000077ab9 */ /* 0x000fe20000000800 */
[----:B------:R-:W-:-:S02]  /*2e410*/  ISETP.NE.U32.AND P0, PT, R3, RZ, PT ;  /* 0x000000ff0300720c */ /* 0x000fc40003f05070 */
[C---:B------:R-:W-:Y:S02]  /*2e420*/  SEL R4, R6.reuse, RZ, !P2 ;  /* 0x000000ff06047207 */ /* 0x040fe40005000000 */
[----:B------:R-:W-:Y:S01]  /*2e430*/  ISETP.GE.AND P4, PT, R251, UR9, PT ;  /* 0x00000009fb007c0c */ /* 0x000fe2000bf86270 */
[----:B------:R-:W-:Y:S01]  /*2e440*/  IMAD.U32 R242, RZ, RZ, UR60 ;  /* 0x0000003cfff27e24 */ /* 0x000fe2000f8e00ff */
[----:B------:R-:W-:Y:S01]  /*2e450*/  SEL R3, R6, RZ, !P3 ;  /* 0x000000ff06037207 */ /* 0x000fe20005800000 */
[----:B------:R-:W-:Y:S01]  /*2e460*/  STL.64 [R1+0xd88], R24 ;  /* 0x000d881801007387 */ /* 0x000fe20000100a00 */
[----:B------:R-:W-:Y:S01]  /*2e470*/  ISETP.NE.U32.AND P3, PT, R5, RZ, PT ;  /* 0x000000ff0500720c */ /* 0x000fe20003f65070 */
[----:B------:R-:W-:Y:S01]  /*2e480*/  ULDC.64 UR8, c[0x0][0x238] ;  /* 0x00008e0000087ab9 */ /* 0x000fe20000000a00 */
[----:B------:R-:W-:Y:S02]  /*2e490*/  ISETP.NE.U32.AND P6, PT, R4, RZ, PT ;  /* 0x000000ff0400720c */ /* 0x000fe40003fc5070 */
[----:B------:R-:W-:-:S02]  /*2e4a0*/  SEL R0, R6, RZ, !P4 ;  /* 0x000000ff06007207 */ /* 0x000fc40006000000 */
[----:B------:R-:W-:Y:S02]  /*2e4b0*/  ISETP.NE.U32.AND P5, PT, R3, RZ, PT ;  /* 0x000000ff0300720c */ /* 0x000fe40003fa5070 */
[----:B------:R-:W-:Y:S01]  /*2e4c0*/  ISETP.NE.U32.AND P2, PT, R0, RZ, PT ;  /* 0x000000ff0000720c */ /* 0x000fe20003f45070 */
[----:B------:R-:W-:Y:S04]  /*2e4d0*/  STL.64 [R1+0xd90], R22 ;  /* 0x000d901601007387 */ /* 0x000fe80000100a00 */
[----:B------:R-:W-:Y:S04]  /*2e4e0*/  STL.64 [R1+0xda0], R20 ;  /* 0x000da01401007387 */ /* 0x000fe80000100a00 */
[----:B------:R-:W-:Y:S04]  /*2e4f0*/  STL.64 [R1+0xd98], R18 ;  /* 0x000d981201007387 */ /* 0x000fe80000100a00 */
[----:B------:R-:W4:Y:S01]  /*2e500*/  LDL.64 R160, [R1+0xcd8] ;  /* 0x000cd80001a07983 */ /* 0x000f220000100a00 */
[----:B------:R-:W-:-:S05]  /*2e510*/  IADD3 R0, R177, 0x200000, R242 ;  /* 0x00200000b1007810 */ /* 0x000fca0007ffe0f2 */
[----:B------:R-:W-:Y:S01]  /*2e520*/  @!PT LDS RZ, [RZ] ;  /* 0x00000000fffff984 */ /* 0x000fe20000000800 */
[----:B------:R-:W-:Y:S01]  /*2e530*/  @!PT LDS RZ, [RZ] ;  /* 0x00000000fffff984 */ /* 0x000fe20000000800 */
[----:B------:R-:W-:Y:S01]  /*2e540*/  @!PT LDS RZ, [RZ] ;  /* 0x00000000fffff984 */ /* 0x000fe20000000800 */
[----:B--2---:R-:W-:Y:S04]  /*2e550*/  LDGSTS.E [R0], desc[UR48][R208.64], P0 ;  /* 0x00000000d0007fae */ /* 0x004fe80008121870 */
[----:B---3--:R-:W-:Y:S04]  /*2e560*/  LDGSTS.E [R0+0x8], desc[UR48][R144.64], P3 ;  /* 0x0000800090007fae */ /* 0x008fe80009921870 */
[----:B----4-:R-:W-:Y:S04]  /*2e570*/  LDGSTS.E [R0+0x2000], desc[UR48][R192.64], P6 ;  /* 0x02000000c0007fae */ /* 0x010fe8000b121870 */
[----:B------:R-:W2:Y:S04]  /*2e580*/  LDL.64 R208, [R1+0xcc8] ;  /* 0x000cc80001d07983 */ /* 0x000ea80000100a00 */
[----:B------:R-:W-:Y:S01]  /*2e590*/  LDGSTS.E [R0+0x2008], desc[UR48][R224.64], P5 ;  /* 0x02008000e0007fae */ /* 0x000fe2000a921870 */
[----:B------:R-:W-:-:S02]  /*2e5a0*/  LOP3.LUT R10, R7, 0x42, RZ, 0xfc, !PT ;  /* 0x00000042070a7812 */ /* 0x000fc400078efcff */
[C---:B------:R-:W-:Y:S01]  /*2e5b0*/  LOP3.LUT R252, R7.reuse, 0x60, RZ, 0xfc, !PT ;  /* 0x0000006007fc7812 */ /* 0x040fe200078efcff */
[----:B------:R-:W3:Y:S01]  /*2e5c0*/  LDL.64 R192, [R1+0x900] ;  /* 0x0009000001c07983 */ /* 0x000ee20000100a00 */
[----:B------:R-:W-:-:S03]  /*2e5d0*/  LOP3.LUT R9, R7, 0x62, RZ, 0xfc, !PT ;  /* 0x0000006207097812 */ /* 0x000fc600078efcff */
[----:B------:R-:W4:Y:S04]  /*2e5e0*/  LDL.64 R144, [R1+0xe60] ;  /* 0x000e600001907983 */ /* 0x000f280000100a00 */
[----:B------:R-:W3:Y:S01]  /*2e5f0*/  LDL.64 R224, [R1+0x940] ;  /* 0x0009400001e07983 */ /* 0x000ee20000100a00 */
[----:B------:R-:W-:Y:S01]  /*2e600*/  ISETP.GE.AND P1, PT, R10, UR5, PT ;  /* 0x000000050a007c0c */ /* 0x000fe2000bf26270 */
[----:B------:R-:W-:Y:S01]  /*2e610*/  ULDC UR5, c[0x0][0x230] ;  /* 0x00008c0000057ab9 */ /* 0x000fe20000000800 */
[----:B------:R-:W-:Y:S01]  /*2e620*/  ISETP.GE.AND P4, PT, R252, UR6, PT ;  /* 0x00000006fc007c0c */ /* 0x000fe2000bf86270 */
[----:B------:R-:W-:Y:S01]  /*2e630*/  ULDC UR6, c[0x0][0x230] ;  /* 0x00008c0000067ab9 */ /* 0x000fe20000000800 */
[C---:B------:R-:W-:Y:S02]  /*2e640*/  SEL R3, R6.reuse, RZ, !P1 ;  /* 0x000000ff06037207 */ /* 0x040fe40004800000 */
[----:B------:R-:W-:Y:S01]  /*2e650*/  ISETP.GE.AND P1, PT, R9, UR7, PT ;  /* 0x0000000709007c0c */ /* 0x000fe2000bf26270 */
[----:B------:R-:W-:Y:S01]  /*2e660*/  ULDC UR7, c[0x0][0x230] ;  /* 0x00008c0000077ab9 */ /* 0x000fe20000000800 */
[----:B------:R-:W-:-:S02]  /*2e670*/  SEL R5, R6, RZ, !P4 ;  /* 0x000000ff06057207 */ /* 0x000fc40006000000 */
[----:B------:R-:W-:Y:S02]  /*2e680*/  ISETP.NE.U32.AND P0, PT, R3, RZ, PT ;  /* 0x000000ff0300720c */ /* 0x000fe40003f05070 */
[----:B------:R-:W-:Y:S02]  /*2e690*/  SEL R4, R6, RZ, !P1 ;  /* 0x000000ff06047207 */ /* 0x000fe40004800000 */
[----:B------:R-:W-:Y:S02]  /*2e6a0*/  ISETP.NE.U32.AND P1, PT, R5, RZ, PT ;  /* 0x000000ff0500720c */ /* 0x000fe40003f25070 */
[----:B------:R-:W-:-:S04]  /*2e6b0*/  LOP3.LUT R9, R7, 0x24, RZ, 0xfc, !PT ;  /* 0x0000002407097812 */ /* 0x000fc800078efcff */
[----:B------:R-:W-:Y:S01]  /*2e6c0*/  ISETP.GE.AND P5, PT, R9, UR6, PT ;  /* 0x0000000609007c0c */ /* 0x000fe2000bfa6270 */
[----:B------:R-:W-:Y:S01]  /*2e6d0*/  ULDC UR6, c[0x0][0x230] ;  /* 0x00008c0000067ab9 */ /* 0x000fe20000000800 */
[----:B------:R-:W-:Y:S01]  /*2e6e0*/  LOP3.LUT R9, R177, 0x10, RZ, 0x3c, !PT ;  /* 0x00000010b1097812 */ /* 0x000fe200078e3cff */
[----:B------:R-:W-:Y:S04]  /*2e6f0*/  LDGSTS.E [R0+0x4000], desc[UR48][R160.64], P2 ;  /* 0x04000000a0007fae */ /* 0x000fe80009121870 */
[----:B------:R-:W4:Y:S04]  /*2e700*/  LDL.64 R160, [R1+0xe68] ;  /* 0x000e680001a07983 */ /* 0x000f280000100a00 */
[----:B------:R1:W-:Y:S04]  /*2e710*/  STL [R1+0x1834], R9 ;  /* 0x0018340901007387 */ /* 0x0003e80000100800 */
[----:B--2---:R-:W-:Y:S04]  /*2e720*/  LDGSTS.E [R0+0x4008], desc[UR48][R208.64], P0 ;  /* 0x04008000d0007fae */ /* 0x004fe80008121870 */
[----:B------:R-:W2:Y:S04]  /*2e730*/  LDL.64 R208, [R1+0xde8] ;  /* 0x000de80001d07983 */ /* 0x000ea80000100a00 */
[----:B---3--:R-:W-:Y:S04]  /*2e740*/  LDGSTS.E [R0+0x6000], desc[UR48][R224.64], P1 ;  /* 0x06000000e0007fae */ /* 0x008fe80008921870 */
[----:B------:R-:W3:Y:S01]  /*2e750*/  LDL.64 R224, [R1+0xde0] ;  /* 0x000de00001e07983 */ /* 0x000ee20000100a00 */
[----:B------:R-:W-:-:S02]  /*2e760*/  LOP3.LUT R8, R7, 0x4, RZ, 0xfc, !PT ;  /* 0x0000000407087812 */ /* 0x000fc400078efcff */
[C---:B------:R-:W-:Y:S02]  /*2e770*/  LOP3.LUT R10, R7.reuse, 0x6, RZ, 0xfc, !PT ;  /* 0x00000006070a7812 */ /* 0x040fe400078efcff */
[----:B------:R-:W-:Y:S01]  /*2e780*/  ISETP.GE.AND P4, PT, R8, UR5, PT ;  /* 0x0000000508007c0c */ /* 0x000fe2000bf86270 */
[----:B------:R-:W-:Y:S01]  /*2e790*/  ULDC UR5, c[0x0][0x230] ;  /* 0x00008c0000057ab9 */ /* 0x000fe20000000800 */
[----:B------:R-:W-:Y:S02]  /*2e7a0*/  LOP3.LUT R5, R7, 0x26, RZ, 0xfc, !PT ;  /* 0x0000002607057812 */ /* 0x000fe400078efcff */
[----:B------:R-:W-:Y:S02]  /*2e7b0*/  SEL R3, R6, RZ, !P4 ;  /* 0x000000ff06037207 */ /* 0x000fe40006000000 */
[----:B------:R-:W-:Y:S01]  /*2e7c0*/  ISETP.GE.AND P6, PT, R10, UR5, PT ;  /* 0x000000050a007c0c */ /* 0x000fe2000bfc6270 */
[----:B------:R-:W-:Y:S01]  /*2e7d0*/  ULDC UR5, c[0x0][0x230] ;  /* 0x00008c0000057ab9 */ /* 0x000fe20000000800 */
[----:B------:R-:W-:-:S02]  /*2e7e0*/  ISETP.NE.U32.AND P3, PT, R3, RZ, PT ;  /* 0x000000ff0300720c */ /* 0x000fc40003f65070 */
[----:B------:R-:W-:Y:S02]  /*2e7f0*/  LOP3.LUT R8, R7, 0x44, RZ, 0xfc, !PT ;  /* 0x0000004407087812 */ /* 0x000fe400078efcff */
[C---:B------:R-:W-:Y:S02]  /*2e800*/  SEL R3, R6.reuse, RZ, !P6 ;  /* 0x000000ff06037207 */ /* 0x040fe40007000000 */
[----:B------:R-:W-:Y:S01]  /*2e810*/  ISETP.GE.AND P6, PT, R5, UR7, PT ;  /* 0x0000000705007c0c */ /* 0x000fe2000bfc6270 */
[----:B------:R-:W-:Y:S01]  /*2e820*/  ULDC UR7, c[0x0][0x230] ;  /* 0x00008c0000077ab9 */ /* 0x000fe20000000800 */
[----:B------:R-:W-:Y:S02]  /*2e830*/  SEL R5, R6, RZ, !P5 ;  /* 0x000000ff06057207 */ /* 0x000fe40006800000 */
[----:B------:R-:W-:Y:S02]  /*2e840*/  ISETP.NE.U32.AND P4, PT, R4, RZ, PT ;  /* 0x000000ff0400720c */ /* 0x000fe40003f85070 */
[----:B------:R-:W-:Y:S01]  /*2e850*/  ISETP.GE.AND P5, PT, R8, UR5, PT ;  /* 0x0000000508007c0c */ /* 0x000fe2000bfa6270 */
[----:B------:R-:W-:Y:S01]  /*2e860*/  ULDC UR5, c[0x0][0x230] ;  /* 0x00008c0000057ab9 */ /* 0x000fe20000000800 */
[----:B------:R-:W-:-:S02]  /*2e870*/  SEL R4, R6, RZ, !P6 ;  /* 0x000000ff06047207 */ /* 0x000fc40007000000 */
[----:B------:R-:W-:Y:S02]  /*2e880*/  ISETP.NE.U32.AND P2, PT, R3, RZ, PT ;  /* 0x000000ff0300720c */ /* 0x000fe40003f45070 */
[----:B------:R-:W-:Y:S02]  /*2e890*/  ISETP.NE.U32.AND P6, PT, R5, RZ, PT ;  /* 0x000000ff0500720c */ /* 0x000fe40003fc5070 */
[----:B------:R-:W-:Y:S02]  /*2e8a0*/  SEL R3, R6, RZ, !P5 ;  /* 0x000000ff06037207 */ /* 0x000fe40006800000 */
[----:B------:R-:W-:Y:S01]  /*2e8b0*/  ISETP.NE.U32.AND P5, PT, R4, RZ, PT ;  /* 0x000000ff0400720c */ /* 0x000fe20003fa5070 */
[----:B------:R-:W-:Y:S01]  /*2e8c0*/  LDGSTS.E [R0+0x6008], desc[UR48][R192.64], P4 ;  /* 0x06008000c0007fae */ /* 0x000fe2000a121870 */
[----:B------:R-:W-:Y:S02]  /*2e8d0*/  ISETP.NE.U32.AND P0, PT, R3, RZ, PT ;  /* 0x000000ff0300720c */ /* 0x000fe40003f05070 */
[----:B------:R-:W-:-:S05]  /*2e8e0*/  IADD3 R3, R242, 0x200000, R9 ;  /* 0x00200000f2037810 */ /* 0x000fca0007ffe009 */
[----:B----4-:R-:W-:Y:S04]  /*2e8f0*/  LDGSTS.E [R3], desc[UR48][R160.64], P3 ;  /* 0x00000000a0037fae */ /* 0x010fe80009921870 */
[----:B------:R-:W4:Y:S04]  /*2e900*/  LDL.64 R192, [R1+0xcb0] ;  /* 0x000cb00001c07983 */ /* 0x000f280000100a00 */
[----:B------:R-:W-:Y:S04]  /*2e910*/  LDGSTS.E [R3+0x8], desc[UR48][R144.64], P2 ;  /* 0x0000800090037fae */ /* 0x000fe80009121870 */
[----:B------:R-:W4:Y:S01]  /*2e920*/  LDL.64 R160, [R1+0xc90] ;  /* 0x000c900001a07983 */ /* 0x000f220000100a00 */
[----:B------:R-:W-:-:S02]  /*2e930*/  LOP3.LUT R13, R7, 0x46, RZ, 0xfc, !PT ;  /* 0x00000046070d7812 */ /* 0x000fc400078efcff */
[C---:B------:R-:W-:Y:S02]  /*2e940*/  LOP3.LUT R10, R7.reuse, 0x64, RZ, 0xfc, !PT ;  /* 0x00000064070a7812 */ /* 0x040fe400078efcff */
[C---:B------:R-:W-:Y:S02]  /*2e950*/  LOP3.LUT R8, R7.reuse, 0x66, RZ, 0xfc, !PT ;  /* 0x0000006607087812 */ /* 0x040fe400078efcff */
[----:B------:R-:W-:Y:S01]  /*2e960*/  LOP3.LUT R5, R7, 0x8, RZ, 0xfc, !PT ;  /* 0x0000000807057812 */ /* 0x000fe200078efcff */
[----:B------:R-:W4:Y:S04]  /*2e970*/  LDL.64 R144, [R1+0xe50] ;  /* 0x000e500001907983 */ /* 0x000f280000100a00 */
[----:B--2---:R-:W-:Y:S04]  /*2e980*/  LDGSTS.E [R3+0x2000], desc[UR48][R208.64], P6 ;  /* 0x02000000d0037fae */ /* 0x004fe8000b121870 */
[----:B------:R-:W2:Y:S04]  /*2e990*/  LDL.64 R208, [R1+0x8f0] ;  /* 0x0008f00001d07983 */ /* 0x000ea80000100a00 */
[----:B---3--:R-:W-:Y:S04]  /*2e9a0*/  LDGSTS.E [R3+0x2008], desc[UR48][R224.64], P5 ;  /* 0x02008000e0037fae */ /* 0x008fe8000a921870 */
[----:B------:R-:W3:Y:S01]  /*2e9b0*/  LDL.64 R224, [R1+0x8b0] ;  /* 0x0008b00001e07983 */ /* 0x000ee20000100a00 */
[----:B------:R-:W-:Y:S01]  /*2e9c0*/  ISETP.GE.AND P1, PT, R13, UR5, PT ;  /* 0x000000050d007c0c */ /* 0x000fe2000bf26270 */
[----:B------:R-:W-:Y:S01]  /*2e9d0*/  ULDC UR5, c[0x0][0x230] ;  /* 0x00008c0000057ab9 */ /* 0x000fe20000000800 */
[----:B------:R-:W-:Y:S01]  /*2e9e0*/  ISETP.GE.AND P4, PT, R10, UR6, PT ;  /* 0x000000060a007c0c */ /* 0x000fe2000bf86270 */
[----:B------:R-:W-:Y:S01]  /*2e9f0*/  ULDC UR6, c[0x0][0x230] ;  /* 0x00008c0000067ab9 */ /* 0x000fe20000000800 */
[----:B------:R-:W-:-:S02]  /*2ea00*/  SEL R4, R6, RZ, !P1 ;  /* 0x000000ff06047207 */ /* 0x000fc40004800000 */
[----:B------:R-:W-:Y:S01]  /*2ea10*/  ISETP.GE.AND P1, PT, R8, UR7, PT ;  /* 0x0000000708007c0c */ /* 0x000fe2000bf26270 */
[----:B------:R-:W-:Y:S01]  /*2ea20*/  ULDC UR7, c[0x0][0x230] ;  /* 0x00008c0000077ab9 */ /* 0x000fe20000000800 */
[C---:B------:R-:W-:Y:S02]  /*2ea30*/  SEL R8, R6.reuse, RZ, !P4 ;  /* 0x000000ff06087207 */ /* 0x040fe40006000000 */
[----:B------:R-:W-:Y:S01]  /*2ea40*/  ISETP.GE.AND P4, PT, R5, UR5, PT ;  /* 0x0000000505007c0c */ /* 0x000fe2000bf86270 */
[----:B------:R-:W-:Y:S01]  /*2ea50*/  ULDC UR5, c[0x0][0x230] ;  /* 0x00008c0000057ab9 */ /* 0x000fe20000000800 */
[----:B------:R-:W-:Y:S02]  /*2ea60*/  SEL R5, R6, RZ, !P1 ;  /* 0x000000ff06057207 */ /* 0x000fe40004800000 */
[----:B------:R-:W-:Y:S02]  /*2ea70*/  ISETP.NE.U32.AND P3, PT, R4, RZ, PT ;  /* 0x000000ff0400720c */ /* 0x000fe40003f65070 */
[----:B------:R-:W-:-:S02]  /*2ea80*/  ISETP.NE.U32.AND P1, PT, R8, RZ, PT ;  /* 0x000000ff0800720c */ /* 0x000fc40003f25070 */
[----:B------:R-:W-:Y:S02]  /*2ea90*/  SEL R4, R6, RZ, !P4 ;  /* 0x000000ff06047207 */ /* 0x000fe40006000000 */
[----:B------:R-:W-:Y:S02]  /*2eaa0*/  ISETP.NE.U32.AND P4, PT, R5, RZ, PT ;  /* 0x000000ff0500720c */ /* 0x000fe40003f85070 */
[----:B------:R-:W-:-:S04]  /*2eab0*/  LOP3.LUT R10, R7, 0x28, RZ, 0xfc, !PT ;  /* 0x00000028070a7812 */ /* 0x000fc800078efcff */
[----:B------:R-:W-:Y:S01]  /*2eac0*/  ISETP.GE.AND P5, PT, R10, UR6, PT ;  /* 0x000000060a007c0c */ /* 0x000fe2000bfa6270 */
[----:B------:R-:W-:Y:S01]  /*2ead0*/  ULDC UR6, c[0x0][0x230] ;  /* 0x00008c0000067ab9 */ /* 0x000fe20000000800 */
[----:B------:R-:W-:Y:S01]  /*2eae0*/  LOP3.LUT R10, R177, 0x20, RZ, 0x3c, !PT ;  /* 0x00000020b10a7812 */ /* 0x000fe200078e3cff */
[----:B----4-:R-:W-:Y:S04]  /*2eaf0*/  LDGSTS.E [R3+0x4000], desc[UR48][R192.64], P0 ;  /* 0x04000000c0037fae */ /* 0x010fe80008121870 */
[----:B------:R-:W-:Y:S04]  /*2eb00*/  LDGSTS.E [R3+0x4008], desc[UR48][R160.64], P3 ;  /* 0x04008000a0037fae */ /* 0x000fe80009921870 */
[----:B------:R-:W4:Y:S04]  /*2eb10*/  LDL.64 R192, [R1+0xe58] ;  /* 0x000e580001c07983 */ /* 0x000f280000100a00 */
[----:B------:R4:W-:Y:S04]  /*2eb20*/  STL [R1+0x1830], R10 ;  /* 0x0018300a01007387 */ /* 0x0009e80000100800 */
[----:B--2---:R-:W-:Y:S04]  /*2eb30*/  LDGSTS.E [R3+0x6000], desc[UR48][R208.64], P1 ;  /* 0x06000000d0037fae */ /* 0x004fe80008921870 */
[----:B------:R-:W2:Y:S04]  /*2eb40*/  LDL.64 R208, [R1+0xdd8] ;  /* 0x000dd80001d07983 */ /* 0x000ea80000100a00 */
[----:B---3--:R3:W-:Y:S04]  /*2eb50*/  LDGSTS.E [R3+0x6008], desc[UR48][R224.64], P4 ;  /* 0x06008000e0037fae */ /* 0x0087e8000a121870 */
[----:B------:R-:W3:Y:S01]  /*2eb60*/  LDL.64 R224, [R1+0xdd0] ;  /* 0x000dd00001e07983 */ /* 0x000ee20000100a00 */
[----:B------:R-:W-:-:S02]  /*2eb70*/  LOP3.LUT R13, R7, 0xa, RZ, 0xfc, !PT ;  /* 0x0000000a070d7812 */ /* 0x000fc400078efcff */
[----:B------:R-:W-:Y:S02]  /*2eb80*/  LOP3.LUT R8, R7, 0x2a, RZ, 0xfc, !PT ;  /* 0x0000002a07087812 */ /* 0x000fe400078efcff */
[----:B------:R-:W-:Y:S01]  /*2eb90*/  ISETP.GE.AND P6, PT, R13, UR5, PT ;  /* 0x000000050d007c0c */ /* 0x000fe2000bfc6270 */
[----:B------:R-:W-:Y:S01]  /*2eba0*/  ULDC UR5, c[0x0][0x230] ;  /* 0x00008c0000057ab9 */ /* 0x000fe20000000800 */
[----:B------:R-:W-:Y:S02]  /*2ebb0*/  ISETP.NE.U32.AND P2, PT, R4, RZ, PT ;  /* 0x000000ff0400720c */ /* 0x000fe40003f45070 */
[----:B-1----:R-:W-:Y:S02]  /*2ebc0*/  LOP3.LUT R9, R7, 0x48, RZ, 0xfc, !PT ;  /* 0x0000004807097812 */ /* 0x002fe400078efcff */
[----:B------:R-:W-:Y:S02]  /*2ebd0*/  SEL R4, R6, RZ, !P6 ;  /* 0x000000ff06047207 */ /* 0x000fe40007000000 */
[----:B------:R-:W-:Y:S01]  /*2ebe0*/  ISETP.GE.AND P6, PT, R8, UR7, PT ;  /* 0x0000000708007c0c */ /* 0x000fe2000bfc6270 */
[----:B------:R3:W-:Y:S01]  /*2ebf0*/  STL.64 [R1+0x2120], R2 ;  /* 0x0021200201007387 */ /* 0x0007e20000100a00 */
[C---:B------:R-:W-:Y:S01]  /*2ec00*/  SEL R8, R6.reuse, RZ, !P5 ;  /* 0x000000ff06087207 */ /* 0x040fe20006800000 */
[----:B------:R-:W-:Y:S01]  /*2ec10*/  ULDC UR7, c[0x0][0x230] ;  /* 0x00008c0000077ab9 */ /* 0x000fe20000000800 */
[----:B------:R-:W-:Y:S01]  /*2ec20*/  ISETP.GE.AND P5, PT, R9, UR5, PT ;  /* 0x0000000509007c0c */ /* 0x000fe2000bfa6270 */
[----:B------:R-:W3:Y:S01]  /*2ec30*/  LDL.64 R160, [R1+0xa48] ;  /* 0x000a480001a07983 */ /* 0x000ee20000100a00 */
[----:B------:R-:W-:Y:S01]  /*2ec40*/  SEL R5, R6, RZ, !P6 ;  /* 0x000000ff06057207 */ /* 0x000fe20007000000 */
[----:B------:R-:W-:Y:S01]  /*2ec50*/  ULDC UR5, c[0x0][0x230] ;  /* 0x00008c0000057ab9 */ /* 0x000fe20000000800 */
[----:B------:R-:W-:-:S02]  /*2ec60*/  ISETP.NE.U32.AND P0, PT, R4, RZ, PT ;  /* 0x000000ff0400720c */ /* 0x000fc40003f05070 */
[----:B------:R-:W-:Y:S02]  /*2ec70*/  ISETP.NE.U32.AND P6, PT, R8, RZ, PT ;  /* 0x000000ff0800720c */ /* 0x000fe40003fc5070 */
[----:B------:R-:W-:Y:S02]  /*2ec80*/  SEL R4, R6, RZ, !P5 ;  /* 0x000000ff06047207 */ /* 0x000fe40006800000 */
[----:B------:R-:W-:Y:S02]  /*2ec90*/  ISETP.NE.U32.AND P5, PT, R5, RZ, PT ;  /* 0x000000ff0500720c */ /* 0x000fe40003fa5070 */
[----:B------:R-:W-:Y:S02]  /*2eca0*/  ISETP.NE.U32.AND P3, PT, R4, RZ, PT ;  /* 0x000000ff0400720c */ /* 0x000fe40003f65070 */
[----:B------:R-:W-:-:S05]  /*2ecb0*/  IADD3 R4, R242, 0x200000, R10 ;  /* 0x00200000f2047810 */ /* 0x000fca0007ffe00a */
[----:B----4-:R-:W-:Y:S04]  /*2ecc0*/  LDGSTS.E [R4], desc[UR48][R192.64], P2 ;  /* 0x00000000c0047fae */ /* 0x010fe80009121870 */
[----:B------:R-:W-:Y:S04]  /*2ecd0*/  LDGSTS.E [R4+0x8], desc[UR48][R144.64], P0 ;  /* 0x0000800090047fae */ /* 0x000fe80008121870 */
[----:B------:R-:W4:Y:S01]  /*2ece0*/  LDL.64 R192, [R1+0xa38] ;  /* 0x000a380001c07983 */ /* 0x000f220000100a00 */
[C---:B------:R-:W-:Y:S02]  /*2ecf0*/  LOP3.LUT R14, R7.reuse, 0x4a, RZ, 0xfc, !PT ;  /* 0x0000004a070e7812 */ /* 0x040fe400078efcff */
[C---:B------:R-:W-:Y:S01]  /*2ed00*/  LOP3.LUT R13, R7.reuse, 0x68, RZ, 0xfc, !PT ;  /* 0x00000068070d7812 */ /* 0x040fe200078efcff */
[----:B------:R-:W4:Y:S04]  /*2ed10*/  LDL.64 R144, [R1+0xe40] ;  /* 0x000e400001907983 */ /* 0x000f280000100a00 */
[----:B--2---:R-:W-:Y:S01]  /*2ed20*/  LDGSTS.E [R4+0x2000], desc[UR48][R208.64], P6 ;  /* 0x02000000d0047fae */ /* 0x004fe2000b121870 */
[----:B------:R-:W-:Y:S01]  /*2ed30*/  ISETP.GE.AND P1, PT, R14, UR5, PT ;  /* 0x000000050e007c0c */ /* 0x000fe2000bf26270 */
[----:B------:R-:W-:Y:S01]  /*2ed40*/  ULDC UR5, c[0x0][0x230] ;  /* 0x00008c0000057ab9 */ /* 0x000fe20000000800 */
[----:B------:R-:W-:-:S02]  /*2ed50*/  LOP3.LUT R9, R7, 0x6a, RZ, 0xfc, !PT ;  /* 0x0000006a07097812 */ /* 0x000fc400078efcff */
[----:B------:R-:W-:Y:S01]  /*2ed60*/  ISETP.GE.AND P4, PT, R13, UR6, PT ;  /* 0x000000060d007c0c */ /* 0x000fe2000bf86270 */
[----:B------:R-:W-:Y:S01]  /*2ed70*/  ULDC UR6, c[0x0][0x230] ;  /* 0x00008c0000067ab9 */ /* 0x000fe20000000800 */
[C---:B------:R-:W-:Y:S02]  /*2ed80*/  LOP3.LUT R8, R7.reuse, 0xc, RZ, 0xfc, !PT ;  /* 0x0000000c07087812 */ /* 0x040fe400078efcff */
[C---:B------:R-:W-:Y:S02]  /*2ed90*/  LOP3.LUT R10, R7.reuse, 0xe, RZ, 0xfc, !PT ;  /* 0x0000000e070a7812 */ /* 0x040fe400078efcff */
[----:B---3--:R-:W-:Y:S01]  /*2eda0*/  LOP3.LUT R3, R7, 0x2e, RZ, 0xfc, !PT ;  /* 0x0000002e07037812 */ /* 0x008fe200078efcff */
[----:B------:R-:W2:Y:S04]  /*2edb0*/  LDL.64 R208, [R1+0x860] ;  /* 0x0008600001d07983 */ /* 0x000ea80000100a00 */
[----:B------:R-:W-:Y:S04]  /*2edc0*/  LDGSTS.E [R4+0x2008], desc[UR48][R224.64], P5 ;  /* 0x02008000e0047fae */ /* 0x000fe8000a921870 */
[----:B------:R-:W3:Y:S01]  /*2edd0*/  LDL.64 R224, [R1+0x8a0] ;  /* 0x0008a00001e07983 */ /* 0x000ee20000100a00 */
[----:B------:R-:W-:-:S02]  /*2ede0*/  SEL R5, R6, RZ, !P1 ;  /* 0x000000ff06057207 */ /* 0x000fc40004800000 */
[----:B------:R-:W-:Y:S01]  /*2edf0*/  ISETP.GE.AND P1, PT, R9, UR7, PT ;  /* 0x0000000709007c0c */ /* 0x000fe2000bf26270 */
[----:B------:R-:W-:Y:S01]  /*2ee00*/  ULDC UR7, c[0x0][0x230] ;  /* 0x00008c0000077ab9 */ /* 0x000fe20000000800 */
[----:B------:R-:W-:Y:S01]  /*2ee10*/  SEL R9, R6, RZ, !P4 ;  /* 0x000000ff06097207 */ /* 0x000fe20006000000 */
[----:B------:R-:W-:Y:S01]  /*2ee20*/  LDGSTS.E [R4+0x4000], desc[UR48][R160.64], P3 ;  /* 0x04000000a0047fae */ /* 0x000fe20009921870 */
[----:B------:R-:W-:Y:S01]  /*2ee30*/  ISETP.GE.AND P4, PT, R8, UR5, PT ;  /* 0x0000000508007c0c */ /* 0x000fe2000bf86270 */
[----:B------:R-:W-:Y:S01]  /*2ee40*/  ULDC UR5, c[0x0][0x230] ;  /* 0x00008c0000057ab9 */ /* 0x000fe20000000800 */
[----:B------:R-:W-:Y:S02]  /*2ee50*/  SEL R8, R6, RZ, !P1 ;  /* 0x000000ff06087207 */ /* 0x000fe40004800000 */
[----:B------:R-:W-:Y:S02]  /*2ee60*/  ISETP.NE.U32.AND P1, PT, R9, RZ, PT ;  /* 0x000000ff0900720c */ /* 0x000fe40003f25070 */
[----:B------:R-:W-:-:S02]  /*2ee70*/  ISETP.NE.U32.AND P2, PT, R5, RZ, PT ;  /* 0x000000ff0500720c */ /* 0x000fc40003f45070 */
[----:B------:R-:W-:Y:S02]  /*2ee80*/  LOP3.LUT R9, R7, 0x2c, RZ, 0xfc, !PT ;  /* 0x0000002c07097812 */ /* 0x000fe400078efcff */
[----:B------:R-:W-:Y:S01]  /*2ee90*/  SEL R5, R6, RZ, !P4 ;  /* 0x000000ff06057207 */ /* 0x000fe20006000000 */
[----:B------:R-:W2:Y:S01]  /*2eea0*/  LDL.64 R160, [R1+0xe48] ;  /* 0x000e480001a07983 */ /* 0x000ea20000100a00 */
[----:B------:R-:W-:Y:S01]  /*2eeb0*/  ISETP.GE.AND P6, PT, R10, UR5, PT ;  /* 0x000000050a007c0c */ /* 0x000fe2000bfc6270 */
[----:B------:R-:W-:Y:S01]  /*2eec0*/  ULDC UR5, c[0x0][0x230] ;  /* 0x00008c0000057ab9 */ /* 0x000fe20000000800 */
[----:B------:R-:W-:Y:S01]  /*2eed0*/  ISETP.GE.AND P5, PT, R9, UR6, PT ;  /* 0x0000000609007c0c */ /* 0x000fe2000bfa6270 */
[----:B------:R-:W-:Y:S01]  /*2eee0*/  ULDC UR6, c[0x0][0x230] ;  /* 0x00008c0000067ab9 */ /* 0x000fe20000000800 */
[----:B------:R-:W-:Y:S02]  /*2eef0*/  ISETP.NE.U32.AND P0, PT, R5, RZ, PT ;  /* 0x000000ff0500720c */ /* 0x000fe40003f05070 */
[----:B------:R-:W-:-:S02]  /*2ef00*/  SEL R5, R6, RZ, !P6 ;  /* 0x000000ff06057207 */ /* 0x000fc40007000000 */
[----:B------:R-:W-:Y:S01]  /*2ef10*/  ISETP.GE.AND P6, PT, R3, UR7, PT ;  /* 0x0000000703007c0c */ /* 0x000fe2000bfc6270 */
[----:B------:R-:W-:Y:S01]  /*2ef20*/  ULDC UR7, c[0x0][0x230] ;  /* 0x00008c0000077ab9 */ /* 0x000fe20000000800 */
[----:B------:R-:W-:Y:S02]  /*2ef30*/  SEL R9, R6, RZ, !P5 ;  /* 0x000000ff06097207 */ /* 0x000fe40006800000 */
[----:B------:R-:W-:Y:S02]  /*2ef40*/  ISETP.NE.U32.AND P4, PT, R8, RZ, PT ;  /* 0x000000ff0800720c */ /* 0x000fe40003f85070 */
[----:B------:R-:W-:Y:S02]  /*2ef50*/  SEL R8, R6, RZ, !P6 ;  /* 0x000000ff06087207 */ /* 0x000fe40007000000 */
[----:B------:R-:W-:Y:S01]  /*2ef60*/  ISETP.NE.U32.AND P6, PT, R9, RZ, PT ;  /* 0x000000ff0900720c */ /* 0x000fe20003fc5070 */
[----:B----4-:R-:W-:Y:S01]  /*2ef70*/  LDGSTS.E [R4+0x4008], desc[UR48][R192.64], P2 ;  /* 0x04008000c0047fae */ /* 0x010fe20009121870 */
[----:B------:R-:W-:-:S05]  /*2ef80*/  LOP3.LUT R9, R177, 0x30, RZ, 0x3c, !PT ;  /* 0x00000030b1097812 */ /* 0x000fca00078e3cff */
[----:B------:R1:W-:Y:S04]  /*2ef90*/  STL [R1+0x182c], R9 ;  /* 0x00182c0901007387 */ /* 0x0003e80000100800 */
[----:B------:R-:W4:Y:S04]  /*2efa0*/  LDL.64 R192, [R1+0xdc8] ;  /* 0x000dc80001c07983 */ /* 0x000f280000100a00 */
[----:B---3--:R-:W-:Y:S01]  /*2efb0*/  LDGSTS.E [R4+0x6000], desc[UR48][R224.64], P1 ;  /* 0x06000000e0047fae */ /* 0x008fe20008921870 */
[----:B------:R-:W-:Y:S02]  /*2efc0*/  LOP3.LUT R2, R7, 0x4c, RZ, 0xfc, !PT ;  /* 0x0000004c07027812 */ /* 0x000fe400078efcff */
[----:B------:R-:W-:Y:S01]  /*2efd0*/  ISETP.NE.U32.AND P3, PT, R5, RZ, PT ;  /* 0x000000ff0500720c */ /* 0x000fe20003f65070 */
[----:B--2---:R2:W-:Y:S04]  /*2efe0*/  LDGSTS.E [R4+0x6008], desc[UR48][R208.64], P4 ;  /* 0x06008000d0047fae */ /* 0x0045e8000a121870 */
[----:B------:R-:W3:Y:S01]  /*2eff0*/  LDL.64 R224, [R1+0xdc0] ;  /* 0x000dc00001e07983 */ /* 0x000ee20000100a00 */
[----:B------:R-:W-:Y:S01]  /*2f000*/  ISETP.GE.AND P5, PT, R2, UR5, PT ;  /* 0x0000000502007c0c */ /* 0x000fe2000bfa6270 */
[----:B------:R-:W-:-:S02]  /*2f010*/  ULDC UR5, c[0x0][0x230] ;  /* 0x00008c0000057ab9 */ /* 0x000fc40000000800 */
[----:B------:R-:W2:Y:S01]  /*2f020*/  LDL.64 R208, [R1+0xa28] ;  /* 0x000a280001d07983 */ /* 0x000ea20000100a00 */
[----:B------:R-:W-:Y:S02]  /*2f030*/  SEL R5, R6, RZ, !P5 ;  /* 0x000000ff06057207 */ /* 0x000fe40006800000 */
[----:B------:R-:W-:Y:S02]  /*2f040*/  ISETP.NE.U32.AND P5, PT, R8, RZ, PT ;  /* 0x000000ff0800720c */ /* 0x000fe40003fa5070 */
[----:B------:R-:W-:Y:S02]  /*2f050*/  ISETP.NE.U32.AND P2, PT, R5, RZ, PT ;  /* 0x000000ff0500720c */ /* 0x000fe40003f45070 */
[----:B------:R-:W-:-:S05]  /*2f060*/  IADD3 R5, R242, 0x200000, R9 ;  /* 0x00200000f2057810 */ /* 0x000fca0007ffe009 */
[----:B------:R-:W-:Y:S04]  /*2f070*/  LDGSTS.E [R5], desc[UR48][R160.64], P0 ;  /* 0x00000000a0057fae */ /* 0x000fe80008121870 */
[----:B------:R-:W-:Y:S04]  /*2f080*/  LDGSTS.E [R5+0x8], desc[UR48][R144.64], P3 ;  /* 0x0000800090057fae */ /* 0x000fe80009921870 */
[----:B------:R-:W2:Y:S01]  /*2f090*/  LDL.64 R160, [R1+0xa18] ;  /* 0x000a180001a07983 */ /* 0x000ea20000100a00 */
[C---:B------:R-:W-:Y:S02]  /*2f0a0*/  LOP3.LUT R13, R7.reuse, 0x4e, RZ, 0xfc, !PT ;  /* 0x0000004e070d7812 */ /* 0x040fe400078efcff */
[----:B------:R-:W-:Y:S01]  /*2f0b0*/  LOP3.LUT R10, R7, 0x6c, RZ, 0xfc, !PT ;  /* 0x0000006c070a7812 */ /* 0x000fe200078efcff */
[----:B------:R-:W2:Y:S04]  /*2f0c0*/  LDL.64 R144, [R1+0xe30] ;  /* 0x000e300001907983 */ /* 0x000ea80000100a00 */
[----:B----4-:R-:W-:Y:S04]  /*2f0d0*/  LDGSTS.E [R5+0x2000], desc[UR48][R192.64], P6 ;  /* 0x02000000c0057fae */ /* 0x010fe8000b121870 */
[----:B------:R-:W4:Y:S04]  /*2f0e0*/  LDL.64 R192, [R1+0x850] ;  /* 0x0008500001c07983 */ /* 0x000f280000100a00 */
[----:B---3--:R-:W-:Y:S01]  /*2f0f0*/  LDGSTS.E [R5+0x2008], desc[UR48][R224.64], P5 ;  /* 0x02008000e0057fae */ /* 0x008fe2000a921870 */
[----:B------:R-:W-:Y:S01]  /*2f100*/  ISETP.GE.AND P1, PT, R13, UR5, PT ;  /* 0x000000050d007c0c */ /* 0x000fe2000bf26270 */
[----:B------:R-:W-:Y:S01]  /*2f110*/  ULDC UR5, c[0x0][0x230] ;  /* 0x00008c0000057ab9 */ /* 0x000fe20000000800 */
[C---:B------:R-:W-:Y:S01]  /*2f120*/  LOP3.LUT R3, R7.reuse, 0x6e, RZ, 0xfc, !PT ;  /* 0x0000006e07037812 */ /* 0x040fe200078efcff */
[----:B--2---:R-:W-:Y:S04]  /*2f130*/  LDGSTS.E [R5+0x4000], desc[UR48][R208.64], P2 ;  /* 0x04000000d0057fae */ /* 0x004fe80009121870 */
[----:B------:R-:W2:Y:S01]  /*2f140*/  LDL.64 R224, [R1+0x808] ;  /* 0x0008080001e07983 */ /* 0x000ea20000100a00 */
[----:B------:R-:W-:Y:S01]  /*2f150*/  ISETP.GE.AND P4, PT, R10, UR6, PT ;  /* 0x000000060a007c0c */ /* 0x000fe2000bf86270 */
[----:B------:R-:W-:Y:S01]  /*2f160*/  ULDC UR6, c[0x0][0x230] ;  /* 0x00008c0000067ab9 */ /* 0x000fe20000000800 */
[----:B------:R-:W-:Y:S01]  /*2f170*/  LOP3.LUT R2, R7, 0x10, RZ, 0xfc, !PT ;  /* 0x0000001007027812 */ /* 0x000fe200078efcff */
[----:B------:R-:W3:Y:S01]  /*2f180*/  LDL.64 R208, [R1+0xe38] ;  /* 0x000e380001d07983 */ /* 0x000ee20000100a00 */
[----:B------:R-:W-:-:S02]  /*2f190*/  SEL R8, R6, RZ, !P1 ;  /* 0x000000ff06087207 */ /* 0x000fc40004800000 */
[----:B------:R-:W-:Y:S01]  /*2f1a0*/  ISETP.GE.AND P1, PT, R3, UR7, PT ;  /* 0x0000000703007c0c */ /* 0x000fe2000bf26270 */
[----:B------:R-:W-:Y:S01]  /*2f1b0*/  ULDC UR7, c[0x0][0x230] ;  /* 0x00008c0000077ab9 */ /* 0x000fe20000000800 */
[----:B------:R-:W-:Y:S02]  /*2f1c0*/  SEL R10, R6, RZ, !P4 ;  /* 0x000000ff060a7207 */ /* 0x000fe40006000000 */
[----:B------:R-:W-:Y:S01]  /*2f1d0*/  ISETP.GE.AND P4, PT, R2, UR5, PT ;  /* 0x0000000502007c0c */ /* 0x000fe2000bf86270 */
[----:B------:R-:W-:Y:S01]  /*2f1e0*/  ULDC UR5, c[0x0][0x230] ;  /* 0x00008c0000057ab9 */ /* 0x000fe20000000800 */
[----:B-1----:R-:W-:Y:S02]  /*2f1f0*/  SEL R9, R6, RZ, !P1 ;  /* 0x000000ff06097207 */ /* 0x002fe40004800000 */
[----:B------:R-:W-:Y:S02]  /*2f200*/  LOP3.LUT R13, R7, 0x12, RZ, 0xfc, !PT ;  /* 0x00000012070d7812 */ /* 0x000fe400078efcff */
[----:B------:R-:W-:-:S02]  /*2f210*/  ISETP.NE.U32.AND P1, PT, R10, RZ, PT ;  /* 0x000000ff0a00720c */ /* 0x000fc40003f25070 */
[----:B------:R-:W-:Y:S02]  /*2f220*/  ISETP.NE.U32.AND P0, PT, R8, RZ, PT ;  /* 0x000000ff0800720c */ /* 0x000fe40003f05070 */
[----:B------:R-:W-:Y:S02]  /*2f230*/  LOP3.LUT R10, R7, 0x30, RZ, 0xfc, !PT ;  /* 0x00000030070a7812 */ /* 0x000fe400078efcff */
[----:B------:R-:W-:Y:S02]  /*2f240*/  SEL R8, R6, RZ, !P4 ;  /* 0x000000ff06087207 */ /* 0x000fe40006000000 */
[----:B------:R-:W-:Y:S01]  /*2f250*/  ISETP.GE.AND P6, PT, R13, UR5, PT ;  /* 0x000000050d007c0c */ /* 0x000fe2000bfc6270 */
[----:B------:R-:W-:Y:S01]  /*2f260*/  ULDC UR5, c[0x0][0x230] ;  /* 0x00008c0000057ab9 */ /* 0x000fe20000000800 */
[----:B------:R-:W-:Y:S02]  /*2f270*/  LOP3.LUT R3, R7, 0x32, RZ, 0xfc, !PT ;  /* 0x0000003207037812 */ /* 0x000fe400078efcff */
[----:B------:R-:W-:Y:S01]  /*2f280*/  ISETP.GE.AND P5, PT, R10, UR6, PT ;  /* 0x000000060a007c0c */ /* 0x000fe2000bfa6270 */
[----:B------:R-:W-:Y:S01]  /*2f290*/  ULDC UR6, c[0x0][0x230] ;  /* 0x00008c0000067ab9 */ /* 0x000fe20000000800 */
[----:B------:R-:W-:Y:S01]  /*2f2a0*/  ISETP.NE.U32.AND P3, PT, R8, RZ, PT ;  /* 0x000000ff0800720c */ /* 0x000fe20003f65070 */
[----:B------:R-:W-:Y:S01]  /*2f2b0*/  LDGSTS.E [R5+0x4008], desc[UR48][R160.64], P0 ;  /* 0x04008000a0057fae */ /* 0x000fe20008121870 */
[----:B------:R-:W-:-:S02]  /*2f2c0*/  ISETP.NE.U32.AND P4, PT, R9, RZ, PT ;  /* 0x000000ff0900720c */ /* 0x000fc40003f85070 */
[C---:B------:R-:W-:Y:S01]  /*2f2d0*/  SEL R8, R6.reuse, RZ, !P6 ;  /* 0x000000ff06087207 */ /* 0x040fe20007000000 */
[----:B----4-:R-:W-:Y:S01]  /*2f2e0*/  LDGSTS.E [R5+0x6000], desc[UR48][R192.64], P1 ;  /* 0x06000000c0057fae */ /* 0x010fe20008921870 */
[----:B------:R-:W-:Y:S01]  /*2f2f0*/  ISETP.GE.AND P6, PT, R3, UR7, PT ;  /* 0x0000000703007c0c */ /* 0x000fe2000bfc6270 */
[----:B------:R-:W-:Y:S01]  /*2f300*/  ULDC UR7, c[0x0][0x230] ;  /* 0x00008c0000077ab9 */ /* 0x000fe20000000800 */
[C---:B------:R-:W-:Y:S02]  /*2f310*/  SEL R10, R6.reuse, RZ, !P5 ;  /* 0x000000ff060a7207 */ /* 0x040fe40006800000 */
[----:B------:R-:W-:Y:S02]  /*2f320*/  SEL R9, R6, RZ, !P6 ;  /* 0x000000ff06097207 */ /* 0x000fe40007000000 */
[----:B------:R-:W-:Y:S02]  /*2f330*/  ISETP.NE.U32.AND P6, PT, R10, RZ, PT ;  /* 0x000000ff0a00720c */ /* 0x000fe40003fc5070 */
[----:B------:R-:W-:-:S05]  /*2f340*/  LOP3.LUT R10, R177, 0x40, RZ, 0x3c, !PT ;  /* 0x00000040b10a7812 */ /* 0x000fca00078e3cff */
[----:B------:R1:W-:Y:S04]  /*2f350*/  STL [R1+0x1828], R10 ;  /* 0x0018280a01007387 */ /* 0x0003e80000100800 */
[----:B------:R-:W4:Y:S04]  /*2f360*/  LDL.64 R160, [R1+0xdb0] ;  /* 0x000db00001a07983 */ /* 0x000f280000100a00 */
[----:B--2---:R2:W-:Y:S04]  /*2f370*/  LDGSTS.E [R5+0x6008], desc[UR48][R224.64], P4 ;  /* 0x06008000e0057fae */ /* 0x0045e8000a121870 */
[----:B------:R-:W2:Y:S01]  /*2f380*/  LDL.64 R224, [R1+0xda8] ;  /* 0x000da80001e07983 */ /* 0x000ea20000100a00 */
[----:B------:R-:W-:-:S04]  /*2f390*/  LOP3.LUT R2, R7, 0x50, RZ, 0xfc, !PT ;  /* 0x0000005007027812 */ /* 0x000fc800078efcff */
[----:B------:R-:W-:Y:S02]  /*2f3a0*/  ISETP.GE.AND P5, PT, R2, UR5, PT ;  /* 0x0000000502007c0c */ /* 0x000fe4000bfa6270 */
[----:B------:R-:W-:Y:S02]  /*2f3b0*/  ISETP.NE.U32.AND P2, PT, R8, RZ, PT ;  /* 0x000000ff0800720c */ /* 0x000fe40003f45070 */
[----:B------:R-:W-:Y:S01]  /*2f3c0*/  IADD3 R15, R242, 0x200000, R10 ;  /* 0x00200000f20f7810 */ /* 0x000fe20007ffe00a */
[----:B------:R1:W-:Y:S01]  /*2f3d0*/  STL.64 [R1+0x2128], R4 ;  /* 0x0021280401007387 */ /* 0x0003e20000100a00 */
[----:B------:R-:W-:Y:S01]  /*2f3e0*/  SEL R8, R6, RZ, !P5 ;  /* 0x000000ff06087207 */ /* 0x000fe20006800000 */
[----:B------:R-:W-:Y:S01]  /*2f3f0*/  ULDC UR5, c[0x0][0x230] ;  /* 0x00008c0000057ab9 */ /* 0x000fe20000000800 */
[----:B------:R-:W-:Y:S01]  /*2f400*/  ISETP.NE.U32.AND P5, PT, R9, RZ, PT ;  /* 0x000000ff0900720c */ /* 0x000fe20003fa5070 */
[----:B---3--:R-:W-:Y:S04]  /*2f410*/  LDGSTS.E [R15], desc[UR48][R208.64], P3 ;  /* 0x00000000d00f7fae */ /* 0x008fe80009921870 */
[----:B------:R-:W3:Y:S04]  /*2f420*/  LDL.64 R192, [R1+0xa10] ;  /* 0x000a100001c07983 */ /* 0x000ee80000100a00 */
[----:B------:R-:W-:Y:S04]  /*2f430*/  LDGSTS.E [R15+0x8], desc[UR48][R144.64], P2 ;  /* 0x00008000900f7fae */ /* 0x000fe80009121870 */
[----:B------:R-:W3:Y:S01]  /*2f440*/  LDL.64 R208, [R1+0xa00] ;  /* 0x000a000001d07983 */ /* 0x000ee20000100a00 */
[----:B------:R-:W-:-:S02]  /*2f450*/  LOP3.LUT R14, R7, 0x52, RZ, 0xfc, !PT ;  /* 0x00000052070e7812 */ /* 0x000fc400078efcff */
[C---:B------:R-:W-:Y:S02]  /*2f460*/  LOP3.LUT R13, R7.reuse, 0x70, RZ, 0xfc, !PT ;  /* 0x00000070070d7812 */ /* 0x040fe400078efcff */
[----:B------:R-:W-:Y:S02]  /*2f470*/  LOP3.LUT R3, R7, 0x72, RZ, 0xfc, !PT ;  /* 0x0000007207037812 */ /* 0x000fe400078efcff */
[----:B------:R-:W-:Y:S01]  /*2f480*/  ISETP.NE.U32.AND P0, PT, R8, RZ, PT ;  /* 0x000000ff0800720c */ /* 0x000fe20003f05070 */
[----:B------:R-:W3:Y:S04]  /*2f490*/  LDL.64 R144, [R1+0xe20] ;  /* 0x000e200001907983 */ /* 0x000ee80000100a00 */
[----:B----4-:R-:W-:Y:S04]  /*2f4a0*/  LDGSTS.E [R15+0x2000], desc[UR48][R160.64], P6 ;  /* 0x02000000a00f7fae */ /* 0x010fe8000b121870 */
[----:B------:R-:W4:Y:S04]  /*2f4b0*/  LDL.64 R160, [R1+0x778] ;  /* 0x0007780001a07983 */ /* 0x000f280000100a00 */
[----:B--2---:R-:W-:Y:S04]  /*2f4c0*/  LDGSTS.E [R15+0x2008], desc[UR48][R224.64], P5 ;  /* 0x02008000e00f7fae */ /* 0x004fe8000a921870 */
[----:B------:R-:W2:Y:S01]  /*2f4d0*/  LDL.64 R224, [R1+0x7c0] ;  /* 0x0007c00001e07983 */ /* 0x000ea20000100a00 */
[----:B------:R-:W-:Y:S01]  /*2f4e0*/  ISETP.GE.AND P1, PT, R14, UR5, PT ;  /* 0x000000050e007c0c */ /* 0x000fe2000bf26270 */
[----:B------:R-:W-:Y:S01]  /*2f4f0*/  ULDC UR5, c[0x0][0x230] ;  /* 0x00008c0000057ab9 */ /* 0x000fe20000000800 */
[----:B------:R-:W-:Y:S01]  /*2f500*/  ISETP.GE.AND P4, PT, R13, UR6, PT ;  /* 0x000000060d007c0c */ /* 0x000fe2000bf86270 */
[----:B------:R-:W-:Y:S01]  /*2f510*/  ULDC UR6, c[0x0][0x230] ;  /* 0x00008c0000067ab9 */ /* 0x000fe20000000800 */
[C---:B------:R-:W-:Y:S01]  /*2f520*/  SEL R8, R6.reuse, RZ, !P1 ;  /* 0x000000ff06087207 */ /* 0x040fe20004800000 */
[----:B---3--:R-:W-:Y:S01]  /*2f530*/  LDGSTS.E [R15+0x4000], desc[UR48][R192.64], P0 ;  /* 0x04000000c00f7fae */ /* 0x008fe20008121870 */
[----:B------:R-:W-:Y:S01]  /*2f540*/  ISETP.GE.AND P1, PT, R3, UR7, PT ;  /* 0x0000000703007c0c */ /* 0x000fe2000bf26270 */
[----:B------:R-:W-:Y:S01]  /*2f550*/  ULDC UR7, c[0x0][0x230] ;  /* 0x00008c0000077ab9 */ /* 0x000fe20000000800 */
[----:B-1----:R-:W-:-:S02]  /*2f560*/  SEL R10, R6, RZ, !P4 ;  /* 0x000000ff060a7207 */ /* 0x002fc40006000000 */
[----:B------:R-:W-:Y:S02]  /*2f570*/  ISETP.NE.U32.AND P3, PT, R8, RZ, PT ;  /* 0x000000ff0800720c */ /* 0x000fe40003f65070 */
[----:B------:R-:W-:Y:S02]  /*2f580*/  SEL R9, R6, RZ, !P1 ;  /* 0x000000ff06097207 */ /* 0x000fe40004800000 */
[----:B------:R-:W-:Y:S02]  /*2f590*/  ISETP.NE.U32.AND P1, PT, R10, RZ, PT ;  /* 0x000000ff0a00720c */ /* 0x000fe40003f25070 */
[----:B------:R-:W-:Y:S01]  /*2f5a0*/  LOP3.LUT R4, R7, 0x34, RZ, 0xfc, !PT ;  /* 0x0000003407047812 */ /* 0x000fe200078efcff */
[----:B------:R-:W3:Y:S03]  /*2f5b0*/  LDL.64 R192, [R1+0xe28] ;  /* 0x000e280001c07983 */ /* 0x000ee60000100a00 */
[----:B------:R-:W-:Y:S01]  /*2f5c0*/  ISETP.GE.AND P5, PT, R4, UR6, PT ;  /* 0x0000000604007c0c */ /* 0x000fe2000bfa6270 */
[----:B------:R-:W-:Y:S01]  /*2f5d0*/  ULDC UR6, c[0x0][0x230] ;  /* 0x00008c0000067ab9 */ /* 0x000fe20000000800 */
[----:B------:R-:W-:Y:S01]  /*2f5e0*/  LOP3.LUT R4, R177, 0x50, RZ, 0x3c, !PT ;  /* 0x00000050b1047812 */ /* 0x000fe200078e3cff */
[----:B------:R-:W-:Y:S04]  /*2f5f0*/  LDGSTS.E [R15+0x4008], desc[UR48][R208.64], P3 ;  /* 0x04008000d00f7fae */ /* 0x000fe80009921870 */
[----:B------:R1:W-:Y:S04]  /*2f600*/  STL [R1+0x1824], R4 ;  /* 0x0018240401007387 */ /* 0x0003e80000100800 */
[----:B------:R-:W3:Y:S01]  /*2f610*/  LDL.64 R208, [R1+0xd80] ;  /* 0x000d800001d07983 */ /* 0x000ee20000100a00 */
[----:B------:R-:W-:-:S04]  /*2f620*/  LOP3.LUT R2, R7, 0x14, RZ, 0xfc, !PT ;  /* 0x0000001407027812 */ /* 0x000fc800078efcff */
[----:B------:R-:W-:Y:S01]  /*2f630*/  ISETP.GE.AND P4, PT, R2, UR5, PT ;  /* 0x0000000502007c0c */ /* 0x000fe2000bf86270 */
[----:B------:R-:W-:-:S03]  /*2f640*/  ULDC UR5, c[0x0][0x230] ;  /* 0x00008c0000057ab9 */ /* 0x000fc60000000800 */
[----:B------:R-:W-:Y:S02]  /*2f650*/  SEL R8, R6, RZ, !P4 ;  /* 0x000000ff06087207 */ /* 0x000fe40006000000 */
[----:B------:R-:W-:Y:S01]  /*2f660*/  ISETP.NE.U32.AND P4, PT, R9, RZ, PT ;  /* 0x000000ff0900720c */ /* 0x000fe20003f85070 */
[----:B--2---:R-:W-:-:S12]  /*2f670*/  LDGSTS.E [R15+0x6000], desc[UR48][R224.64], P1 ;  /* 0x06000000e00f7fae */ /* 0x004fd80008921870 */
[----:B----4-:R-:W-:Y:S04]  /*2f680*/  LDGSTS.E [R15+0x6008], desc[UR48][R160.64], P4 ;  /* 0x06008000a00f7fae */ /* 0x010fe8000a121870 */
[----:B------:R-:W2:Y:S04]  /*2f690*/  LDL.64 R224, [R1+0xd60] ;  /* 0x000d600001e07983 */ /* 0x000ea80000100a00 */
[----:B------:R-:W4:Y:S01]  /*2f6a0*/  LDL.64 R160, [R1+0x9f0] ;  /* 0x0009f00001a07983 */ /* 0x000f220000100a00 */
[C---:B------:R-:W-:Y:S02]  /*2f6b0*/  LOP3.LUT R5, R7.reuse, 0x16, RZ, 0xfc, !PT ;  /* 0x0000001607057812 */ /* 0x040fe400078efcff */
[----:B------:R-:W-:-:S02]  /*2f6c0*/  LOP3.LUT R3, R7, 0x36, RZ, 0xfc, !PT ;  /* 0x0000003607037812 */ /* 0x000fc400078efcff */
[----:B------:R-:W-:Y:S01]  /*2f6d0*/  ISETP.GE.AND P6, PT, R5, UR5, PT ;  /* 0x0000000505007c0c */ /* 0x000fe2000bfc6270 */
[----:B------:R-:W-:Y:S01]  /*2f6e0*/  ULDC UR5, c[0x0][0x230] ;  /* 0x00008c0000057ab9 */ /* 0x000fe20000000800 */
[----:B------:R-:W-:Y:S02]  /*2f6f0*/  ISETP.NE.U32.AND P2, PT, R8, RZ, PT ;  /* 0x000000ff0800720c */ /* 0x000fe40003f45070 */
[----:B------:R-:W-:Y:S02]  /*2f700*/  LOP3.LUT R2, R7, 0x54, RZ, 0xfc, !PT ;  /* 0x0000005407027812 */ /* 0x000fe400078efcff */
[C---:B------:R-:W-:Y:S02]  /*2f710*/  SEL R8, R6.reuse, RZ, !P6 ;  /* 0x000000ff06087207 */ /* 0x040fe40007000000 */
[----:B------:R-:W-:Y:S01]  /*2f720*/  ISETP.GE.AND P6, PT, R3, UR7, PT ;  /* 0x0000000703007c0c */ /* 0x000fe2000bfc6270 */
[----:B------:R-:W-:Y:S01]  /*2f730*/  ULDC UR7, c[0x0][0x230] ;  /* 0x00008c0000077ab9 */ /* 0x000fe20000000800 */
[----:B------:R-:W-:-:S02]  /*2f740*/  SEL R10, R6, RZ, !P5 ;  /* 0x000000ff060a7207 */ /* 0x000fc40006800000 */
[----:B------:R-:W-:Y:S01]  /*2f750*/  ISETP.GE.AND P5, PT, R2, UR5, PT ;  /* 0x0000000502007c0c */ /* 0x000fe2000bfa6270 */
[----:B------:R-:W-:Y:S01]  /*2f760*/  ULDC UR5, c[0x0][0x230] ;  /* 0x00008c0000057ab9 */ /* 0x000fe20000000800 */
[----:B------:R-:W-:Y:S02]  /*2f770*/  SEL R9, R6, RZ, !P6 ;  /* 0x000000ff06097207 */ /* 0x000fe40007000000 */
[----:B------:R-:W-:Y:S02]  /*2f780*/  ISETP.NE.U32.AND P0, PT, R8, RZ, PT ;  /* 0x000000ff0800720c */ /* 0x000fe40003f05070 */
[----:B------:R-:W-:Y:S02]  /*2f790*/  ISETP.NE.U32.AND P6, PT, R10, RZ, PT ;  /* 0x000000ff0a00720c */ /* 0x000fe40003fc5070 */
[----:B------:R-:W-:Y:S02]  /*2f7a0*/  SEL R8, R6, RZ, !P5 ;  /* 0x000000ff06087207 */ /* 0x000fe40006800000 */
[----:B------:R-:W-:-:S02]  /*2f7b0*/  ISETP.NE.U32.AND P5, PT, R9, RZ, PT ;  /* 0x000000ff0900720c */ /* 0x000fc40003fa5070 */
[----:B------:R-:W-:-:S05]  /*2f7c0*/  IADD3 R240, R242, 0x200000, R4 ;  /* 0x00200000f2f07810 */ /* 0x000fca0007ffe004 */
[----:B---3--:R-:W-:Y:S04]  /*2f7d0*/  LDGSTS.E [R240], desc[UR48][R192.64], P2 ;  /* 0x00000000c0f07fae */ /* 0x008fe80009121870 */
[----:B------:R-:W-:Y:S04]  /*2f7e0*/  LDGSTS.E [R240+0x8], desc[UR48][R144.64], P0 ;  /* 0x0000800090f07fae */ /* 0x000fe80008121870 */
[----:B------:R-:W-:Y:S04]  /*2f7f0*/  LDGSTS.E [R240+0x2000], desc[UR48][R208.64], P6 ;  /* 0x02000000d0f07fae */ /* 0x000fe8000b121870 */
[----:B------:R-:W3:Y:S01]  /*2f800*/  LDL.64 R192, [R1+0x9b8] ;  /* 0x0009b80001c07983 */ /* 0x000ee20000100a00 */
[----:B------:R-:W-:-:S02]  /*2f810*/  ISETP.NE.U32.AND P3, PT, R8, RZ, PT ;  /* 0x000000ff0800720c */ /* 0x000fc40003f65070 */
[C---:B------:R-:W-:Y:S01]  /*2f820*/  LOP3.LUT R10, R7.reuse, 0x56, RZ, 0xfc, !PT ;  /* 0x00000056070a7812 */ /* 0x040fe200078efcff */
[----:B------:R-:W3:Y:S04]  /*2f830*/  LDL.64 R144, [R1+0xe10] ;  /* 0x000e100001907983 */ /* 0x000ee80000100a00 */
[----:B------:R-:W3:Y:S04]  /*2f840*/  LDL.64 R208, [R1+0x6e8] ;  /* 0x0006e80001d07983 */ /* 0x000ee80000100a00 */
[----:B--2---:R-:W-:Y:S04]  /*2f850*/  LDGSTS.E [R240+0x2008], desc[UR48][R224.64], P5 ;  /* 0x02008000e0f07fae */ /* 0x004fe8000a921870 */
[----:B----4-:R-:W-:Y:S04]  /*2f860*/  LDGSTS.E [R240+0x4000], desc[UR48][R160.64], P3 ;  /* 0x04000000a0f07fae */ /* 0x010fe80009921870 */
[----:B------:R-:W2:Y:S04]  /*2f870*/  LDL.64 R224, [R1+0x730] ;  /* 0x0007300001e07983 */ /* 0x000ea80000100a00 */
[----:B------:R-:W4:Y:S01]  /*2f880*/  LDL.64 R160, [R1+0xe18] ;  /* 0x000e180001a07983 */ /* 0x000f220000100a00 */
[----:B------:R-:W-:-:S02]  /*2f890*/  LOP3.LUT R5, R7, 0x74, RZ, 0xfc, !PT ;  /* 0x0000007407057812 */ /* 0x000fc400078efcff */
[----:B------:R-:W-:Y:S01]  /*2f8a0*/  ISETP.GE.AND P1, PT, R10, UR5, PT ;  /* 0x000000050a007c0c */ /* 0x000fe2000bf26270 */
[----:B------:R-:W-:Y:S01]  /*2f8b0*/  ULDC UR5, c[0x0][0x230] ;  /* 0x00008c0000057ab9 */ /* 0x000fe20000000800 */
[----:B------:R-:W-:Y:S02]  /*2f8c0*/  LOP3.LUT R3, R7, 0x76, RZ, 0xfc, !PT ;  /* 0x0000007607037812 */ /* 0x000fe400078efcff */
        /* <DEDUP_REMOVED lines=9> */
[----:B-1----:R-:W-:-:S04]  /*2f960*/  LOP3.LUT R4, R7, 0x38, RZ, 0xfc, !PT ;  /* 0x0000003807047812 */ /* 0x002fc800078efcff */
[----:B------:R-:W-:Y:S01]  /*2f970*/  ISETP.GE.AND P5, PT, R4, UR6, PT ;  /* 0x0000000604007c0c */ /* 0x000fe2000bfa6270 */
[----:B------:R-:W-:Y:S01]  /*2f980*/  ULDC UR6, c[0x0][0x230] ;  /* 0x00008c0000067ab9 */ /* 0x000fe20000000800 */
[----:B------:R-:W-:-:S05]  /*2f990*/  LOP3.LUT R4, R177, 0x60, RZ, 0x3c, !PT ;  /* 0x00000060b1047812 */ /* 0x000fca00078e3cff */
[----:B------:R1:W-:Y:S04]  /*2f9a0*/  STL [R1+0x1820], R4 ;  /* 0x0018200401007387 */ /* 0x0003e80000100800 */
[----:B---3--:R-:W-:Y:S01]  /*2f9b0*/  LDGSTS.E [R240+0x4008], desc[UR48][R192.64], P2 ;  /* 0x04008000c0f07fae */ /* 0x008fe20009121870 */
[----:B------:R-:W-:Y:S02]  /*2f9c0*/  LOP3.LUT R2, R7, 0x18, RZ, 0xfc, !PT ;  /* 0x0000001807027812 */ /* 0x000fe400078efcff */
[----:B------:R-:W-:Y:S01]  /*2f9d0*/  IADD3 R241, R242, 0x200000, R4 ;  /* 0x00200000f2f17810 */ /* 0x000fe20007ffe004 */
[----:B------:R-:W3:Y:S04]  /*2f9e0*/  LDL.64 R128, [R1+0xe00] ;  /* 0x000e000001807983 */ /* 0x000ee80000100a00 */
[----:B------:R-:W3:Y:S01]  /*2f9f0*/  LDL.64 R192, [R1+0xd40] ;  /* 0x000d400001c07983 */ /* 0x000ee20000100a00 */
[----:B------:R-:W-:Y:S01]  /*2fa00*/  ISETP.GE.AND P4, PT, R2, UR5, PT ;  /* 0x0000000502007c0c */ /* 0x000fe2000bf86270 */
[----:B------:R-:W-:-:S03]  /*2fa10*/  ULDC UR5, c[0x0][0x230] ;  /* 0x00008c0000057ab9 */ /* 0x000fc60000000800 */
[----:B------:R-:W-:Y:S02]  /*2fa20*/  SEL R8, R6, RZ, !P4 ;  /* 0x000000ff06087207 */ /* 0x000fe40006000000 */
[----:B------:R-:W-:Y:S02]  /*2fa30*/  ISETP.NE.U32.AND P4, PT, R9, RZ, PT ;  /* 0x000000ff0900720c */ /* 0x000fe40003f85070 */
[----:B------:R-:W-:Y:S01]  /*2fa40*/  ISETP.NE.U32.AND P0, PT, R8, RZ, PT ;  /* 0x000000ff0800720c */ /* 0x000fe20003f05070 */
[----:B--2---:R-:W-:Y:S10]  /*2fa50*/  LDGSTS.E [R240+0x6000], desc[UR48][R224.64], P1 ;  /* 0x06000000e0f07fae */ /* 0x004ff40008921870 */
[----:B------:R-:W-:Y:S04]  /*2fa60*/  LDGSTS.E [R240+0x6008], desc[UR48][R208.64], P4 ;  /* 0x06008000d0f07fae */ /* 0x000fe8000a121870 */
[----:B----4-:R-:W-:Y:S04]  /*2fa70*/  LDGSTS.E [R241], desc[UR48][R160.64], P0 ;  /* 0x00000000a0f17fae */ /* 0x010fe80008121870 */
[----:B------:R-:W2:Y:S04]  /*2fa80*/  LDL.64 R224, [R1+0xd38] ;  /* 0x000d380001e07983 */ /* 0x000ea80000100a00 */
[----:B------:R-:W4:Y:S04]  /*2fa90*/  LDL.64 R208, [R1+0x9a8] ;  /* 0x0009a80001d07983 */ /* 0x000f280000100a00 */
[----:B------:R-:W4:Y:S01]  /*2faa0*/  LDL.64 R160, [R1+0x998] ;  /* 0x0009980001a07983 */ /* 0x000f220000100a00 */
[----:B------:R-:W-:-:S02]  /*2fab0*/  LOP3.LUT R5, R7, 0x1a, RZ, 0xfc, !PT ;  /* 0x0000001a07057812 */ /* 0x000fc400078efcff */
[----:B------:R-:W-:Y:S02]  /*2fac0*/  LOP3.LUT R3, R7, 0x3a, RZ, 0xfc, !PT ;  /* 0x0000003a07037812 */ /* 0x000fe400078efcff */
[----:B------:R-:W-:Y:S01]  /*2fad0*/  ISETP.GE.AND P6, PT, R5, UR5, PT ;  /* 0x0000000505007c0c */ /* 0x000fe2000bfc6270 */
[----:B------:R-:W-:Y:S01]  /*2fae0*/  ULDC UR5, c[0x0][0x230] ;  /* 0x00008c0000057ab9 */ /* 0x000fe20000000800 */
        /* <DEDUP_REMOVED lines=11> */
[----:B------:R-:W-:-:S07]  /*2fba0*/  ISETP.NE.U32.AND P5, PT, R9, RZ, PT ;  /* 0x000000ff0900720c */ /* 0x000fce0003fa5070 */
[----:B------:R-:W-:Y:S04]  /*2fbb0*/  LDGSTS.E [R241+0x8], desc[UR48][R144.64], P3 ;  /* 0x0000800090f17fae */ /* 0x000fe80009921870 */
[----:B---3--:R-:W-:Y:S01]  /*2fbc0*/  LDGSTS.E [R241+0x2000], desc[UR48][R192.64], P6 ;  /* 0x02000000c0f17fae */ /* 0x008fe2000b121870 */
[----:B------:R-:W-:Y:S02]  /*2fbd0*/  LOP3.LUT R10, R7, 0x5a, RZ, 0xfc, !PT ;  /* 0x0000005a070a7812 */ /* 0x000fe400078efcff */
[----:B------:R-:W-:Y:S01]  /*2fbe0*/  ISETP.NE.U32.AND P2, PT, R8, RZ, PT ;  /* 0x000000ff0800720c */ /* 0x000fe20003f45070 */
[----:B------:R-:W3:Y:S04]  /*2fbf0*/  LDL.64 R144, [R1+0xd20] ;  /* 0x000d200001907983 */ /* 0x000ee80000100a00 */
[----:B------:R-:W3:Y:S01]  /*2fc00*/  LDL.64 R192, [R1+0x6a0] ;  /* 0x0006a00001c07983 */ /* 0x000ee20000100a00 */
[----:B------:R-:W-:Y:S01]  /*2fc10*/  ISETP.GE.AND P1, PT, R10, UR5, PT ;  /* 0x000000050a007c0c */ /* 0x000fe2000bf26270 */
[----:B------:R-:W-:-:S03]  /*2fc20*/  ULDC UR5, c[0x0][0x230] ;  /* 0x00008c0000057ab9 */ /* 0x000fc60000000800 */
[----:B------:R-:W-:-:S04]  /*2fc30*/  SEL R8, R6, RZ, !P1 ;  /* 0x000000ff06087207 */ /* 0x000fc80004800000 */
[----:B------:R-:W-:Y:S01]  /*2fc40*/  ISETP.NE.U32.AND P0, PT, R8, RZ, PT ;  /* 0x000000ff0800720c */ /* 0x000fe20003f05070 */
[----:B--2---:R-:W-:Y:S04]  /*2fc50*/  LDGSTS.E [R241+0x2008], desc[UR48][R224.64], P5 ;  /* 0x02008000e0f17fae */ /* 0x004fe8000a921870 */
[----:B----4-:R-:W-:Y:S08]  /*2fc60*/  LDGSTS.E [R241+0x4000], desc[UR48][R208.64], P2 ;  /* 0x04000000d0f17fae */ /* 0x010ff00009121870 */
[----:B------:R-:W-:Y:S04]  /*2fc70*/  LDGSTS.E [R241+0x4008], desc[UR48][R160.64], P0 ;  /* 0x04008000a0f17fae */ /* 0x000fe80008121870 */
        /* <DEDUP_REMOVED lines=8> */
[----:B------:R-:W-:Y:S01]  /*2fd00*/  ISETP.GE.AND P1, PT, R3, UR7, PT ;  /* 0x0000000703007c0c */ /* 0x000fe2000bf26270 */
[----:B------:R-:W-:Y:S01]  /*2fd10*/  ULDC UR7, c[0x0][0x230] ;  /* 0x00008c0000077ab9 */ /* 0x000fe20000000800 */
[----:B------:R-:W-:Y:S02]  /*2fd20*/  SEL R10, R6, RZ, !P4 ;  /* 0x000000ff060a7207 */ /* 0x000fe40006000000 */
[----:B------:R-:W-:Y:S01]  /*2fd30*/  ISETP.GE.AND P4, PT, R2, UR5, PT ;  /* 0x0000000502007c0c */ /* 0x000fe2000bf86270 */
[----:B------:R-:W-:Y:S01]  /*2fd40*/  ULDC UR5, c[0x0][0x230] ;  /* 0x00008c0000057ab9 */ /* 0x000fe20000000800 */
[----:B------:R-:W-:-:S02]  /*2fd50*/  SEL R9, R6, RZ, !P1 ;  /* 0x000000ff06097207 */ /* 0x000fc40004800000 */
[----:B------:R-:W-:Y:S02]  /*2fd60*/  ISETP.NE.U32.AND P1, PT, R10, RZ, PT ;  /* 0x000000ff0a00720c */ /* 0x000fe40003f25070 */
[----:B------:R-:W-:Y:S02]  /*2fd70*/  SEL R8, R6, RZ, !P4 ;  /* 0x000000ff06087207 */ /* 0x000fe40006000000 */
[----:B------:R-:W-:-:S09]  /*2fd80*/  ISETP.NE.U32.AND P4, PT, R9, RZ, PT ;  /* 0x000000ff0900720c */ /* 0x000fd20003f85070 */
[----:B---3--:R-:W-:Y:S01]  /*2fd90*/  LDGSTS.E [R241+0x6000], desc[UR48][R192.64], P1 ;  /* 0x06000000c0f17fae */ /* 0x008fe20008921870 */
[C---:B------:R-:W-:Y:S02]  /*2fda0*/  LOP3.LUT R5, R7.reuse, 0x1e, RZ, 0xfc, !PT ;  /* 0x0000001e07057812 */ /* 0x040fe400078efcff */
[----:B-1----:R-:W-:Y:S02]  /*2fdb0*/  LOP3.LUT R4, R7, 0x3c, RZ, 0xfc, !PT ;  /* 0x0000003c07047812 */ /* 0x002fe400078efcff */
[----:B------:R-:W-:Y:S01]  /*2fdc0*/  ISETP.GE.AND P6, PT, R5, UR5, PT ;  /* 0x0000000505007c0c */ /* 0x000fe2000bfc6270 */
[----:B------:R-:W-:Y:S01]  /*2fdd0*/  ULDC UR5, c[0x0][0x230] ;  /* 0x00008c0000057ab9 */ /* 0x000fe20000000800 */
[C---:B------:R-:W-:Y:S02]  /*2fde0*/  LOP3.LUT R3, R7.reuse, 0x3e, RZ, 0xfc, !PT ;  /* 0x0000003e07037812 */ /* 0x040fe400078efcff */
[----:B------:R-:W-:Y:S02]  /*2fdf0*/  ISETP.NE.U32.AND P3, PT, R8, RZ, PT ;  /* 0x000000ff0800720c */ /* 0x000fe40003f65070 */
[----:B------:R-:W-:Y:S01]  /*2fe00*/  ISETP.GE.AND P5, PT, R4, UR6, PT ;  /* 0x0000000604007c0c */ /* 0x000fe2000bfa6270 */
[----:B------:R-:W-:Y:S01]  /*2fe10*/  ULDC UR6, c[0x0][0x230] ;  /* 0x00008c0000067ab9 */ /* 0x000fe20000000800 */
[----:B------:R-:W-:-:S02]  /*2fe20*/  LOP3.LUT R2, R7, 0x5c, RZ, 0xfc, !PT ;  /* 0x0000005c07027812 */ /* 0x000fc400078efcff */
[C---:B------:R-:W-:Y:S02]  /*2fe30*/  SEL R8, R6.reuse, RZ, !P6 ;  /* 0x000000ff06087207 */ /* 0x040fe40007000000 */
[----:B------:R-:W-:Y:S01]  /*2fe40*/  ISETP.GE.AND P6, PT, R3, UR7, PT ;  /* 0x0000000703007c0c */ /* 0x000fe2000bfc6270 */
[----:B------:R-:W-:Y:S01]  /*2fe50*/  ULDC UR7, c[0x0][0x230] ;  /* 0x00008c0000077ab9 */ /* 0x000fe20000000800 */
[----:B------:R-:W-:Y:S02]  /*2fe60*/  SEL R10, R6, RZ, !P5 ;  /* 0x000000ff060a7207 */ /* 0x000fe40006800000 */
[----:B------:R-:W-:Y:S01]  /*2fe70*/  ISETP.GE.AND P5, PT, R2, UR5, PT ;  /* 0x0000000502007c0c */ /* 0x000fe2000bfa6270 */
[----:B------:R-:W-:Y:S01]  /*2fe80*/  ULDC UR5, c[0x0][0x230] ;  /* 0x00008c0000057ab9 */ /* 0x000fe20000000800 */
[----:B------:R-:W-:Y:S02]  /*2fe90*/  LOP3.LUT R3, R177, 0x70, RZ, 0x3c, !PT ;  /* 0x00000070b1037812 */ /* 0x000fe400078e3cff */
[----:B------:R-:W-:-:S02]  /*2fea0*/  SEL R9, R6, RZ, !P6 ;  /* 0x000000ff06097207 */ /* 0x000fc40007000000 */
[----:B------:R-:W-:Y:S02]  /*2feb0*/  ISETP.NE.U32.AND P2, PT, R8, RZ, PT ;  /* 0x000000ff0800720c */ /* 0x000fe40003f45070 */
[----:B------:R-:W-:Y:S02]  /*2fec0*/  LOP3.LUT R5, R7, 0x5e, RZ, 0xfc, !PT ;  /* 0x0000005e07057812 */ /* 0x000fe400078efcff */
[----:B------:R-:W-:Y:S02]  /*2fed0*/  ISETP.NE.U32.AND P6, PT, R10, RZ, PT ;  /* 0x000000ff0a00720c */ /* 0x000fe40003fc5070 */
[----:B------:R-:W-:Y:S02]  /*2fee0*/  SEL R8, R6, RZ, !P5 ;  /* 0x000000ff06087207 */ /* 0x000fe40006800000 */
[----:B------:R-:W-:Y:S02]  /*2fef0*/  IADD3 R242, R242, 0x200000, R3 ;  /* 0x00200000f2f27810 */ /* 0x000fe40007ffe003 */
[----:B------:R-:W-:-:S02]  /*2ff00*/  ISETP.NE.U32.AND P5, PT, R9, RZ, PT ;  /* 0x000000ff0900720c */ /* 0x000fc40003fa5070 */
[----:B------:R-:W-:Y:S01]  /*2ff10*/  ISETP.GE.AND P1, PT, R5, UR5, PT ;  /* 0x0000000505007c0c */ /* 0x000fe2000bf26270 */
[----:B------:R-:W-:Y:S01]  /*2ff20*/  ULDC UR5, c[0x0][0x230] ;  /* 0x00008c0000057ab9 */ /* 0x000fe20000000800 */
[----:B------:R-:W-:Y:S04]  /*2ff30*/  STL [R1+0x181c], R3 ;  /* 0x00181c0301007387 */ /* 0x000fe80000100800 */
[----:B------:R-:W3:Y:S04]  /*2ff40*/  LDL.64 R176, [R1+0x990] ;  /* 0x0009900001b07983 */ /* 0x000ee80000100a00 */
[----:B------:R1:W-:Y:S04]  /*2ff50*/  STL.64 [R1+0x2130], R240 ;  /* 0x002130f001007387 */ /* 0x0003e80000100a00 */
[----:B------:R-:W3:Y:S04]  /*2ff60*/  LDL.64 R192, [R1+0x988] ;  /* 0x0009880001c07983 */ /* 0x000ee80000100a00 */
[----:B--2---:R2:W-:Y:S04]  /*2ff70*/  LDGSTS.E [R241+0x6008], desc[UR48][R224.64], P4 ;  /* 0x06008000e0f17fae */ /* 0x0045e8000a121870 */
[----:B----4-:R-:W-:Y:S04]  /*2ff80*/  LDGSTS.E [R242], desc[UR48][R208.64], P3 ;  /* 0x00000000d0f27fae */ /* 0x010fe80009921870 */
[----:B------:R-:W-:Y:S01]  /*2ff90*/  LDGSTS.E [R242+0x8], desc[UR48][R128.64], P2 ;  /* 0x0000800080f27fae */ /* 0x000fe20009121870 */
[----:B--2---:R-:W2:Y:S03]  /*2ffa0*/  S2R R225, SR_TID.X ;  /* 0x0000000000e17919 */ /* 0x004ea60000002100 */
[----:B------:R-:W-:Y:S04]  /*2ffb0*/  LDGSTS.E [R242+0x2000], desc[UR48][R144.64], P6 ;  /* 0x0200000090f27fae */ /* 0x000fe8000b121870 */
[----:B------:R4:W-:Y:S04]  /*2ffc0*/  LDGSTS.E [R242+0x2008], desc[UR48][R160.64], P5 ;  /* 0x02008000a0f27fae */ /* 0x0009e8000a921870 */
[----:B------:R-:W3:Y:S01]  /*2ffd0*/  LDL.64 R208, [R1+0x650] ;  /* 0x0006500001d07983 */ /* 0x000ee20000100a00 */
[----:B------:R-:W-:-:S02]  /*2ffe0*/  LOP3.LUT R4, R7, 0x7c, RZ, 0xfc, !PT ;  /* 0x0000007c07047812 */ /* 0x000fc400078efcff */
[----:B------:R-:W-:Y:S01]  /*2fff0*/  LOP3.LUT R2, R7, 0x7e, RZ, 0xfc, !PT ;  /* 0x0000007e07027812 */ /* 0x000fe200078efcff */
[----:B------:R-:W3:Y:S01]  /*30000*/  LDL.64 R232, [R1+0x640] ;  /* 0x0006400001e87983 */ /* 0x000ee20000100a00 */
[----:B------:R-:W-:-:S03]  /*30010*/  ISETP.NE.U32.AND P0, PT, R8, RZ, PT ;  /* 0x000000ff0800720c */ /* 0x000fc60003f05070 */
[----:B------:R-:W3:Y:S04]  /*30020*/  LDL.64 R234, [R1+0x600] ;  /* 0x0006000001ea7983 */ /* 0x000ee80000100a00 */
[----:B------:R-:W3:Y:S04]  /*30030*/  LDL.64 R236, [R1+0x5c0] ;  /* 0x0005c00001ec7983 */ /* 0x000ee80000100a00 */
[----:B------:R-:W3:Y:S01]  /*30040*/  LDL.64 R238, [R1+0x580] ;  /* 0x0005800001ee7983 */ /* 0x000ee20000100a00 */
[----:B--2---:R-:W-:-:S03]  /*30050*/  LOP3.LUT R224, R225, 0x7f, RZ, 0xc0, !PT ;  /* 0x0000007fe1e07812 */ /* 0x004fc600078ec0ff */
[----:B------:R-:W2:Y:S01]  /*30060*/  LDL.64 R144, [R1+0x400] ;  /* 0x0004000001907983 */ /* 0x000ea20000100a00 */
[----:B------:R-:W1:Y:S01]  /*30070*/  LDC R225, c[0x0][0x230] ;  /* 0x00008c00ffe17b82 */ /* 0x000e620000000800 */
[----:B------:R-:W-:Y:S01]  /*30080*/  ISETP.GE.AND P3, PT, R224, UR5, PT ;  /* 0x00000005e0007c0c */ /* 0x000fe2000bf66270 */
[----:B------:R-:W-:Y:S01]  /*30090*/  ULDC UR5, c[0x0][0x230] ;  /* 0x00008c0000057ab9 */ /* 0x000fe20000000800 */
[----:B------:R-:W2:Y:S01]  /*300a0*/  LDL.64 R128, [R1+0x3c0] ;  /* 0x0003c00001807983 */ /* 0x000ea20000100a00 */
[----:B------:R-:W-:-:S03]  /*300b0*/  UIADD3 UR5, UR5, -0x80, URZ ;  /* 0xffffff8005057890 */ /* 0x000fc6000fffe03f */
[----:B------:R-:W2:Y:S03]  /*300c0*/  LDL.64 R112, [R1+0x380] ;  /* 0x0003800001707983 */ /* 0x000ea60000100a00 */
[----:B------:R-:W-:Y:S01]  /*300d0*/  ISETP.GE.AND P6, PT, R224, UR5, PT ;  /* 0x00000005e0007c0c */ /* 0x000fe2000bfc6270 */
[----:B------:R-:W2:Y:S04]  /*300e0*/  LDL.64 R96, [R1+0x340] ;  /* 0x0003400001607983 */ /* 0x000ea80000100a00 */
[----:B------:R-:W2:Y:S04]  /*300f0*/  LDL.64 R80, [R1+0x300] ;  /* 0x0003000001507983 */ /* 0x000ea80000100a00 */
[----:B------:R-:W2:Y:S01]  /*30100*/  LDL.64 R64, [R1+0x2c0] ;  /* 0x0002c00001407983 */ /* 0x000ea20000100a00 */
[----:B-1----:R-:W-:-:S03]  /*30110*/  VIADD R225, R225, 0x7f ;  /* 0x0000007fe1e17836 */ /* 0x002fc60000000000 */
[----:B------:R-:W2:Y:S02]  /*30120*/  LDL.64 R48, [R1+0x280] ;  /* 0x0002800001307983 */ /* 0x000ea40000100a00 */
[----:B------:R-:W-:Y:S02]  /*30130*/  ISETP.GT.AND P5, PT, R225, 0xff, PT ;  /* 0x000000ffe100780c */ /* 0x000fe40003fa4270 */
[----:B------:R-:W2:Y:S04]  /*30140*/  LDL.64 R32, [R1+0x240] ;  /* 0x0002400001207983 */ /* 0x000ea80000100a00 */
[----:B------:R-:W2:Y:S01]  /*30150*/  LDL.64 R224, [R1+0x648] ;  /* 0x0006480001e07983 */ /* 0x000ea20000100a00 */
[----:B------:R-:W-:Y:S02]  /*30160*/  ISETP.GE.AND P4, PT, R4, UR6, PT ;  /* 0x0000000604007c0c */ /* 0x000fe4000bf86270 */
[----:B------:R-:W-:Y:S01]  /*30170*/  SEL R8, R6, RZ, !P1 ;  /* 0x000000ff06087207 */ /* 0x000fe20004800000 */
[----:B----4-:R-:W1:Y:S01]  /*30180*/  S2R R161, SR_TID.X ;  /* 0x0000000000a17919 */ /* 0x010e620000002100 */
[----:B------:R-:W-:-:S02]  /*30190*/  ISETP.GE.AND P1, PT, R2, UR7, PT ;  /* 0x0000000702007c0c */ /* 0x000fc4000bf26270 */
[----:B------:R-:W-:Y:S01]  /*301a0*/  SEL R9, R6, RZ, !P4 ;  /* 0x000000ff06097207 */ /* 0x000fe20006000000 */
[----:B------:R-:W4:Y:S01]  /*301b0*/  LDL.64 R240, [R1+0xc0] ;  /* 0x0000c00001f07983 */ /* 0x000f220000100a00 */
[----:B------:R-:W-:Y:S02]  /*301c0*/  ISETP.NE.U32.AND P4, PT, R8, RZ, PT ;  /* 0x000000ff0800720c */ /* 0x000fe40003f85070 */
[----:B------:R-:W-:Y:S01]  /*301d0*/  SEL R8, R6, RZ, !P1 ;  /* 0x000000ff06087207 */ /* 0x000fe20004800000 */
[----:B---3--:R-:W-:Y:S01]  /*301e0*/  LDGSTS.E [R242+0x4000], desc[UR48][R176.64], P0 ;  /* 0x04000000b0f27fae */ /* 0x008fe20008121870 */
[----:B------:R-:W-:Y:S02]  /*301f0*/  ISETP.NE.U32.AND P1, PT, R9, RZ, PT ;  /* 0x000000ff0900720c */ /* 0x000fe40003f25070 */
[----:B------:R-:W-:Y:S01]  /*30200*/  ISETP.NE.U32.AND P2, PT, R8, RZ, PT ;  /* 0x000000ff0800720c */ /* 0x000fe20003f45070 */
[----:B------:R-:W3:Y:S04]  /*30210*/  LDL.64 R4, [R1+0x80] ;  /* 0x0000800001047983 */ /* 0x000ee80000100a00 */
[----:B------:R-:W3:Y:S04]  /*30220*/  LDL.64 R2, [R1+0x40] ;  /* 0x0000400001027983 */ /* 0x000ee80000100a00 */
[----:B------:R-:W-:Y:S01]  /*30230*/  LDGSTS.E [R242+0x4008], desc[UR48][R192.64], P4 ;  /* 0x04008000c0f27fae */ /* 0x000fe2000a121870 */
[----:B------:R-:W-:-:S02]  /*30240*/  SEL R6, R6, RZ, !P3 ;  /* 0x000000ff06067207 */ /* 0x000fc40005800000 */
[----:B------:R-:W-:Y:S01]  /*30250*/  ISETP.GE.AND P0, PT, R12, UR5, PT ;  /* 0x000000050c007c0c */ /* 0x000fe2000bf06270 */
[----:B------:R-:W4:Y:S01]  /*30260*/  LDL.64 R176, [R1+0x480] ;  /* 0x0004800001b07983 */ /* 0x000f220000100a00 */
[----:B-1----:R-:W-:-:S03]  /*30270*/  IMAD R10, R161, 0x100, R161 ;  /* 0x00000100a10a7824 */ /* 0x002fc600078e02a1 */
[----:B------:R-:W3:Y:S04]  /*30280*/  LDL.64 R192, [R1+0x4c0] ;  /* 0x0004c00001c07983 */ /* 0x000ee80000100a00 */
[----:B------:R-:W-:Y:S01]  /*30290*/  LDGSTS.E [R242+0x6000], desc[UR48][R208.64], P1 ;  /* 0x06000000d0f27fae */ /* 0x000fe20008921870 */
[----:B------:R-:W-:-:S03]  /*302a0*/  ISETP.NE.U32.AND P3, PT, R6, RZ, PT ;  /* 0x000000ff0600720c */ /* 0x000fc60003f65070 */
[----:B------:R-:W4:Y:S04]  /*302b0*/  LDL.64 R160, [R1+0x440] ;  /* 0x0004400001a07983 */ /* 0x000f280000100a00 */
[----:B------:R-:W3:Y:S04]  /*302c0*/  LDL.64 R208, [R1+0x500] ;  /* 0x0005000001d07983 */ /* 0x000ee80000100a00 */
[----:B--2---:R-:W-:Y:S04]  /*302d0*/  LDGSTS.E [R242+0x6008], desc[UR48][R224.64], P2 ;  /* 0x06008000e0f27fae */ /* 0x004fe80009121870 */
[----:B------:R-:W2:Y:S01]  /*302e0*/  LDL.64 R224, [R1+0x540] ;  /* 0x0005400001e07983 */ /* 0x000ea20000100a00 */
[----:B------:R-:W-:-:S02]  /*302f0*/  SEL R6, RZ, 0x4, P6 ;  /* 0x00000004ff067807 */ /* 0x000fc40003000000 */
[----:B------:R-:W-:Y:S01]  /*30300*/  ISETP.GE.AND P6, PT, R7, UR5, PT ;  /* 0x0000000507007c0c */ /* 0x000fe2000bfc6270 */
[----:B------:R-:W0:Y:S01]  /*30310*/  LDGDEPBAR ;  /* 0x00000000000079af */ /* 0x000e220000000000 */
[----:B------:R-:W-:Y:S02]  /*30320*/  SEL R6, R6, RZ, P5 ;  /* 0x000000ff06067207 */ /* 0x000fe40002800000 */
[----:B------:R-:W-:Y:S02]  /*30330*/  SEL R8, RZ, 0x4, P6 ;  /* 0x00000004ff087807 */ /* 0x000fe40003000000 */
[----:B------:R-:W-:Y:S02]  /*30340*/  ISETP.NE.U32.AND P6, PT, R6, RZ, PT ;  /* 0x000000ff0600720c */ /* 0x000fe40003fc5070 */
[----:B------:R-:W-:Y:S02]  /*30350*/  SEL R6, RZ, 0x4, P0 ;  /* 0x00000004ff067807 */ /* 0x000fe40000000000 */
[----:B------:R-:W-:-:S02]  /*30360*/  ISETP.GE.AND P0, PT, R11, UR5, PT ;  /* 0x000000050b007c0c */ /* 0x000fc4000bf06270 */
[----:B------:R-:W-:Y:S02]  /*30370*/  SEL R9, R8, RZ, P5 ;  /* 0x000000ff08097207 */ /* 0x000fe40002800000 */
[----:B------:R-:W-:Y:S02]  /*30380*/  SEL R8, R6, RZ, P5 ;  /* 0x000000ff06087207 */ /* 0x000fe40002800000 */
[----:B------:R-:W-:Y:S02]  /*30390*/  SEL R6, RZ, 0x4, P0 ;  /* 0x00000004ff067807 */ /* 0x000fe40000000000 */
[----:B------:R-:W-:Y:S02]  /*303a0*/  SHF.L.U32 R10, R10, 0x2, RZ ;  /* 0x000000020a0a7819 */ /* 0x000fe400000006ff */
[----:B------:R-:W-:Y:S02]  /*303b0*/  ISETP.NE.U32.AND P0, PT, R8, RZ, PT ;  /* 0x000000ff0800720c */ /* 0x000fe40003f05070 */
[----:B------:R-:W-:-:S02]  /*303c0*/  SEL R8, R6, RZ, P5 ;  /* 0x000000ff06087207 */ /* 0x000fc40002800000 */
[----:B------:R-:W-:Y:S02]  /*303d0*/  LOP3.LUT R6, R10, 0x1807c, RZ, 0xc0, !PT ;  /* 0x0001807c0a067812 */ /* 0x000fe400078ec0ff */
[----:B------:R-:W-:Y:S02]  /*303e0*/  ISETP.GE.AND P2, PT, R16, UR5, PT ;  /* 0x0000000510007c0c */ /* 0x000fe4000bf46270 */
[C---:B------:R-:W-:Y:S01]  /*303f0*/  LOP3.LUT R14, R6.reuse, 0x10, RZ, 0x3c, !PT ;  /* 0x00000010060e7812 */ /* 0x040fe200078e3cff */
[----:B------:R-:W4:Y:S01]  /*30400*/  LDL.64 R16, [R1+0x200] ;  /* 0x0002000001107983 */ /* 0x000f220000100a00 */
[----:B------:R-:W-:Y:S01]  /*30410*/  ISETP.NE.U32.AND P4, PT, R9, RZ, PT ;  /* 0x000000ff0900720c */ /* 0x000fe20003f85070 */
[----:B------:R-:W-:Y:S01]  /*30420*/  VIADD R243, R6, UR60 ;  /* 0x0000003c06f37c36 */ /* 0x000fe20008000000 */
[----:B------:R-:W-:Y:S01]  /*30430*/  ISETP.NE.U32.AND P1, PT, R8, RZ, PT ;  /* 0x000000ff0800720c */ /* 0x000fe20003f25070 */
[----:B------:R1:W-:Y:S01]  /*30440*/  STL.64 [R1+0x1838], R6 ;  /* 0x0018380601007387 */ /* 0x0003e20000100a00 */
[----:B------:R-:W-:-:S02]  /*30450*/  LOP3.LUT R13, R6, 0x20, RZ, 0x3c, !PT ;  /* 0x00000020060d7812 */ /* 0x000fc400078e3cff */
[C---:B------:R-:W-:Y:S02]  /*30460*/  LOP3.LUT R12, R6.reuse, 0x30, RZ, 0x3c, !PT ;  /* 0x00000030060c7812 */ /* 0x040fe400078e3cff */
[C---:B------:R-:W-:Y:S02]  /*30470*/  LOP3.LUT R11, R6.reuse, 0x40, RZ, 0x3c, !PT ;  /* 0x00000040060b7812 */ /* 0x040fe400078e3cff */
[----:B------:R-:W-:Y:S01]  /*30480*/  LOP3.LUT R10, R6, 0x50, RZ, 0x3c, !PT ;  /* 0x00000050060a7812 */ /* 0x000fe200078e3cff */
[----:B------:R-:W-:Y:S01]  /*30490*/  VIADD R244, R14, UR60 ;  /* 0x0000003c0ef47c36 */ /* 0x000fe20008000000 */
[C---:B------:R-:W-:Y:S01]  /*304a0*/  LOP3.LUT R9, R6.reuse, 0x60, RZ, 0x3c, !PT ;  /* 0x0000006006097812 */ /* 0x040fe200078e3cff */
[----:B------:R-:W-:Y:S01]  /*304b0*/  LDGSTS.E [R243], desc[UR48][R232.64], P3 ;  /* 0x00000000e8f37fae */ /* 0x000fe20009921870 */
[----:B------:R-:W-:-:S03]  /*304c0*/  LOP3.LUT R8, R6, 0x70, RZ, 0x3c, !PT ;  /* 0x0000007006087812 */ /* 0x000fc600078e3cff */
[----:B-1----:R-:W4:Y:S01]  /*304d0*/  LDL.LU.64 R6, [R1] ;  /* 0x0000000001067983 */ /* 0x002f220000300a00 */
[----:B------:R-:W-:-:S03]  /*304e0*/  VIADD R245, R13, UR60 ;  /* 0x0000003c0df57c36 */ /* 0x000fc60008000000 */
[----:B------:R1:W-:Y:S01]  /*304f0*/  STL.64 [R1+0x2138], R14 ;  /* 0x0021380e01007387 */ /* 0x0003e20000100a00 */
[----:B------:R-:W-:Y:S01]  /*30500*/  VIADD R246, R12, UR60 ;  /* 0x0000003c0cf67c36 */ /* 0x000fe20008000000 */
[----:B------:R-:W-:Y:S01]  /*30510*/  IADD3 R248, R10, UR60, RZ ;  /* 0x0000003c0af87c10 */ /* 0x000fe2000fffe0ff */
[----:B------:R-:W-:Y:S01]  /*30520*/  VIADD R247, R11, UR60 ;  /* 0x0000003c0bf77c36 */ /* 0x000fe20008000000 */
[----:B------:R-:W-:Y:S01]  /*30530*/  LDGSTS.E [R243+0x400], desc[UR48][R234.64], P3 ;  /* 0x00400000eaf37fae */ /* 0x000fe20009921870 */
[----:B------:R-:W-:Y:S02]  /*30540*/  VIADD R249, R9, UR60 ;  /* 0x0000003c09f97c36 */ /* 0x000fe40008000000 */
[----:B------:R-:W-:Y:S01]  /*30550*/  VIADD R250, R8, UR60 ;  /* 0x0000003c08fa7c36 */ /* 0x000fe20008000000 */
[----:B------:R-:W-:Y:S04]  /*30560*/  LDGSTS.E [R243+0x800], desc[UR48][R236.64], P3 ;  /* 0x00800000ecf37fae */ /* 0x000fe80009921870 */
[----:B-1----:R-:W4:Y:S04]  /*30570*/  LDL.64 R14, [R1+0x100] ;  /* 0x00010000010e7983 */ /* 0x002f280000100a00 */
[----:B------:R1:W-:Y:S04]  /*30580*/  STL.64 [R1+0x1840], R12 ;  /* 0x0018400c01007387 */ /* 0x0003e80000100a00 */
[----:B------:R-:W-:Y:S04]  /*30590*/  LDGSTS.E [R243+0xc00], desc[UR48][R238.64], P3 ;  /* 0x00c00000eef37fae */ /* 0x000fe80009921870 */
[----:B-1----:R-:W4:Y:S04]  /*305a0*/  LDL.64 R12, [R1+0x140] ;  /* 0x00014000010c7983 */ /* 0x002f280000100a00 */
[----:B------:R1:W-:Y:S04]  /*305b0*/  STL.64 [R1+0x1848], R10 ;  /* 0x0018480a01007387 */ /* 0x0003e80000100a00 */
[----:B-1----:R-:W4:Y:S04]  /*305c0*/  LDL.64 R10, [R1+0x180] ;  /* 0x00018000010a7983 */ /* 0x002f280000100a00 */
[----:B------:R1:W-:Y:S04]  /*305d0*/  STL.64 [R1+0x1850], R8 ;  /* 0x0018500801007387 */ /* 0x0003e80000100a00 */
[----:B-1----:R-:W4:Y:S04]  /*305e0*/  LDL.64 R8, [R1+0x1c0] ;  /* 0x0001c00001087983 */ /* 0x002f280000100a00 */
[----:B------:R-:W4:Y:S04]  /*305f0*/  LDL.LU.64 R232, [R1+0x2510] ;  /* 0x0025100001e87983 */ /* 0x000f280000300a00 */
[----:B------:R-:W4:Y:S04]  /*30600*/  LDL.LU.64 R234, [R1+0x2508] ;  /* 0x0025080001ea7983 */ /* 0x000f280000300a00 */
[----:B------:R-:W4:Y:S04]  /*30610*/  LDL.LU.64 R236, [R1+0x2500] ;  /* 0x0025000001ec7983 */ /* 0x000f280000300a00 */
[----:B------:R-:W4:Y:S04]  /*30620*/  LDL.LU.64 R238, [R1+0x24f8] ;  /* 0x0024f80001ee7983 */ /* 0x000f280000300a00 */
[----:B--2---:R-:W-:Y:S04]  /*30630*/  LDGSTS.E [R243+0x1000], desc[UR48][R224.64], P3 ;  /* 0x01000000e0f37fae */ /* 0x004fe80009921870 */
[----:B---3--:R-:W-:Y:S04]  /*30640*/  LDGSTS.E [R243+0x1400], desc[UR48][R208.64], P3 ;  /* 0x01400000d0f37fae */ /* 0x008fe80009921870 */
[----:B------:R-:W-:Y:S04]  /*30650*/  LDGSTS.E [R243+0x1800], desc[UR48][R192.64], P3 ;  /* 0x01800000c0f37fae */ /* 0x000fe80009921870 */
[----:B------:R-:W2:Y:S04]  /*30660*/  LDL.LU.64 R224, [R1+0x24f0] ;  /* 0x0024f00001e07983 */ /* 0x000ea80000300a00 */
[----:B------:R-:W3:Y:S04]  /*30670*/  LDL.LU.64 R208, [R1+0x24e8] ;  /* 0x0024e80001d07983 */ /* 0x000ee80000300a00 */
[----:B----4-:R-:W-:Y:S04]  /*30680*/  LDGSTS.E [R243+0x1c00], desc[UR48][R176.64], P3 ;  /* 0x01c00000b0f37fae */ /* 0x010fe80009921870 */
[----:B------:R-:W-:Y:S04]  /*30690*/  LDGSTS.E [R243+0x2000], desc[UR48][R160.64], P3 ;  /* 0x02000000a0f37fae */ /* 0x000fe80009921870 */
[----:B------:R-:W-:Y:S04]  /*306a0*/  LDGSTS.E [R243+0x2400], desc[UR48][R144.64], P3 ;  /* 0x0240000090f37fae */ /* 0x000fe80009921870 */
[----:B------:R-:W-:Y:S04]  /*306b0*/  LDGSTS.E [R243+0x2800], desc[UR48][R128.64], P3 ;  /* 0x0280000080f37fae */ /* 0x000fe80009921870 */
[----:B------:R-:W-:Y:S04]  /*306c0*/  LDGSTS.E [R243+0x2c00], desc[UR48][R112.64], P3 ;  /* 0x02c0000070f37fae */ /* 0x000fe80009921870 */
[----:B------:R-:W-:Y:S04]  /*306d0*/  LDGSTS.E [R243+0x3000], desc[UR48][R96.64], P3 ;  /* 0x0300000060f37fae */ /* 0x000fe80009921870 */
[----:B------:R-:W4:Y:S04]  /*306e0*/  LDL.LU.64 R192, [R1+0x24e0] ;  /* 0x0024e00001c07983 */ /* 0x000f280000300a00 */
        /* <DEDUP_REMOVED lines=10> */
[----:B------:R-:W4:Y:S04]  /*30790*/  LDL.LU.64 R96, [R1+0x24b0] ;  /* 0x0024b00001607983 */ /* 0x000f280000300a00 */
[----:B------:R-:W4:Y:S04]  /*307a0*/  LDL.LU.64 R80, [R1+0x24a8] ;  /* 0x0024a80001507983 */ /* 0x000f280000300a00 */
[----:B------:R-:W4:Y:S04]  /*307b0*/  LDL.LU.64 R64, [R1+0x24a0] ;  /* 0x0024a00001407983 */ /* 0x000f280000300a00 */
[----:B------:R-:W4:Y:S04]  /*307c0*/  LDL.LU.64 R48, [R1+0x2498] ;  /* 0x0024980001307983 */ /* 0x000f280000300a00 */
[----:B------:R-:W4:Y:S04]  /*307d0*/  LDL.LU.64 R32, [R1+0x2490] ;  /* 0x0024900001207983 */ /* 0x000f280000300a00 */
[----:B------:R-:W4:Y:S04]  /*307e0*/  LDL.LU.64 R16, [R1+0x2488] ;  /* 0x0024880001107983 */ /* 0x000f280000300a00 */
[----:B------:R-:W-:Y:S04]  /*307f0*/  LDGSTS.E [R243+0x4800], desc[UR48][R8.64], P3 ;  /* 0x0480000008f37fae */ /* 0x000fe80009921870 */
[----:B------:R-:W-:Y:S04]  /*30800*/  LDGSTS.E [R243+0x4c00], desc[UR48][R10.64], P3 ;  /* 0x04c000000af37fae */ /* 0x000fe80009921870 */
[----:B------:R-:W-:Y:S04]  /*30810*/  LDGSTS.E [R243+0x5000], desc[UR48][R12.64], P3 ;  /* 0x050000000cf37fae */ /* 0x000fe80009921870 */
[----:B------:R-:W-:Y:S04]  /*30820*/  LDGSTS.E [R243+0x5400], desc[UR48][R14.64], P3 ;  /* 0x054000000ef37fae */ /* 0x000fe80009921870 */
[----:B------:R-:W-:Y:S04]  /*30830*/  LDGSTS.E [R243+0x5800], desc[UR48][R240.64], P3 ;  /* 0x05800000f0f37fae */ /* 0x000fe80009921870 */
[----:B------:R-:W-:Y:S04]  /*30840*/  LDGSTS.E [R243+0x5c00], desc[UR48][R4.64], P3 ;  /* 0x05c0000004f37fae */ /* 0x000fe80009921870 */
[----:B------:R-:W-:Y:S04]  /*30850*/  LDGSTS.E [R243+0x6000], desc[UR48][R2.64], P3 ;  /* 0x0600000002f37fae */ /* 0x000fe80009921870 */
[----:B------:R-:W4:Y:S04]  /*30860*/  LDL.64 R8, [R1+0x738] ;  /* 0x0007380001087983 */ /* 0x000f280000100a00 */
[----:B------:R-:W4:Y:S04]  /*30870*/  LDL.64 R10, [R1+0x780] ;  /* 0x00078000010a7983 */ /* 0x000f280000100a00 */
[----:B------:R-:W4:Y:S04]  /*30880*/  LDL.64 R12, [R1+0x7c8] ;  /* 0x0007c800010c7983 */ /* 0x000f280000100a00 */
[----:B------:R-:W4:Y:S04]  /*30890*/  LDL.64 R14, [R1+0x810] ;  /* 0x00081000010e7983 */ /* 0x000f280000100a00 */
[----:B------:R-:W4:Y:S04]  /*308a0*/  LDL.64 R240, [R1+0x868] ;  /* 0x0008680001f07983 */ /* 0x000f280000100a00 */
[----:B------:R-:W4:Y:S04]  /*308b0*/  LDL.64 R4, [R1+0x8b8] ;  /* 0x0008b80001047983 */ /* 0x000f280000100a00 */
[----:B------:R-:W4:Y:S04]  /*308c0*/  LDL.64 R2, [R1+0x908] ;  /* 0x0009080001027983 */ /* 0x000f280000100a00 */
[----:B------:R-:W-:Y:S04]  /*308d0*/  LDGSTS.E [R243+0x6400], desc[UR48][R6.64], P3 ;  /* 0x0640000006f37fae */ /* 0x000fe80009921870 */
[----:B------:R1:W-:Y:S04]  /*308e0*/  STL.64 [R1+0x1d98], R6 ;  /* 0x001d980601007387 */ /* 0x0003e80000100a00 */
[----:B-1----:R-:W4:Y:S04]  /*308f0*/  LDL.64 R6, [R1+0x6f0] ;  /* 0x0006f00001067983 */ /* 0x002f280000100a00 */
[----:B--2---:R-:W-:Y:S04]  /*30900*/  LDGSTS.E [R243+0x6800], desc[UR48][R224.64], P3 ;  /* 0x06800000e0f37fae */ /* 0x004fe80009921870 */
[----:B------:R1:W-:Y:S04]  /*30910*/  STL.64 [R1+0x1d88], R224 ;  /* 0x001d88e001007387 */ /* 0x0003e80000100a00 */
[----:B---3--:R-:W-:Y:S04]  /*30920*/  LDGSTS.E [R243+0x6c00], desc[UR48][R208.64], P3 ;  /* 0x06c00000d0f37fae */ /* 0x008fe80009921870 */
[----:B-1----:R-:W2:Y:S04]  /*30930*/  LDL.64 R224, [R1+0x6a8] ;  /* 0x0006a80001e07983 */ /* 0x002ea80000100a00 */
[----:B------:R1:W-:Y:S04]  /*30940*/  STL.64 [R1+0x1d90], R208 ;  /* 0x001d90d001007387 */ /* 0x0003e80000100a00 */
[----:B-1----:R-:W3:Y:S04]  /*30950*/  LDL.64 R208, [R1+0x660] ;  /* 0x0006600001d07983 */ /* 0x002ee80000100a00 */
[----:B----4-:R-:W-:Y:S04]  /*30960*/  LDGSTS.E [R243+0x7000], desc[UR48][R192.64], P3 ;  /* 0x07000000c0f37fae */ /* 0x010fe80009921870 */
[----:B------:R-:W-:Y:S04]  /*30970*/  LDGSTS.E [R243+0x7400], desc[UR48][R176.64], P3 ;  /* 0x07400000b0f37fae */ /* 0x000fe80009921870 */
        /* <DEDUP_REMOVED lines=22> */
[----:B---3--:R-:W-:Y:S04]  /*30ae0*/  LDGSTS.E [R243+0x22000], desc[UR48][R208.64], P3 ;  /* 0x22000000d0f37fae */ /* 0x008fe80009921870 */
[----:B--2---:R-:W-:Y:S04]  /*30af0*/  LDGSTS.E [R243+0x22400], desc[UR48][R224.64], P3 ;  /* 0x22400000e0f37fae */ /* 0x004fe80009921870 */
        /* <DEDUP_REMOVED lines=11> */
[----:B------:R-:W2:Y:S04]  /*30bb0*/  LDL.LU.64 R238, [R1+0x2480] ;  /* 0x0024800001ee7983 */ /* 0x000ea80000300a00 */
[----:B------:R-:W3:Y:S04]  /*30bc0*/  LDL.LU.64 R222, [R1+0x2478] ;  /* 0x0024780001de7983 */ /* 0x000ee80000300a00 */
        /* <DEDUP_REMOVED lines=9> */
[----:B------:R-:W2:Y:S04]  /*30c60*/  LDL.64 R46, [R1+0x638] ;  /* 0x00063800012e7983 */ /* 0x000ea80000100a00 */
[----:B-1----:R-:W3:Y:S04]  /*30c70*/  LDL.64 R16, [R1+0x578] ;  /* 0x0005780001107983 */ /* 0x002ee80000100a00 */
[----:B------:R-:W4:Y:S04]  /*30c80*/  LDL.64 R30, [R1+0x5f8] ;  /* 0x0005f800011e7983 */ /* 0x000f280000100a00 */
[----:B------:R-:W3:Y:S04]  /*30c90*/  LDL.64 R32, [R1+0x538] ;  /* 0x0005380001207983 */ /* 0x000ee80000100a00 */
        /* <DEDUP_REMOVED lines=18> */
[----:B------:R-:W3:Y:S04]  /*30dc0*/  LDL.LU.64 R96, [R1+0x78] ;  /* 0x0000780001607983 */ /* 0x000ee80000300a00 */
[----:B------:R-:W3:Y:S04]  /*30dd0*/  LDL.LU.64 R192, [R1+0x38] ;  /* 0x0000380001c07983 */ /* 0x000ee80000300a00 */
[----:B------:R-:W-:Y:S04]  /*30de0*/  LDGSTS.E [R243+0x26800], desc[UR48][R142.64], P3 ;  /* 0x268000008ef37fae */ /* 0x000fe80009921870 */
[----:B------:R-:W-:Y:S04]  /*30df0*/  LDGSTS.E [R243+0x26c00], desc[UR48][R126.64], P3 ;  /* 0x26c000007ef37fae */ /* 0x000fe80009921870 */
[----:B------:R-:W-:Y:S04]  /*30e00*/  LDGSTS.E [R243+0x27000], desc[UR48][R110.64], P3 ;  /* 0x270000006ef37fae */ /* 0x000fe80009921870 */
[----:B------:R-:W3:Y:S04]  /*30e10*/  LDL.LU.64 R142, [R1+0x2450] ;  /* 0x00245000018e7983 */ /* 0x000ee80000300a00 */
        /* <DEDUP_REMOVED lines=8> */
[----:B------:R1:W-:Y:S04]  /*30ea0*/  STL.64 [R1+0x2140], R242 ;  /* 0x002140f201007387 */ /* 0x0003e80000100a00 */
[----:B-1----:R-:W3:Y:S04]  /*30eb0*/  LDL.64 R242, [R1+0x5b8] ;  /* 0x0005b80001f27983 */ /* 0x002ee80000100a00 */
[----:B--2---:R-:W-:Y:S04]  /*30ec0*/  LDGSTS.E [R244+0x80], desc[UR48][R46.64], P3 ;  /* 0x000800002ef47fae */ /* 0x004fe80009921870 */
[----:B----4-:R-:W-:Y:S04]  /*30ed0*/  LDGSTS.E [R244+0x480], desc[UR48][R30.64], P3 ;  /* 0x004800001ef47fae */ /* 0x010fe80009921870 */
[----:B------:R-:W2:Y:S04]  /*30ee0*/  LDL.LU.64 R46, [R1+0x2420] ;  /* 0x00242000012e7983 */ /* 0x000ea80000300a00 */
[----:B------:R-:W4:Y:S04]  /*30ef0*/  LDL.LU.64 R30, [R1+0x2418] ;  /* 0x00241800011e7983 */ /* 0x000f280000300a00 */
[----:B---3--:R-:W-:Y:S04]  /*30f00*/  LDGSTS.E [R244+0x880], desc[UR48][R242.64], P3 ;  /* 0x00880000f2f47fae */ /* 0x008fe80009921870 */
        /* <DEDUP_REMOVED lines=12> */
[----:B------:R-:W3:Y:S04]  /*30fd0*/  LDL.64 R176, [R1+0x698] ;  /* 0x0006980001b07983 */ /* 0x000ee80000100a00 */
[----:B------:R-:W3:Y:S04]  /*30fe0*/  LDL.64 R208, [R1+0x6e0] ;  /* 0x0006e00001d07983 */ /* 0x000ee80000100a00 */
[----:B------:R-:W-:Y:S04]  /*30ff0*/  LDGSTS.E [R244+0x3c80], desc[UR48][R6.64], P3 ;  /* 0x03c8000006f47fae */ /* 0x000fe80009921870 */
        /* <DEDUP_REMOVED lines=29> */
[----:B------:R-:W-:Y:S04]  /*311d0*/  LDGSTS.E [R244+0x20c80], desc[UR48][R78.64], P3 ;  /* 0x20c800004ef47fae */ /* 0x000fe80009921870 */
[----:B------:R1:W-:Y:S04]  /*311e0*/  STL.64 [R1+0x1e08], R192 ;  /* 0x001e08c001007387 */ /* 0x0003e80000100a00 */
[----:B------:R-:W-:Y:S04]  /*311f0*/  LDGSTS.E [R244+0x21080], desc[UR48][R62.64], P3 ;  /* 0x210800003ef47fae */ /* 0x000fe80009921870 */
[----:B------:R-:W-:Y:S04]  /*31200*/  STL.64 [R1+0x1e10], R238 ;  /* 0x001e10ee01007387 */ /* 0x000fe80000100a00 */
[----:B--2---:R-:W-:Y:S04]  /*31210*/  LDGSTS.E [R244+0x21480], desc[UR48][R46.64], P3 ;  /* 0x214800002ef47fae */ /* 0x004fe80009921870 */
[----:B------:R-:W-:Y:S04]  /*31220*/  STL.64 [R1+0x1e18], R222 ;  /* 0x001e18de01007387 */ /* 0x000fe80000100a00 */
[----:B----4-:R-:W-:Y:S04]  /*31230*/  LDGSTS.E [R244+0x21880], desc[UR48][R30.64], P3 ;  /* 0x218800001ef47fae */ /* 0x010fe80009921870 */
        /* <DEDUP_REMOVED lines=26> */
[----:B------:R-:W3:Y:S04]  /*313e0*/  LDL.LU.64 R236, [R1+0x2410] ;  /* 0x0024100001ec7983 */ /* 0x000ee80000300a00 */
[----:B------:R-:W4:Y:S04]  /*313f0*/  LDL.LU.64 R220, [R1+0x2408] ;  /* 0x0024080001dc7983 */ /* 0x000f280000300a00 */
[----:B------:R-:W4:Y:S04]  /*31400*/  LDL.LU.64 R204, [R1+0x2400] ;  /* 0x0024000001cc7983 */ /* 0x000f280000300a00 */
[----:B------:R-:W-:Y:S04]  /*31410*/  LDGSTS.E [R244+0x25480], desc[UR48][R188.64], P3 ;  /* 0x25480000bcf47fae */ /* 0x000fe80009921870 */
[----:B------:R-:W-:Y:S04]  /*31420*/  LDGSTS.E [R244+0x25880], desc[UR48][R172.64], P3 ;  /* 0x25880000acf47fae */ /* 0x000fe80009921870 */
[----:B------:R-:W-:Y:S04]  /*31430*/  LDGSTS.E [R244+0x25c80], desc[UR48][R156.64], P3 ;  /* 0x25c800009cf47fae */ /* 0x000fe80009921870 */
[----:B------:R-:W4:Y:S04]  /*31440*/  LDL.LU.64 R188, [R1+0x23f8] ;  /* 0x0023f80001bc7983 */ /* 0x000f280000300a00 */
[----:B------:R-:W4:Y:S04]  /*31450*/  LDL.LU.64 R172, [R1+0x23f0] ;  /* 0x0023f00001ac7983 */ /* 0x000f280000300a00 */
[----:B------:R-:W4:Y:S04]  /*31460*/  LDL.LU.64 R156, [R1+0x23e8] ;  /* 0x0023e800019c7983 */ /* 0x000f280000300a00 */
[----:B------:R-:W-:Y:S04]  /*31470*/  LDGSTS.E [R244+0x26080], desc[UR48][R140.64], P3 ;  /* 0x260800008cf47fae */ /* 0x000fe80009921870 */
[----:B------:R-:W-:Y:S04]  /*31480*/  LDGSTS.E [R244+0x26480], desc[UR48][R124.64], P3 ;  /* 0x264800007cf47fae */ /* 0x000fe80009921870 */
[----:B------:R-:W-:Y:S04]  /*31490*/  LDGSTS.E [R244+0x26880], desc[UR48][R108.64], P3 ;  /* 0x268800006cf47fae */ /* 0x000fe80009921870 */
[----:B------:R-:W4:Y:S04]  /*314a0*/  LDL.LU.64 R140, [R1+0x23e0] ;  /* 0x0023e000018c7983 */ /* 0x000f280000300a00 */
[----:B------:R-:W4:Y:S04]  /*314b0*/  LDL.LU.64 R124, [R1+0x23d8] ;  /* 0x0023d800017c7983 */ /* 0x000f280000300a00 */
[----:B-1----:R-:W3:Y:S04]  /*314c0*/  LDL.64 R192, [R1+0x630] ;  /* 0x0006300001c07983 */ /* 0x002ee80000100a00 */
[----:B------:R-:W4:Y:S04]  /*314d0*/  LDL.64 R242, [R1+0x5f0] ;  /* 0x0005f00001f27983 */ /* 0x000f280000100a00 */
        /* <DEDUP_REMOVED lines=18> */
[----:B--2---:R-:W2:Y:S04]  /*31600*/  LDL.LU.64 R78, [R1+0x130] ;  /* 0x00013000014e7983 */ /* 0x004ea80000300a00 */
[----:B------:R-:W2:Y:S04]  /*31610*/  LDL.LU.64 R174, [R1+0xf0] ;  /* 0x0000f00001ae7983 */ /* 0x000ea80000300a00 */
[----:B------:R-:W2:Y:S04]  /*31620*/  LDL.LU.64 R96, [R1+0xb0] ;  /* 0x0000b00001607983 */ /* 0x000ea80000300a00 */
[----:B------:R-:W2:Y:S04]  /*31630*/  LDL.LU.64 R112, [R1+0x70] ;  /* 0x0000700001707983 */ /* 0x000ea80000300a00 */
[----:B------:R-:W2:Y:S04]  /*31640*/  LDL.LU.64 R6, [R1+0x30] ;  /* 0x0000300001067983 */ /* 0x000ea80000300a00 */
[----:B------:R-:W-:Y:S04]  /*31650*/  LDGSTS.E [R244+0x26c80], desc[UR48][R92.64], P3 ;  /* 0x26c800005cf47fae */ /* 0x000fe80009921870 */
[----:B------:R-:W-:Y:S04]  /*31660*/  LDGSTS.E [R244+0x27080], desc[UR48][R76.64], P3 ;  /* 0x270800004cf47fae */ /* 0x000fe80009921870 */
[----:B------:R-:W-:Y:S04]  /*31670*/  LDGSTS.E [R244+0x27480], desc[UR48][R60.64], P3 ;  /* 0x274800003cf47fae */ /* 0x000fe80009921870 */
[----:B------:R-:W-:Y:S04]  /*31680*/  LDGSTS.E [R244+0x27880], desc[UR48][R44.64], P3 ;  /* 0x278800002cf47fae */ /* 0x000fe80009921870 */
[----:B------:R-:W-:Y:S04]  /*31690*/  LDGSTS.E [R244+0x27c80], desc[UR48][R28.64], P3 ;  /* 0x27c800001cf47fae */ /* 0x000fe80009921870 */
[----:B------:R-:W2:Y:S04]  /*316a0*/  LDL.LU.64 R108, [R1+0x23d0] ;  /* 0x0023d000016c7983 */ /* 0x000ea80000300a00 */
[----:B------:R-:W2:Y:S04]  /*316b0*/  LDL.LU.64 R92, [R1+0x23c8] ;  /* 0x0023c800015c7983 */ /* 0x000ea80000300a00 */
[----:B------:R-:W2:Y:S04]  /*316c0*/  LDL.LU.64 R76, [R1+0x23c0] ;  /* 0x0023c000014c7983 */ /* 0x000ea80000300a00 */
[----:B------:R-:W2:Y:S04]  /*316d0*/  LDL.LU.64 R60, [R1+0x23b8] ;  /* 0x0023b800013c7983 */ /* 0x000ea80000300a00 */
[----:B------:R-:W2:Y:S04]  /*316e0*/  LDL.LU.64 R44, [R1+0x23b0] ;  /* 0x0023b000012c7983 */ /* 0x000ea80000300a00 */
[----:B------:R-:W2:Y:S04]  /*316f0*/  LDL.LU.64 R28, [R1+0x23a8] ;  /* 0x0023a800011c7983 */ /* 0x000ea80000300a00 */
[----:B---3--:R-:W-:Y:S04]  /*31700*/  LDGSTS.E [R245+0x100], desc[UR48][R192.64], P3 ;  /* 0x00100000c0f57fae */ /* 0x008fe80009921870 */
        /* <DEDUP_REMOVED lines=12> */
[----:B------:R-:W4:Y:S04]  /*317d0*/  LDL.64 R176, [R1+0x6d8] ;  /* 0x0006d80001b07983 */ /* 0x000f280000100a00 */
[----:B------:R-:W-:Y:S04]  /*317e0*/  LDGSTS.E [R245+0x3100], desc[UR48][R224.64], P3 ;  /* 0x03100000e0f57fae */ /* 0x000fe80009921870 */
        /* <DEDUP_REMOVED lines=15> */
[----:B--2---:R-:W-:Y:S04]  /*318e0*/  LDGSTS.E [R245+0x5100], desc[UR48][R78.64], P3 ;  /* 0x051000004ef57fae */ /* 0x004fe80009921870 */
[----:B------:R-:W2:Y:S04]  /*318f0*/  LDL.64 R2, [R1+0x980] ;  /* 0x0009800001027983 */ /* 0x000ea80000100a00 */
        /* <DEDUP_REMOVED lines=13> */
[----:B------:R-:W-:Y:S04]  /*319d0*/  STL.64 [R1+0x1e88], R174 ;  /* 0x001e88ae01007387 */ /* 0x000fe80000100a00 */
[----:B------:R-:W-:Y:S04]  /*319e0*/  LDGSTS.E [R245+0x20500], desc[UR48][R108.64], P3 ;  /* 0x205000006cf57fae */ /* 0x000fe80009921870 */
[----:B------:R-:W-:Y:S04]  /*319f0*/  STL.64 [R1+0x1e90], R96 ;  /* 0x001e906001007387 */ /* 0x000fe80000100a00 */
[----:B------:R-:W-:Y:S04]  /*31a00*/  LDGSTS.E [R245+0x20900], desc[UR48][R92.64], P3 ;  /* 0x209000005cf57fae */ /* 0x000fe80009921870 */
[----:B------:R-:W-:Y:S04]  /*31a10*/  STL.64 [R1+0x1e98], R112 ;  /* 0x001e987001007387 */ /* 0x000fe80000100a00 */
[----:B------:R-:W-:Y:S04]  /*31a20*/  LDGSTS.E [R245+0x20d00], desc[UR48][R76.64], P3 ;  /* 0x20d000004cf57fae */ /* 0x000fe80009921870 */
[----:B------:R1:W-:Y:S04]  /*31a30*/  STL.64 [R1+0x1ea0], R6 ;  /* 0x001ea00601007387 */ /* 0x0003e80000100a00 */
[----:B------:R-:W-:Y:S04]  /*31a40*/  LDGSTS.E [R245+0x21100], desc[UR48][R60.64], P3 ;  /* 0x211000003cf57fae */ /* 0x000fe80009921870 */
[----:B------:R-:W-:Y:S04]  /*31a50*/  STL.64 [R1+0x1ea8], R236 ;  /* 0x001ea8ec01007387 */ /* 0x000fe80000100a00 */
[----:B------:R-:W-:Y:S04]  /*31a60*/  LDGSTS.E [R245+0x21500], desc[UR48][R44.64], P3 ;  /* 0x215000002cf57fae */ /* 0x000fe80009921870 */
[----:B------:R-:W-:Y:S04]  /*31a70*/  STL.64 [R1+0x1eb0], R220 ;  /* 0x001eb0dc01007387 */ /* 0x000fe80000100a00 */
[----:B------:R-:W-:Y:S04]  /*31a80*/  LDGSTS.E [R245+0x21900], desc[UR48][R28.64], P3 ;  /* 0x219000001cf57fae */ /* 0x000fe80009921870 */
        /* <DEDUP_REMOVED lines=22> */
[----:B--2---:R-:W-:Y:S04]  /*31bf0*/  LDGSTS.E [R245+0x24500], desc[UR48][R2.64], P3 ;  /* 0x2450000002f57fae */ /* 0x004fe80009921870 */
[----:B------:R-:W-:Y:S04]  /*31c00*/  LDGSTS.E [R245+0x24900], desc[UR48][R234.64], P3 ;  /* 0x24900000eaf57fae */ /* 0x000fe80009921870 */
[----:B------:R-:W-:Y:S04]  /*31c10*/  LDGSTS.E [R245+0x24d00], desc[UR48][R218.64], P3 ;  /* 0x24d00000daf57fae */ /* 0x000fe80009921870 */
[----:B------:R-:W-:Y:S04]  /*31c20*/  LDGSTS.E [R245+0x25100], desc[UR48][R202.64], P3 ;  /* 0x25100000caf57fae */ /* 0x000fe80009921870 */
[----:B------:R-:W2:Y:S04]  /*31c30*/  LDL.LU.64 R234, [R1+0x23a0] ;  /* 0x0023a00001ea7983 */ /* 0x000ea80000300a00 */
[----:B------:R-:W3:Y:S04]  /*31c40*/  LDL.LU.64 R218, [R1+0x2398] ;  /* 0x0023980001da7983 */ /* 0x000ee80000300a00 */
[----:B------:R-:W4:Y:S04]  /*31c50*/  LDL.LU.64 R202, [R1+0x2390] ;  /* 0x0023900001ca7983 */ /* 0x000f280000300a00 */
[----:B-1----:R-:W2:Y:S04]  /*31c60*/  LDL.LU.64 R6, [R1+0x468] ;  /* 0x0004680001067983 */ /* 0x002ea80000300a00 */
[----:B------:R-:W-:Y:S04]  /*31c70*/  LDGSTS.E [R245+0x25500], desc[UR48][R186.64], P3 ;  /* 0x25500000baf57fae */ /* 0x000fe80009921870 */
[----:B------:R-:W-:Y:S04]  /*31c80*/  LDGSTS.E [R245+0x25900], desc[UR48][R170.64], P3 ;  /* 0x25900000aaf57fae */ /* 0x000fe80009921870 */
[----:B------:R-:W-:Y:S04]  /*31c90*/  LDGSTS.E [R245+0x25d00], desc[UR48][R154.64], P3 ;  /* 0x25d000009af57fae */ /* 0x000fe80009921870 */
[----:B------:R-:W4:Y:S04]  /*31ca0*/  LDL.LU.64 R186, [R1+0x2388] ;  /* 0x0023880001ba7983 */ /* 0x000f280000300a00 */
[----:B------:R-:W4:Y:S04]  /*31cb0*/  LDL.LU.64 R170, [R1+0x2380] ;  /* 0x0023800001aa7983 */ /* 0x000f280000300a00 */
[----:B------:R-:W3:Y:S04]  /*31cc0*/  LDL.LU.64 R112, [R1+0x3a8] ;  /* 0x0003a80001707983 */ /* 0x000ee80000300a00 */
[----:B------:R-:W4:Y:S04]  /*31cd0*/  LDL.LU.64 R154, [R1+0x2378] ;  /* 0x00237800019a7983 */ /* 0x000f280000300a00 */
[----:B------:R-:W4:Y:S04]  /*31ce0*/  LDL.64 R64, [R1+0x628] ;  /* 0x0006280001407983 */ /* 0x000f280000100a00 */
[----:B------:R-:W4:Y:S04]  /*31cf0*/  LDL.64 R80, [R1+0x5e8] ;  /* 0x0005e80001507983 */ /* 0x000f280000100a00 */
[----:B------:R-:W4:Y:S04]  /*31d00*/  LDL.64 R144, [R1+0x5a8] ;  /* 0x0005a80001907983 */ /* 0x000f280000100a00 */
[----:B------:R-:W4:Y:S04]  /*31d10*/  LDL.64 R160, [R1+0x568] ;  /* 0x0005680001a07983 */ /* 0x000f280000100a00 */
[----:B------:R-:W4:Y:S04]  /*31d20*/  LDL.64 R176, [R1+0x528] ;  /* 0x0005280001b07983 */ /* 0x000f280000100a00 */
[----:B------:R-:W4:Y:S04]  /*31d30*/  LDL.64 R224, [R1+0x4e8] ;  /* 0x0004e80001e07983 */ /* 0x000f280000100a00 */
[----:B------:R-:W4:Y:S04]  /*31d40*/  LDL.64 R8, [R1+0x4a8] ;  /* 0x0004a80001087983 */ /* 0x000f280000100a00 */
[----:B------:R-:W4:Y:S04]  /*31d50*/  LDL.LU.64 R156, [R1+0x328] ;  /* 0x00032800019c7983 */ /* 0x000f280000300a00 */
[----:B------:R-:W-:Y:S04]  /*31d60*/  LDGSTS.E [R245+0x26100], desc[UR48][R138.64], P3 ;  /* 0x261000008af57fae */ /* 0x000fe80009921870 */
[----:B------:R-:W-:Y:S04]  /*31d70*/  LDGSTS.E [R245+0x26500], desc[UR48][R122.64], P3 ;  /* 0x265000007af57fae */ /* 0x000fe80009921870 */
[----:B------:R-:W-:Y:S04]  /*31d80*/  LDGSTS.E [R245+0x26900], desc[UR48][R106.64], P3 ;  /* 0x269000006af57fae */ /* 0x000fe80009921870 */
[----:B------:R-:W4:Y:S04]  /*31d90*/  LDL.LU.64 R138, [R1+0x2370] ;  /* 0x00237000018a7983 */ /* 0x000f280000300a00 */
[----:B------:R-:W4:Y:S04]  /*31da0*/  LDL.64 R10, [R1+0x428] ;  /* 0x00042800010a7983 */ /* 0x000f280000100a00 */
[----:B------:R-:W4:Y:S04]  /*31db0*/  LDL.64 R12, [R1+0x3e8] ;  /* 0x0003e800010c7983 */ /* 0x000f280000100a00 */
[----:B------:R-:W4:Y:S04]  /*31dc0*/  LDL.LU.64 R60, [R1+0x2a8] ;  /* 0x0002a800013c7983 */ /* 0x000f280000300a00 */
[----:B------:R-:W4:Y:S04]  /*31dd0*/  LDL.LU.64 R122, [R1+0x2368] ;  /* 0x00236800017a7983 */ /* 0x000f280000300a00 */
[----:B------:R-:W4:Y:S04]  /*31de0*/  LDL.LU.64 R106, [R1+0x2360] ;  /* 0x00236000016a7983 */ /* 0x000f280000300a00 */
[----:B------:R-:W4:Y:S04]  /*31df0*/  LDL.64 R14, [R1+0x368] ;  /* 0x00036800010e7983 */ /* 0x000f280000100a00 */
[----:B------:R-:W4:Y:S04]  /*31e00*/  LDL.64 R240, [R1+0x2e8] ;  /* 0x0002e80001f07983 */ /* 0x000f280000100a00 */
[----:B------:R-:W4:Y:S04]  /*31e10*/  LDL.64 R4, [R1+0x268] ;  /* 0x0002680001047983 */ /* 0x000f280000100a00 */
[----:B------:R-:W4:Y:S04]  /*31e20*/  LDL.64 R2, [R1+0x228] ;  /* 0x0002280001027983 */ /* 0x000f280000100a00 */
[----:B------:R-:W4:Y:S04]  /*31e30*/  LDL.LU.64 R76, [R1+0x1e8] ;  /* 0x0001e800014c7983 */ /* 0x000f280000300a00 */
        /* <DEDUP_REMOVED lines=12> */
[----:B------:R-:W-:Y:S04]  /*31f00*/  LDGSTS.E [R245+0x27900], desc[UR48][R42.64], P3 ;  /* 0x279000002af57fae */ /* 0x000fe80009921870 */
[----:B------:R-:W4:Y:S04]  /*31f10*/  LDL.LU.64 R58, [R1+0x2348] ;  /* 0x00234800013a7983 */ /* 0x000f280000300a00 */
[----:B------:R-:W-:Y:S04]  /*31f20*/  LDGSTS.E [R245+0x27d00], desc[UR48][R26.64], P3 ;  /* 0x27d000001af57fae */ /* 0x000fe80009921870 */
[----:B------:R-:W4:Y:S04]  /*31f30*/  LDL.LU.64 R42, [R1+0x2340] ;  /* 0x00234000012a7983 */ /* 0x000f280000300a00 */
[----:B------:R-:W4:Y:S04]  /*31f40*/  LDL.LU.64 R26, [R1+0x2338] ;  /* 0x00233800011a7983 */ /* 0x000f280000300a00 */
[----:B------:R-:W-:Y:S04]  /*31f50*/  STL.64 [R1+0x1d30], R244 ;  /* 0x001d30f401007387 */ /* 0x000fe80000100a00 */
[----:B--2---:R-:W-:Y:S04]  /*31f60*/  STL.64 [R1+0x2058], R6 ;  /* 0x0020580601007387 */ /* 0x004fe80000100a00 */
[----:B---3--:R-:W-:Y:S04]  /*31f70*/  STL.64 [R1+0x1ff0], R112 ;  /* 0x001ff07001007387 */ /* 0x008fe80000100a00 */
[----:B----4-:R-:W-:Y:S04]  /*31f80*/  LDGSTS.E [R246+0x180], desc[UR48][R64.64], P3 ;  /* 0x0018000040f67fae */ /* 0x010fe80009921870 */
        /* <DEDUP_REMOVED lines=8> */
[----:B------:R-:W-:Y:S04]  /*32010*/  LDGSTS.E [R246+0x2180], desc[UR48][R10.64], P3 ;  /* 0x021800000af67fae */ /* 0x000fe80009921870 */
[----:B------:R-:W-:Y:S04]  /*32020*/  LDGSTS.E [R246+0x2580], desc[UR48][R12.64], P3 ;  /* 0x025800000cf67fae */ /* 0x000fe80009921870 */
[----:B------:R-:W-:Y:S04]  /*32030*/  STL.64 [R1+0x1f68], R60 ;  /* 0x001f683c01007387 */ /* 0x000fe80000100a00 */
[----:B------:R-:W2:Y:S04]  /*32040*/  LDL.64 R144, [R1+0x688] ;  /* 0x0006880001907983 */ /* 0x000ea80000100a00 */
        /* <DEDUP_REMOVED lines=61> */
[----:B--2---:R-:W-:Y:S04]  /*32420*/  LDGSTS.E [R246+0x21d80], desc[UR48][R144.64], P3 ;  /* 0x21d8000090f67fae */ /* 0x004fe80009921870 */
        /* <DEDUP_REMOVED lines=27> */
[----:B------:R-:W2:Y:S04]  /*325e0*/  LDL.64 R64, [R1+0x620] ;  /* 0x0006200001407983 */ /* 0x000ea80000100a00 */
[----:B------:R-:W3:Y:S04]  /*325f0*/  LDL.64 R80, [R1+0x5e0] ;  /* 0x0005e00001507983 */ /* 0x000ee80000100a00 */
        /* <DEDUP_REMOVED lines=9> */
[----:B-1----:R-:W4:Y:S04]  /*32690*/  LDL.LU.64 R42, [R1+0x360] ;  /* 0x00036000012a7983 */ /* 0x002f280000300a00 */
        /* <DEDUP_REMOVED lines=22> */
[----:B------:R-:W4:Y:S04]  /*32800*/  LDL.LU.64 R40, [R1+0x22d0] ;  /* 0x0022d00001287983 */ /* 0x000f280000300a00 */
[----:B------:R-:W4:Y:S04]  /*32810*/  LDL.LU.64 R24, [R1+0x22c8] ;  /* 0x0022c80001187983 */ /* 0x000f280000300a00 */
[----:B--2---:R-:W-:Y:S04]  /*32820*/  LDGSTS.E [R247+0x200], desc[UR48][R64.64], P3 ;  /* 0x0020000040f77fae */ /* 0x004fe80009921870 */
[----:B---3--:R-:W-:Y:S04]  /*32830*/  LDGSTS.E [R247+0x600], desc[UR48][R80.64], P3 ;  /* 0x0060000050f77fae */ /* 0x008fe80009921870 */
[----:B----4-:R-:W-:Y:S04]  /*32840*/  LDGSTS.E [R247+0xa00], desc[UR48][R160.64], P3 ;  /* 0x00a00000a0f77fae */ /* 0x010fe80009921870 */
[----:B------:R-:W2:Y:S04]  /*32850*/  LDL.64 R64, [R1+0x680] ;  /* 0x0006800001407983 */ /* 0x000ea80000100a00 */
[----:B------:R-:W3:Y:S04]  /*32860*/  LDL.64 R80, [R1+0x6c8] ;  /* 0x0006c80001507983 */ /* 0x000ee80000100a00 */
        /* <DEDUP_REMOVED lines=71> */
[----:B--2---:R-:W-:Y:S04]  /*32ce0*/  LDGSTS.E [R247+0x21e00], desc[UR48][R64.64], P3 ;  /* 0x21e0000040f77fae */ /* 0x004fe80009921870 */
[----:B---3--:R-:W-:Y:S04]  /*32cf0*/  LDGSTS.E [R247+0x22200], desc[UR48][R80.64], P3 ;  /* 0x2220000050f77fae */ /* 0x008fe80009921870 */
[----:B----4-:R-:W-:Y:S04]  /*32d00*/  LDGSTS.E [R247+0x22600], desc[UR48][R160.64], P3 ;  /* 0x22600000a0f77fae */ /* 0x010fe80009921870 */
[----:B------:R-:W-:Y:S04]  /*32d10*/  LDGSTS.E [R247+0x22a00], desc[UR48][R176.64], P3 ;  /* 0x22a00000b0f77fae */ /* 0x000fe80009921870 */
[----:B------:R-:W-:Y:S04]  /*32d20*/  LDGSTS.E [R247+0x22e00], desc[UR48][R8.64], P3 ;  /* 0x22e0000008f77fae */ /* 0x000fe80009921870 */
[----:B------:R-:W-:Y:S04]  /*32d30*/  LDGSTS.E [R247+0x23200], desc[UR48][R10.64], P3 ;  /* 0x232000000af77fae */ /* 0x000fe80009921870 */
[----:B------:R-:W-:Y:S04]  /*32d40*/  STL.64 [R1+0x20b8], R40 ;  /* 0x0020b82801007387 */ /* 0x000fe80000100a00 */
[----:B------:R-:W-:Y:S04]  /*32d50*/  LDGSTS.E [R247+0x23600], desc[UR48][R12.64], P3 ;  /* 0x236000000cf77fae */ /* 0x000fe80009921870 */
[----:B------:R2:W-:Y:S04]  /*32d60*/  STL.64 [R1+0x20c0], R24 ;  /* 0x0020c01801007387 */ /* 0x0005e80000100a00 */
        /* <DEDUP_REMOVED lines=9> */
[----:B------:R-:W2:Y:S04]  /*32e00*/  LDL.LU.64 R198, [R1+0x22b0] ;  /* 0x0022b00001c67983 */ /* 0x000ea80000300a00 */
[----:B------:R-:W-:Y:S04]  /*32e10*/  LDGSTS.E [R247+0x25600], desc[UR48][R182.64], P3 ;  /* 0x25600000b6f77fae */ /* 0x000fe80009921870 */
[----:B------:R-:W-:Y:S04]  /*32e20*/  LDGSTS.E [R247+0x25a00], desc[UR48][R166.64], P3 ;  /* 0x25a00000a6f77fae */ /* 0x000fe80009921870 */
[----:B------:R-:W-:Y:S04]  /*32e30*/  LDGSTS.E [R247+0x25e00], desc[UR48][R150.64], P3 ;  /* 0x25e0000096f77fae */ /* 0x000fe80009921870 */
[----:B------:R-:W2:Y:S04]  /*32e40*/  LDL.LU.64 R182, [R1+0x22a8] ;  /* 0x0022a80001b67983 */ /* 0x000ea80000300a00 */
[----:B------:R-:W2:Y:S04]  /*32e50*/  LDL.LU.64 R166, [R1+0x22a0] ;  /* 0x0022a00001a67983 */ /* 0x000ea80000300a00 */
[----:B------:R-:W2:Y:S04]  /*32e60*/  LDL.LU.64 R150, [R1+0x2298] ;  /* 0x0022980001967983 */ /* 0x000ea80000300a00 */
[----:B------:R-:W-:Y:S04]  /*32e70*/  LDGSTS.E [R247+0x26200], desc[UR48][R134.64], P3 ;  /* 0x2620000086f77fae */ /* 0x000fe80009921870 */
[----:B------:R-:W-:Y:S04]  /*32e80*/  LDGSTS.E [R247+0x26600], desc[UR48][R118.64], P3 ;  /* 0x2660000076f77fae */ /* 0x000fe80009921870 */
[----:B------:R-:W-:Y:S04]  /*32e90*/  LDGSTS.E [R247+0x26a00], desc[UR48][R102.64], P3 ;  /* 0x26a0000066f77fae */ /* 0x000fe80009921870 */
[----:B------:R-:W2:Y:S04]  /*32ea0*/  LDL.LU.64 R134, [R1+0x2290] ;  /* 0x0022900001867983 */ /* 0x000ea80000300a00 */
[----:B------:R-:W2:Y:S04]  /*32eb0*/  LDL.LU.64 R118, [R1+0x2288] ;  /* 0x0022880001767983 */ /* 0x000ea80000300a00 */
[----:B------:R-:W2:Y:S04]  /*32ec0*/  LDL.LU.64 R102, [R1+0x2280] ;  /* 0x0022800001667983 */ /* 0x000ea80000300a00 */
[----:B------:R-:W3:Y:S04]  /*32ed0*/  LDL.64 R2, [R1+0x618] ;  /* 0x0006180001027983 */ /* 0x000ee80000100a00 */
[----:B-1----:R-:W4:Y:S04]  /*32ee0*/  LDL.LU.64 R104, [R1+0x5d8] ;  /* 0x0005d80001687983 */ /* 0x002f280000300a00 */
[----:B------:R-:W2:Y:S04]  /*32ef0*/  LDL.LU.64 R232, [R1+0x598] ;  /* 0x0005980001e87983 */ /* 0x000ea80000300a00 */
        /* <DEDUP_REMOVED lines=30> */
[----:B------:R-:W2:Y:S04]  /*330e0*/  LDL.LU.64 R38, [R1+0x2260] ;  /* 0x0022600001267983 */ /* 0x000ea80000300a00 */
[----:B------:R-:W2:Y:S04]  /*330f0*/  LDL.LU.64 R22, [R1+0x2258] ;  /* 0x0022580001167983 */ /* 0x000ea80000300a00 */
[----:B------:R-:W-:Y:S04]  /*33100*/  STL.64 [R1+0x1bc8], R246 ;  /* 0x001bc8f601007387 */ /* 0x000fe80000100a00 */
[----:B------:R-:W2:Y:S04]  /*33110*/  LDL.64 R192, [R1+0x678] ;  /* 0x0006780001c07983 */ /* 0x000ea80000100a00 */
        /* <DEDUP_REMOVED lines=9> */
[----:B---3--:R-:W-:Y:S04]  /*331b0*/  LDGSTS.E [R248+0x280], desc[UR48][R2.64], P3 ;  /* 0x0028000002f87fae */ /* 0x008fe80009921870 */
[----:B----4-:R-:W-:Y:S04]  /*331c0*/  LDGSTS.E [R248+0x680], desc[UR48][R104.64], P3 ;  /* 0x0068000068f87fae */ /* 0x010fe80009921870 */
        /* <DEDUP_REMOVED lines=64> */
[----:B------:R3:W-:Y:S04]  /*335d0*/  STL.64 [R1+0x2170], R108 ;  /* 0x0021706c01007387 */ /* 0x0007e80000100a00 */
[----:B--2---:R-:W-:Y:S04]  /*335e0*/  LDGSTS.E [R248+0x24680], desc[UR48][R2.64], P3 ;  /* 0x2468000002f87fae */ /* 0x004fe80009921870 */
[----:B------:R-:W-:Y:S04]  /*335f0*/  LDGSTS.E [R248+0x24a80], desc[UR48][R228.64], P3 ;  /* 0x24a80000e4f87fae */ /* 0x000fe80009921870 */
[----:B------:R-:W-:Y:S04]  /*33600*/  LDGSTS.E [R248+0x24e80], desc[UR48][R212.64], P3 ;  /* 0x24e80000d4f87fae */ /* 0x000fe80009921870 */
[----:B------:R-:W-:Y:S04]  /*33610*/  LDGSTS.E [R248+0x25280], desc[UR48][R196.64], P3 ;  /* 0x25280000c4f87fae */ /* 0x000fe80009921870 */
[----:B------:R-:W2:Y:S04]  /*33620*/  LDL.LU.64 R228, [R1+0x2250] ;  /* 0x0022500001e47983 */ /* 0x000ea80000300a00 */
[----:B------:R-:W4:Y:S04]  /*33630*/  LDL.LU.64 R212, [R1+0x2248] ;  /* 0x0022480001d47983 */ /* 0x000f280000300a00 */
        /* <DEDUP_REMOVED lines=12> */
[----:B------:R-:W2:Y:S04]  /*33700*/  LDL.LU.64 R24, [R1+0x610] ;  /* 0x0006100001187983 */ /* 0x000ea80000300a00 */
[----:B------:R-:W4:Y:S04]  /*33710*/  LDL.LU.64 R120, [R1+0x5d0] ;  /* 0x0005d00001787983 */ /* 0x000f280000300a00 */
[----:B-1----:R-:W3:Y:S04]  /*33720*/  LDL.LU.64 R154, [R1+0x590] ;  /* 0x00059000019a7983 */ /* 0x002ee80000300a00 */
[----:B------:R-:W3:Y:S04]  /*33730*/  LDL.LU.64 R40, [R1+0x550] ;  /* 0x0005500001287983 */ /* 0x000ee80000300a00 */
        /* <DEDUP_REMOVED lines=30> */
[----:B------:R-:W3:Y:S04]  /*33920*/  LDL.LU.64 R36, [R1+0x21f0] ;  /* 0x0021f00001247983 */ /* 0x000ee80000300a00 */
[----:B------:R-:W3:Y:S04]  /*33930*/  LDL.LU.64 R20, [R1+0x21e8] ;  /* 0x0021e80001147983 */ /* 0x000ee80000300a00 */
        /* <DEDUP_REMOVED lines=11> */
[----:B--2---:R-:W-:Y:S04]  /*339f0*/  LDGSTS.E [R249+0x300], desc[UR48][R24.64], P3 ;  /* 0x0030000018f97fae */ /* 0x004fe80009921870 */
[----:B----4-:R-:W-:Y:S04]  /*33a00*/  LDGSTS.E [R249+0x700], desc[UR48][R120.64], P3 ;  /* 0x0070000078f97fae */ /* 0x010fe80009921870 */
        /* <DEDUP_REMOVED lines=70> */
[----:B------:R-:W2:Y:S04]  /*33e70*/  LDL.LU.64 R200, [R1+0x608] ;  /* 0x0006080001c87983 */ /* 0x000ea80000300a00 */
[----:B------:R-:W3:Y:S04]  /*33e80*/  LDL.LU.64 R92, [R1+0x5c8] ;  /* 0x0005c800015c7983 */ /* 0x000ee80000300a00 */
        /* <DEDUP_REMOVED lines=26> */
[----:B------:R-:W4:Y:S04]  /*34030*/  LDL.LU.64 R34, [R1+0x2180] ;  /* 0x0021800001227983 */ /* 0x000f280000300a00 */
        /* <DEDUP_REMOVED lines=26> */
[----:B------:R1:W-:Y:S04]  /*341e0*/  STL.64 [R1+0x1a48], R248 ;  /* 0x001a48f801007387 */ /* 0x0003e80000100a00 */
[----:B-1----:R-:W4:Y:S04]  /*341f0*/  LDL.LU.64 R248, [R1+0x48] ;  /* 0x0000480001f87983 */ /* 0x002f280000300a00 */
        /* <DEDUP_REMOVED lines=46> */
[----:B------:R-:W-:Y:S04]  /*344e0*/  LDGSTS.E [R250+0x23780], desc[UR48][R234.64], P3 ;  /* 0x23780000eafa7fae */ /* 0x000fe80009921870 */
[----:B------:R-:W3:Y:S04]  /*344f0*/  LDL.LU.64 R44, [R1+0x2168] ;  /* 0x00216800012c7983 */ /* 0x000ee80000300a00 */
[----:B------:R-:W-:Y:S04]  /*34500*/  LDGSTS.E [R250+0x23b80], desc[UR48][R76.64], P3 ;  /* 0x23b800004cfa7fae */ /* 0x000fe80009921870 */
[----:B------:R-:W4:Y:S04]  /*34510*/  LDL.LU.64 R72, [R1+0xe78] ;  /* 0x000e780001487983 */ /* 0x000f280000300a00 */
[----:B------:R-:W-:Y:S04]  /*34520*/  LDGSTS.E [R250+0x23f80], desc[UR48][R106.64], P3 ;  /* 0x23f800006afa7fae */ /* 0x000fe80009921870 */
[----:B------:R-:W2:Y:S04]  /*34530*/  LDL.LU.64 R88, [R1+0xe70] ;  /* 0x000e700001587983 */ /* 0x000ea80000300a00 */
[----:B------:R-:W-:Y:S04]  /*34540*/  LDGSTS.E [R250+0x24380], desc[UR48][R242.64], P3 ;  /* 0x24380000f2fa7fae */ /* 0x000fe80009921870 */
[----:B------:R-:W3:Y:S04]  /*34550*/  LDL.LU.64 R190, [R1+0x2160] ;  /* 0x0021600001be7983 */ /* 0x000ee80000300a00 */
        /* <DEDUP_REMOVED lines=17> */
[----:B------:R-:W-:Y:S04]  /*34670*/  LDGSTS.E [R250+0x26b80], desc[UR48][R224.64], P3 ;  /* 0x26b80000e0fa7fae */ /* 0x000fe80009921870 */
[----:B------:R-:W-:Y:S04]  /*34680*/  LDGSTS.E [R250+0x26f80], desc[UR48][R168.64], P3 ;  /* 0x26f80000a8fa7fae */ /* 0x000fe80009921870 */
[----:B------:R-:W3:Y:S04]  /*34690*/  LDL.LU.64 R152, [R1+0xdf8] ;  /* 0x000df80001987983 */ /* 0x000ee80000300a00 */
[----:B------:R1:W-:Y:S04]  /*346a0*/  LDGSTS.E [R250+0x27380], desc[UR48][R104.64], P3 ;  /* 0x2738000068fa7fae */ /* 0x0003e80009921870 */
[----:B------:R-:W3:Y:S04]  /*346b0*/  LDL.LU.64 R168, [R1+0xdf0] ;  /* 0x000df00001a87983 */ /* 0x000ee80000300a00 */
[----:B------:R-:W-:Y:S04]  /*346c0*/  LDGSTS.E [R250+0x27780], desc[UR48][R216.64], P3 ;  /* 0x27780000d8fa7fae */ /* 0x000fe80009921870 */
[----:B------:R1:W-:Y:S04]  /*346d0*/  LDGSTS.E [R250+0x27b80], desc[UR48][R26.64], P3 ;  /* 0x27b800001afa7fae */ /* 0x0003e80009921870 */
[----:B------:R-:W-:Y:S04]  /*346e0*/  LDGSTS.E [R250+0x27f80], desc[UR48][R232.64], P3 ;  /* 0x27f80000e8fa7fae */ /* 0x000fe80009921870 */
[----:B------:R-:W0:Y:S04]  /*346f0*/  LDGDEPBAR ;  /* 0x00000000000079af */ /* 0x000e280000000000 */
[----:B------:R-:W3:Y:S01]  /*34700*/  LDL.LU.64 R232, [R1+0xcd8] ;  /* 0x000cd80001e87983 */ /* 0x000ee20000300a00 */
[----:B------:R-:W-:Y:S01]  /*34710*/  USHF.L.U32 UR7, UR8, 0x7, URZ ;  /* 0x0000000708077899 */ /* 0x000fe2000800063f */
[----:B------:R-:W-:Y:S01]  /*34720*/  BAR.SYNC.DEFER_BLOCKING 0x0 ;  /* 0x0000000000007b1d */ /* 0x000fe20000010000 */
[----:B------:R-:W-:-:S04]  /*34730*/  ISETP.GE.AND P3, PT, R251, UR5, PT ;  /* 0x00000005fb007c0c */ /* 0x000fc8000bf66270 */
[----:B------:R-:W-:Y:S01]  /*34740*/  IMAD.U32 R251, RZ, RZ, UR7 ;  /* 0x00000007fffb7e24 */ /* 0x000fe2000f8e00ff */
[----:B-1----:R-:W1:Y:S01]  /*34750*/  S2R R105, SR_TID.X ;  /* 0x0000000000697919 */ /* 0x002e620000002100 */
[----:B------:R-:W-:Y:S02]  /*34760*/  SEL R27, RZ, 0x4, P2 ;  /* 0x00000004ff1b7807 */ /* 0x000fe40001000000 */
[----:B-1----:R-:W-:-:S04]  /*34770*/  SHF.R.U32.HI R105, RZ, 0x6, R105 ;  /* 0x00000006ff697819 */ /* 0x002fc80000011669 */
[----:B------:R-:W-:-:S04]  /*34780*/  SGXT.U32 R105, R105, 0x1 ;  /* 0x000000016969781a */ /* 0x000fc80000000000 */
[----:B------:R-:W-:-:S04]  /*34790*/  LOP3.LUT R105, R105, 0x42, RZ, 0xfc, !PT ;  /* 0x0000004269697812 */ /* 0x000fc800078efcff */
[----:B------:R-:W-:Y:S02]  /*347a0*/  ISETP.GE.AND P2, PT, R105, UR5, PT ;  /* 0x0000000569007c0c */ /* 0x000fe4000bf46270 */
[----:B------:R-:W1:Y:S01]  /*347b0*/  S2R R105, SR_TID.X ;  /* 0x0000000000697919 */ /* 0x000e620000002100 */
[----:B------:R-:W-:Y:S02]  /*347c0*/  SEL R26, RZ, 0x4, P3 ;  /* 0x00000004ff1a7807 */ /* 0x000fe40001800000 */
[----:B------:R-:W-:Y:S02]  /*347d0*/  ISETP.GE.AND P3, PT, R252, UR5, PT ;  /* 0x00000005fc007c0c */ /* 0x000fe4000bf66270 */
[----:B------:R-:W-:Y:S02]  /*347e0*/  SEL R26, R26, RZ, P5 ;  /* 0x000000ff1a1a7207 */ /* 0x000fe40002800000 */
[----:B------:R-:W-:Y:S02]  /*347f0*/  SEL R252, RZ, 0x4, P2 ;  /* 0x00000004fffc7807 */ /* 0x000fe40001000000 */
[----:B------:R-:W-:-:S02]  /*34800*/  SEL R27, R27, RZ, P5 ;  /* 0x000000ff1b1b7207 */ /* 0x000fc40002800000 */
[----:B------:R-:W-:Y:S01]  /*34810*/  SEL R252, R252, RZ, P5 ;  /* 0x000000fffcfc7207 */ /* 0x000fe20002800000 */
[----:B----4-:R-:W-:-:S04]  /*34820*/  IMAD.WIDE R58, R251, 0x4, R72 ;  /* 0x00000004fb3a7825 */ /* 0x010fc800078e0248 */
[C---:B--2---:R-:W-:Y:S01]  /*34830*/  IMAD.WIDE R28, R251.reuse, 0x4, R88 ;  /* 0x00000004fb1c7825 */ /* 0x044fe200078e0258 */
[----:B------:R3:W-:Y:S04]  /*34840*/  STL.64 [R1+0xfd0], R58 ;  /* 0x000fd03a01007387 */ /* 0x0007e80000100a00 */
[----:B------:R2:W-:Y:S04]  /*34850*/  STL.64 [R1+0xfc8], R28 ;  /* 0x000fc81c01007387 */ /* 0x0005e80000100a00 */
[----:B------:R-:W-:Y:S01]  /*34860*/  @!PT LDS RZ, [RZ] ;  /* 0x00000000fffff984 */ /* 0x000fe20000000800 */
[----:B------:R-:W-:Y:S01]  /*34870*/  @!PT LDS RZ, [RZ] ;  /* 0x00000000fffff984 */ /* 0x000fe20000000800 */
[----:B------:R-:W-:Y:S01]  /*34880*/  @!PT LDS RZ, [RZ] ;  /* 0x00000000fffff984 */ /* 0x000fe20000000800 */
[----:B------:R3:W-:Y:S04]  /*34890*/  LDGSTS.E [R0+0x8000], desc[UR48][R58.64], P4 ;  /* 0x080000003a007fae */ /* 0x0007e8000a121870 */
[----:B------:R-:W4:Y:S04]  /*348a0*/  LDL.LU.64 R72, [R1+0xcc8] ;  /* 0x000cc80001487983 */ /* 0x000f280000300a00 */
[----:B------:R2:W-:Y:S04]  /*348b0*/  LDGSTS.E [R0+0x8008], desc[UR48][R28.64], P0 ;  /* 0x080080001c007fae */ /* 0x0005e80008121870 */
[----:B------:R-:W4:Y:S01]  /*348c0*/  LDL.LU.64 R88, [R1+0x940] ;  /* 0x0009400001587983 */ /* 0x000f220000300a00 */
[----:B---3--:R-:W-:-:S05]  /*348d0*/  IMAD.WIDE R58, R251, 0x4, R152 ;  /* 0x00000004fb3a7825 */ /* 0x008fca00078e0298 */
[----:B------:R-:W-:Y:S01]  /*348e0*/  STL.64 [R1+0xf50], R58 ;  /* 0x000f503a01007387 */ /* 0x000fe20000100a00 */
[----:B--2---:R-:W-:-:S03]  /*348f0*/  IMAD.WIDE R28, R251, 0x4, R168 ;  /* 0x00000004fb1c7825 */ /* 0x004fc600078e02a8 */
[----:B------:R-:W2:Y:S04]  /*34900*/  LDL.LU.64 R152, [R1+0x900] ;  /* 0x0009000001987983 */ /* 0x000ea80000300a00 */
[----:B------:R-:W-:Y:S04]  /*34910*/  STL.64 [R1+0xf48], R28 ;  /* 0x000f481c01007387 */ /* 0x000fe80000100a00 */
[----:B------:R-:W3:Y:S01]  /*34920*/  LDL.LU.64 R168, [R1+0xe68] ;  /* 0x000e680001a87983 */ /* 0x000ee20000300a00 */
[----:B-1----:R-:W-:Y:S02]  /*34930*/  SHF.R.U32.HI R105, RZ, 0x6, R105 ;  /* 0x00000006ff697819 */ /* 0x002fe40000011669 */
[----:B------:R-:W-:Y:S01]  /*34940*/  ISETP.NE.U32.AND P4, PT, R26, RZ, PT ;  /* 0x000000ff1a00720c */ /* 0x000fe20003f85070 */
[----:B------:R-:W-:Y:S01]  /*34950*/  LDGSTS.E [R0+0xa000], desc[UR48][R58.64], P1 ;  /* 0x0a0000003a007fae */ /* 0x000fe20008921870 */
[----:B------:R-:W-:-:S02]  /*34960*/  SGXT.U32 R105, R105, 0x1 ;  /* 0x000000016969781a */ /* 0x000fc40000000000 */
[----:B------:R-:W-:Y:S02]  /*34970*/  SEL R26, RZ, 0x4, P3 ;  /* 0x00000004ff1a7807 */ /* 0x000fe40001800000 */
[----:B------:R-:W-:Y:S02]  /*34980*/  LOP3.LUT R105, R105, 0x62, RZ, 0xfc, !PT ;  /* 0x0000006269697812 */ /* 0x000fe400078efcff */
[----:B------:R-:W-:Y:S02]  /*34990*/  SEL R26, R26, RZ, P5 ;  /* 0x000000ff1a1a7207 */ /* 0x000fe40002800000 */
[----:B------:R-:W-:Y:S02]  /*349a0*/  ISETP.GE.AND P3, PT, R105, UR5, PT ;  /* 0x0000000569007c0c */ /* 0x000fe4000bf66270 */
[----:B------:R-:W-:Y:S02]  /*349b0*/  ISETP.NE.U32.AND P0, PT, R252, RZ, PT ;  /* 0x000000fffc00720c */ /* 0x000fe40003f05070 */
[----:B------:R-:W-:-:S02]  /*349c0*/  SEL R252, RZ, 0x4, P3 ;  /* 0x00000004fffc7807 */ /* 0x000fc40001800000 */
[----:B------:R-:W-:Y:S02]  /*349d0*/  ISETP.NE.U32.AND P2, PT, R27, RZ, PT ;  /* 0x000000ff1b00720c */ /* 0x000fe40003f45070 */
[----:B------:R-:W-:Y:S01]  /*349e0*/  ISETP.NE.U32.AND P3, PT, R26, RZ, PT ;  /* 0x000000ff1a00720c */ /* 0x000fe20003f65070 */
[----:B------:R-:W-:-:S05]  /*349f0*/  IMAD.WIDE R26, R251, 0x4, R232 ;  /* 0x00000004fb1a7825 */ /* 0x000fca00078e02e8 */
[----:B------:R1:W-:Y:S04]  /*34a00*/  STL.64 [R1+0xed0], R26 ;  /* 0x000ed01a01007387 */ /* 0x0003e80000100a00 */
[----:B------:R-:W3:Y:S01]  /*34a10*/  LDL.LU.64 R232, [R1+0xe60] ;  /* 0x000e600001e87983 */ /* 0x000ee20000300a00 */
[----:B------:R-:W1:Y:S03]  /*34a20*/  S2R R105, SR_TID.X ;  /* 0x0000000000697919 */ /* 0x000e660000002100 */
[----:B------:R-:W-:Y:S04]  /*34a30*/  LDGSTS.E [R0+0xa008], desc[UR48][R28.64], P2 ;  /* 0x0a0080001c007fae */ /* 0x000fe80009121870 */
[----:B------:R1:W-:Y:S02]  /*34a40*/  LDGSTS.E [R0+0xc000], desc[UR48][R26.64], P4 ;  /* 0x0c0000001a007fae */ /* 0x0003e4000a121870 */
[----:B-1----:R-:W-:-:S02]  /*34a50*/  SHF.R.U32.HI R104, RZ, 0x6, R105 ;  /* 0x00000006ff687819 */ /* 0x002fc40000011669 */
[----:B------:R-:W-:-:S04]  /*34a60*/  SHF.R.U32.HI R105, RZ, 0x6, R105 ;  /* 0x00000006ff697819 */ /* 0x000fc80000011669 */
[----:B------:R-:W-:-:S04]  /*34a70*/  SGXT.U32 R105, R105, 0x1 ;  /* 0x000000016969781a */ /* 0x000fc80000000000 */
[----:B------:R-:W-:-:S04]  /*34a80*/  LOP3.LUT R105, R105, 0x6, RZ, 0xfc, !PT ;  /* 0x0000000669697812 */ /* 0x000fc800078efcff */
[----:B------:R-:W-:Y:S02]  /*34a90*/  ISETP.GE.AND P2, PT, R105, UR5, PT ;  /* 0x0000000569007c0c */ /* 0x000fe4000bf46270 */
[----:B------:R-:W1:Y:S01]  /*34aa0*/  S2R R105, SR_TID.X ;  /* 0x0000000000697919 */ /* 0x000e620000002100 */
[----:B------:R-:W-:-:S04]  /*34ab0*/  SGXT.U32 R104, R104, 0x1 ;  /* 0x000000016868781a */ /* 0x000fc80000000000 */
[----:B------:R-:W-:-:S04]  /*34ac0*/  LOP3.LUT R104, R104, 0x4, RZ, 0xfc, !PT ;  /* 0x0000000468687812 */ /* 0x000fc800078efcff */
[----:B------:R-:W-:Y:S02]  /*34ad0*/  ISETP.GE.AND P1, PT, R104, UR5, PT ;  /* 0x0000000568007c0c */ /* 0x000fe4000bf26270 */
[----:B------:R-:W-:Y:S02]  /*34ae0*/  SEL R26, RZ, 0x4, P2 ;  /* 0x00000004ff1a7807 */ /* 0x000fe40001000000 */
[--C-:B-1----:R-:W-:Y:S02]  /*34af0*/  SHF.R.U32.HI R104, RZ, 0x6, R105.reuse ;  /* 0x00000006ff687819 */ /* 0x102fe40000011669 */
[----:B------:R-:W-:-:S04]  /*34b00*/  SHF.R.U32.HI R105, RZ, 0x6, R105 ;  /* 0x00000006ff697819 */ /* 0x000fc80000011669 */
[----:B------:R-:W-:-:S04]  /*34b10*/  SGXT.U32 R105, R105, 0x1 ;  /* 0x000000016969781a */ /* 0x000fc80000000000 */
[----:B------:R-:W-:-:S04]  /*34b20*/  LOP3.LUT R105, R105, 0x26, RZ, 0xfc, !PT ;  /* 0x0000002669697812 */ /* 0x000fc800078efcff */
[----:B------:R-:W-:Y:S02]  /*34b30*/  ISETP.GE.AND P2, PT, R105, UR5, PT ;  /* 0x0000000569007c0c */ /* 0x000fe4000bf46270 */
[----:B------:R-:W1:Y:S01]  /*34b40*/  S2R R105, SR_TID.X ;  /* 0x0000000000697919 */ /* 0x000e620000002100 */
[----:B----4-:R-:W-:-:S05]  /*34b50*/  IMAD.WIDE R58, R251, 0x4, R72 ;  /* 0x00000004fb3a7825 */ /* 0x010fca00078e0248 */
[----:B------:R2:W-:Y:S01]  /*34b60*/  STL.64 [R1+0xec8], R58 ;  /* 0x000ec83a01007387 */ /* 0x0005e20000100a00 */
[----:B------:R-:W-:-:S03]  /*34b70*/  IMAD.WIDE R28, R251, 0x4, R88 ;  /* 0x00000004fb1c7825 */ /* 0x000fc600078e0258 */
[----:B------:R2:W-:Y:S04]  /*34b80*/  LDGSTS.E [R0+0xc008], desc[UR48][R58.64], P0 ;  /* 0x0c0080003a007fae */ /* 0x0005e80008121870 */
[----:B------:R-:W4:Y:S04]  /*34b90*/  LDL.LU.64 R72, [R1+0xde8] ;  /* 0x000de80001487983 */ /* 0x000f280000300a00 */
[----:B------:R3:W-:Y:S04]  /*34ba0*/  STL.64 [R1+0xe78], R28 ;  /* 0x000e781c01007387 */ /* 0x0007e80000100a00 */
[----:B------:R3:W-:Y:S04]  /*34bb0*/  LDGSTS.E [R0+0xe000], desc[UR48][R28.64], P3 ;  /* 0x0e0000001c007fae */ /* 0x0007e80009921870 */
[----:B------:R-:W4:Y:S01]  /*34bc0*/  LDL.LU.64 R88, [R1+0xde0] ;  /* 0x000de00001587983 */ /* 0x000f220000300a00 */
[----:B--2---:R-:W-:-:S05]  /*34bd0*/  IMAD.WIDE R58, R251, 0x4, R152 ;  /* 0x00000004fb3a7825 */ /* 0x004fca00078e0298 */
[----:B------:R-:W-:Y:S01]  /*34be0*/  STL.64 [R1+0xe70], R58 ;  /* 0x000e703a01007387 */ /* 0x000fe20000100a00 */
[----:B---3--:R-:W-:-:S03]  /*34bf0*/  IMAD.WIDE R28, R251, 0x4, R168 ;  /* 0x00000004fb1c7825 */ /* 0x008fc600078e02a8 */
[----:B------:R-:W2:Y:S04]  /*34c00*/  LDL.LU.64 R152, [R1+0xcb0] ;  /* 0x000cb00001987983 */ /* 0x000ea80000300a00 */
[----:B------:R-:W-:Y:S04]  /*34c10*/  STL.64 [R1+0xfc0], R28 ;  /* 0x000fc01c01007387 */ /* 0x000fe80000100a00 */
[----:B------:R-:W3:Y:S01]  /*34c20*/  LDL.LU.64 R168, [R1+0xc90] ;  /* 0x000c900001a87983 */ /* 0x000ee20000300a00 */
[----:B------:R-:W-:Y:S02]  /*34c30*/  SGXT.U32 R104, R104, 0x1 ;  /* 0x000000016868781a */ /* 0x000fe40000000000 */
[----:B------:R-:W-:-:S02]  /*34c40*/  SEL R252, R252, RZ, P5 ;  /* 0x000000fffcfc7207 */ /* 0x000fc40002800000 */
[----:B------:R-:W-:Y:S02]  /*34c50*/  LOP3.LUT R104, R104, 0x24, RZ, 0xfc, !PT ;  /* 0x0000002468687812 */ /* 0x000fe400078efcff */
[----:B-1----:R-:W-:Y:S02]  /*34c60*/  SHF.R.U32.HI R105, RZ, 0x6, R105 ;  /* 0x00000006ff697819 */ /* 0x002fe40000011669 */
[----:B------:R-:W-:Y:S02]  /*34c70*/  ISETP.NE.U32.AND P4, PT, R252, RZ, PT ;  /* 0x000000fffc00720c */ /* 0x000fe40003f85070 */
[----:B------:R-:W-:Y:S02]  /*34c80*/  SEL R252, RZ, 0x4, P1 ;  /* 0x00000004fffc7807 */ /* 0x000fe40000800000 */
[----:B------:R-:W-:Y:S02]  /*34c90*/  ISETP.GE.AND P1, PT, R104, UR5, PT ;  /* 0x0000000568007c0c */ /* 0x000fe4000bf26270 */
[----:B------:R-:W-:-:S02]  /*34ca0*/  SEL R26, R26, RZ, P5 ;  /* 0x000000ff1a1a7207 */ /* 0x000fc40002800000 */
[----:B------:R-:W-:Y:S02]  /*34cb0*/  SGXT.U32 R105, R105, 0x1 ;  /* 0x000000016969781a */ /* 0x000fe40000000000 */
[----:B------:R-:W-:Y:S02]  /*34cc0*/  SEL R27, R252, RZ, P5 ;  /* 0x000000fffc1b7207 */ /* 0x000fe40002800000 */
[----:B------:R-:W-:Y:S01]  /*34cd0*/  SEL R252, RZ, 0x4, P1 ;  /* 0x00000004fffc7807 */ /* 0x000fe20000800000 */
[----:B------:R-:W-:Y:S01]  /*34ce0*/  LDGSTS.E [R0+0xe008], desc[UR48][R58.64], P4 ;  /* 0x0e0080003a007fae */ /* 0x000fe2000a121870 */
[----:B------:R-:W-:Y:S02]  /*34cf0*/  ISETP.NE.U32.AND P1, PT, R26, RZ, PT ;  /* 0x000000ff1a00720c */ /* 0x000fe40003f25070 */
[----:B------:R-:W-:Y:S02]  /*34d00*/  LOP3.LUT R105, R105, 0x44, RZ, 0xfc, !PT ;  /* 0x0000004469697812 */ /* 0x000fe400078efcff */
[----:B------:R-:W-:-:S02]  /*34d10*/  SEL R26, RZ, 0x4, P2 ;  /* 0x00000004ff1a7807 */ /* 0x000fc40001000000 */
[----:B------:R-:W-:Y:S02]  /*34d20*/  SEL R252, R252, RZ, P5 ;  /* 0x000000fffcfc7207 */ /* 0x000fe40002800000 */
[----:B------:R-:W-:Y:S02]  /*34d30*/  ISETP.GE.AND P3, PT, R105, UR5, PT ;  /* 0x0000000569007c0c */ /* 0x000fe4000bf66270 */
[----:B------:R-:W-:Y:S02]  /*34d40*/  SEL R26, R26, RZ, P5 ;  /* 0x000000ff1a1a7207 */ /* 0x000fe40002800000 */
[----:B------:R-:W-:Y:S02]  /*34d50*/  ISETP.NE.U32.AND P2, PT, R252, RZ, PT ;  /* 0x000000fffc00720c */ /* 0x000fe40003f45070 */
[----:B------:R-:W-:Y:S02]  /*34d60*/  SEL R252, RZ, 0x4, P3 ;  /* 0x00000004fffc7807 */ /* 0x000fe40001800000 */
[----:B------:R-:W-:-:S02]  /*34d70*/  ISETP.NE.U32.AND P0, PT, R27, RZ, PT ;  /* 0x000000ff1b00720c */ /* 0x000fc40003f05070 */
[----:B------:R-:W-:Y:S01]  /*34d80*/  ISETP.NE.U32.AND P3, PT, R26, RZ, PT ;  /* 0x000000ff1a00720c */ /* 0x000fe20003f65070 */
[----:B------:R-:W-:-:S05]  /*34d90*/  IMAD.WIDE R26, R251, 0x4, R232 ;  /* 0x00000004fb1a7825 */ /* 0x000fca00078e02e8 */
[----:B------:R1:W-:Y:S04]  /*34da0*/  STL.64 [R1+0xfb8], R26 ;  /* 0x000fb81a01007387 */ /* 0x0003e80000100a00 */
[----:B------:R-:W2:Y:S01]  /*34db0*/  LDL.LU.64 R232, [R1+0x8f0] ;  /* 0x0008f00001e87983 */ /* 0x000ea20000300a00 */
        /* <DEDUP_REMOVED lines=12> */
[----:B------:R-:W-:-:S04]  /*34e80*/  SEL R252, R252, RZ, P5 ;  /* 0x000000fffcfc7207 */ /* 0x000fc80002800000 */
[----:B------:R-:W-:Y:S02]  /*34e90*/  ISETP.NE.U32.AND P1, PT, R252, RZ, PT ;  /* 0x000000fffc00720c */ /* 0x000fe40003f25070 */
[----:B------:R-:W-:Y:S02]  /*34ea0*/  SEL R252, RZ, 0x4, P4 ;  /* 0x00000004fffc7807 */ /* 0x000fe40002000000 */
[----:B-1----:R-:W-:-:S04]  /*34eb0*/  SHF.R.U32.HI R104, RZ, 0x6, R105 ;  /* 0x00000006ff687819 */ /* 0x002fc80000011669 */
[----:B------:R-:W-:-:S04]  /*34ec0*/  SGXT.U32 R104, R104, 0x1 ;  /* 0x000000016868781a */ /* 0x000fc80000000000 */
[----:B------:R-:W-:Y:S02]  /*34ed0*/  LOP3.LUT R104, R104, 0x66, RZ, 0xfc, !PT ;  /* 0x0000006668687812 */ /* 0x000fe400078efcff */
[----:B------:R-:W-:Y:S02]  /*34ee0*/  SHF.R.U32.HI R105, RZ, 0x6, R105 ;  /* 0x00000006ff697819 */ /* 0x000fe40000011669 */
[----:B------:R-:W-:Y:S02]  /*34ef0*/  ISETP.GE.AND P4, PT, R104, UR5, PT ;  /* 0x0000000568007c0c */ /* 0x000fe4000bf86270 */
[----:B------:R-:W-:-:S04]  /*34f00*/  SGXT.U32 R105, R105, 0x1 ;  /* 0x000000016969781a */ /* 0x000fc80000000000 */
[----:B------:R-:W-:Y:S02]  /*34f10*/  LOP3.LUT R105, R105, 0x8, RZ, 0xfc, !PT ;  /* 0x0000000869697812 */ /* 0x000fe400078efcff */
[----:B------:R-:W-:Y:S02]  /*34f20*/  SEL R26, RZ, 0x4, P0 ;  /* 0x00000004ff1a7807 */ /* 0x000fe40000000000 */
[----:B------:R-:W-:Y:S01]  /*34f30*/  ISETP.GE.AND P0, PT, R105, UR5, PT ;  /* 0x0000000569007c0c */ /* 0x000fe2000bf06270 */
[----:B----4-:R-:W-:-:S05]  /*34f40*/  IMAD.WIDE R58, R251, 0x4, R72 ;  /* 0x00000004fb3a7825 */ /* 0x010fca00078e0248 */
[----:B------:R-:W-:Y:S04]  /*34f50*/  STL.64 [R1+0xf40], R58 ;  /* 0x000f403a01007387 */ /* 0x000fe80000100a00 */
[----:B------:R-:W4:Y:S01]  /*34f60*/  LDL.LU.64 R72, [R1+0x8b0] ;  /* 0x0008b00001487983 */ /* 0x000f220000300a00 */
[----:B------:R-:W-:-:S03]  /*34f70*/  IMAD.WIDE R28, R251, 0x4, R88 ;  /* 0x00000004fb1c7825 */ /* 0x000fc600078e0258 */
[----:B------:R-:W-:Y:S04]  /*34f80*/  LDGSTS.E [R3+0xa000], desc[UR48][R58.64], P2 ;  /* 0x0a0000003a037fae */ /* 0x000fe80009121870 */
[----:B------:R3:W-:Y:S04]  /*34f90*/  STL.64 [R1+0xf38], R28 ;  /* 0x000f381c01007387 */ /* 0x0007e80000100a00 */
[----:B------:R3:W-:Y:S04]  /*34fa0*/  LDGSTS.E [R3+0xa008], desc[UR48][R28.64], P3 ;  /* 0x0a0080001c037fae */ /* 0x0007e80009921870 */
[----:B------:R-:W4:Y:S01]  /*34fb0*/  LDL.LU.64 R88, [R1+0xe58] ;  /* 0x000e580001587983 */ /* 0x000f220000300a00 */
[----:B------:R-:W1:Y:S01]  /*34fc0*/  S2R R105, SR_TID.X ;  /* 0x0000000000697919 */ /* 0x000e620000002100 */
[----:B---3--:R-:W-:-:S02]  /*34fd0*/  IMAD.WIDE R28, R251, 0x4, R168 ;  /* 0x00000004fb1c7825 */ /* 0x008fc400078e02a8 */
[----:B------:R-:W3:Y:S02]  /*34fe0*/  S2R R169, SR_TID.X ;  /* 0x0000000000a97919 */ /* 0x000ee40000002100 */
[----:B--2---:R-:W-:-:S05]  /*34ff0*/  IMAD.WIDE R58, R251, 0x4, R152 ;  /* 0x00000004fb3a7825 */ /* 0x004fca00078e0298 */
[----:B------:R-:W-:Y:S04]  /*35000*/  STL.64 [R1+0xec0], R58 ;  /* 0x000ec03a01007387 */ /* 0x000fe80000100a00 */
[----:B------:R-:W2:Y:S04]  /*35010*/  LDL.LU.64 R152, [R1+0xe50] ;  /* 0x000e500001987983 */ /* 0x000ea80000300a00 */
[----:B------:R3:W-:Y:S01]  /*35020*/  STL.64 [R1+0xeb8], R28 ;  /* 0x000eb81c01007387 */ /* 0x0007e20000100a00 */
[----:B-1----:R-:W-:Y:S02]  /*35030*/  SHF.R.U32.HI R105, RZ, 0x6, R105 ;  /* 0x00000006ff697819 */ /* 0x002fe40000011669 */
[----:B------:R-:W-:Y:S01]  /*35040*/  SEL R26, R26, RZ, P5 ;  /* 0x000000ff1a1a7207 */ /* 0x000fe20002800000 */
[----:B------:R-:W-:Y:S01]  /*35050*/  LDGSTS.E [R3+0xc000], desc[UR48][R58.64], P1 ;  /* 0x0c0000003a037fae */ /* 0x000fe20008921870 */
[----:B---3--:R-:W-:-:S03]  /*35060*/  SHF.R.U32.HI R104, RZ, 0x6, R169 ;  /* 0x00000006ff687819 */ /* 0x008fc600000116a9 */
[----:B------:R-:W3:Y:S01]  /*35070*/  LDL.LU.64 R168, [R1+0xdd8] ;  /* 0x000dd80001a87983 */ /* 0x000ee20000300a00 */
[----:B------:R-:W-:Y:S02]  /*35080*/  SGXT.U32 R105, R105, 0x1 ;  /* 0x000000016969781a */ /* 0x000fe40000000000 */
[----:B------:R-:W-:Y:S02]  /*35090*/  SEL R27, R252, RZ, P5 ;  /* 0x000000fffc1b7207 */ /* 0x000fe40002800000 */
[----:B------:R-:W-:Y:S02]  /*350a0*/  SEL R252, RZ, 0x4, P4 ;  /* 0x00000004fffc7807 */ /* 0x000fe40002000000 */
        /* <DEDUP_REMOVED lines=12> */
[----:B------:R-:W3:Y:S01]  /*35170*/  LDL.LU.64 R232, [R1+0xdd0] ;  /* 0x000dd00001e87983 */ /* 0x000ee20000300a00 */
[----:B------:R-:W1:Y:S03]  /*35180*/  S2R R105, SR_TID.X ;  /* 0x0000000000697919 */ /* 0x000e660000002100 */
[----:B------:R1:W-:Y:S01]  /*35190*/  LDGSTS.E [R3+0xc008], desc[UR48][R28.64], P2 ;  /* 0x0c0080001c037fae */ /* 0x0003e20009121870 */
[----:B------:R-:W-:Y:S02]  /*351a0*/  SGXT.U32 R104, R104, 0x1 ;  /* 0x000000016868781a */ /* 0x000fe40000000000 */
[----:B------:R-:W-:Y:S01]  /*351b0*/  SEL R252, R252, RZ, P5 ;  /* 0x000000fffcfc7207 */ /* 0x000fe20002800000 */
[----:B------:R4:W-:Y:S01]  /*351c0*/  LDGSTS.E [R3+0xe000], desc[UR48][R26.64], P4 ;  /* 0x0e0000001a037fae */ /* 0x0009e2000a121870 */
[----:B-1----:R-:W-:-:S04]  /*351d0*/  SHF.R.U32.HI R105, RZ, 0x6, R105 ;  /* 0x00000006ff697819 */ /* 0x002fc80000011669 */
[----:B------:R-:W-:-:S04]  /*351e0*/  SGXT.U32 R105, R105, 0x1 ;  /* 0x000000016969781a */ /* 0x000fc80000000000 */
[----:B------:R-:W-:-:S04]  /*351f0*/  LOP3.LUT R105, R105, 0x2a, RZ, 0xfc, !PT ;  /* 0x0000002a69697812 */ /* 0x000fc800078efcff */
[----:B------:R-:W-:Y:S02]  /*35200*/  ISETP.GE.AND P2, PT, R105, UR5, PT ;  /* 0x0000000569007c0c */ /* 0x000fe4000bf46270 */
[----:B------:R-:W1:Y:S01]  /*35210*/  S2R R105, SR_TID.X ;  /* 0x0000000000697919 */ /* 0x000e620000002100 */
[----:B------:R-:W-:-:S04]  /*35220*/  LOP3.LUT R104, R104, 0x28, RZ, 0xfc, !PT ;  /* 0x0000002868687812 */ /* 0x000fc800078efcff */
[----:B------:R-:W-:Y:S02]  /*35230*/  ISETP.GE.AND P1, PT, R104, UR5, PT ;  /* 0x0000000568007c0c */ /* 0x000fe4000bf26270 */
[----:B------:R-:W-:Y:S02]  /*35240*/  ISETP.NE.U32.AND P4, PT, R252, RZ, PT ;  /* 0x000000fffc00720c */ /* 0x000fe40003f85070 */
[----:B------:R-:W-:Y:S02]  /*35250*/  SEL R252, RZ, 0x4, P1 ;  /* 0x00000004fffc7807 */ /* 0x000fe40000800000 */
[----:B------:R-:W-:Y:S02]  /*35260*/  SEL R28, RZ, 0x4, P2 ;  /* 0x00000004ff1c7807 */ /* 0x000fe40001000000 */
[----:B------:R-:W-:Y:S02]  /*35270*/  SEL R29, R252, RZ, P5 ;  /* 0x000000fffc1d7207 */ /* 0x000fe40002800000 */
[----:B------:R-:W-:-:S02]  /*35280*/  SEL R28, R28, RZ, P5 ;  /* 0x000000ff1c1c7207 */ /* 0x000fc40002800000 */
[----:B-1----:R-:W-:-:S04]  /*35290*/  SHF.R.U32.HI R104, RZ, 0x6, R105 ;  /* 0x00000006ff687819 */ /* 0x002fc80000011669 */
[----:B------:R-:W-:-:S04]  /*352a0*/  SGXT.U32 R104, R104, 0x1 ;  /* 0x000000016868781a */ /* 0x000fc80000000000 */
[----:B------:R-:W-:-:S04]  /*352b0*/  LOP3.LUT R104, R104, 0x48, RZ, 0xfc, !PT ;  /* 0x0000004868687812 */ /* 0x000fc800078efcff */
[----:B------:R-:W-:-:S04]  /*352c0*/  ISETP.GE.AND P1, PT, R104, UR5, PT ;  /* 0x0000000568007c0c */ /* 0x000fc8000bf26270 */
[----:B------:R-:W-:Y:S02]  /*352d0*/  SEL R252, RZ, 0x4, P1 ;  /* 0x00000004fffc7807 */ /* 0x000fe40000800000 */
[----:B------:R-:W-:Y:S02]  /*352e0*/  ISETP.NE.U32.AND P1, PT, R28, RZ, PT ;  /* 0x000000ff1c00720c */ /* 0x000fe40003f25070 */
[----:B------:R-:W-:-:S04]  /*352f0*/  SHF.R.U32.HI R105, RZ, 0x6, R105 ;  /* 0x00000006ff697819 */ /* 0x000fc80000011669 */
[----:B------:R-:W-:-:S04]  /*35300*/  SGXT.U32 R105, R105, 0x1 ;  /* 0x000000016969781a */ /* 0x000fc80000000000 */
[----:B------:R-:W-:-:S04]  /*35310*/  LOP3.LUT R105, R105, 0x4a, RZ, 0xfc, !PT ;  /* 0x0000004a69697812 */ /* 0x000fc800078efcff */
[----:B------:R-:W-:Y:S01]  /*35320*/  ISETP.GE.AND P2, PT, R105, UR5, PT ;  /* 0x0000000569007c0c */ /* 0x000fe2000bf46270 */
[----:B----4-:R-:W-:-:S05]  /*35330*/  IMAD.WIDE R58, R251, 0x4, R72 ;  /* 0x00000004fb3a7825 */ /* 0x010fca00078e0248 */
[----:B------:R-:W-:Y:S04]  /*35340*/  STL.64 [R1+0xe60], R58 ;  /* 0x000e603a01007387 */ /* 0x000fe80000100a00 */
[----:B------:R-:W4:Y:S04]  /*35350*/  LDL.LU.64 R72, [R1+0xa48] ;  /* 0x000a480001487983 */ /* 0x000f280000300a00 */
[----:B------:R-:W-:Y:S01]  /*35360*/  LDGSTS.E [R3+0xe008], desc[UR48][R58.64], P0 ;  /* 0x0e0080003a037fae */ /* 0x000fe20008121870 */
[----:B------:R-:W-:-:S05]  /*35370*/  IMAD.WIDE R26, R251, 0x4, R88 ;  /* 0x00000004fb1a7825 */ /* 0x000fca00078e0258 */
[----:B------:R3:W-:Y:S04]  /*35380*/  STL.64 [R1+0xfb0], R26 ;  /* 0x000fb01a01007387 */ /* 0x0007e80000100a00 */
[----:B------:R-:W4:Y:S01]  /*35390*/  LDL.LU.64 R88, [R1+0xa38] ;  /* 0x000a380001587983 */ /* 0x000f220000300a00 */
[----:B------:R-:W-:-:S03]  /*353a0*/  ISETP.NE.U32.AND P0, PT, R29, RZ, PT ;  /* 0x000000ff1d00720c */ /* 0x000fc60003f05070 */
[----:B------:R3:W-:Y:S04]  /*353b0*/  LDGSTS.E [R4+0x8000], desc[UR48][R26.64], P3 ;  /* 0x080000001a047fae */ /* 0x0007e80009921870 */
[----:B------:R1:W-:Y:S01]  /*353c0*/  STL.64 [R1+0x1858], R2 ;  /* 0x0018580201007387 */ /* 0x0003e20000100a00 */
[----:B------:R-:W1:Y:S01]  /*353d0*/  S2R R105, SR_TID.X ;  /* 0x0000000000697919 */ /* 0x000e620000002100 */
[----:B--2---:R-:W-:-:S05]  /*353e0*/  IMAD.WIDE R28, R251, 0x4, R152 ;  /* 0x00000004fb1c7825 */ /* 0x004fca00078e0298 */
[----:B------:R-:W-:Y:S04]  /*353f0*/  STL.64 [R1+0xfa8], R28 ;  /* 0x000fa81c01007387 */ /* 0x000fe80000100a00 */
[----:B------:R-:W2:Y:S01]  /*35400*/  LDL.LU.64 R152, [R1+0x8a0] ;  /* 0x0008a00001987983 */ /* 0x000ea20000300a00 */
[----:B---3--:R-:W-:Y:S01]  /*35410*/  IMAD.WIDE R26, R251, 0x4, R168 ;  /* 0x00000004fb1a7825 */ /* 0x008fe200078e02a8 */
[----:B-1----:R-:W-:Y:S02]  /*35420*/  SHF.R.U32.HI R105, RZ, 0x6, R105 ;  /* 0x00000006ff697819 */ /* 0x002fe40000011669 */
[----:B------:R-:W-:Y:S04]  /*35430*/  LDGSTS.E [R4+0x8008], desc[UR48][R28.64], P4 ;  /* 0x080080001c047fae */ /* 0x000fe8000a121870 */
[----:B------:R-:W-:Y:S04]  /*35440*/  STL.64 [R1+0xf30], R26 ;  /* 0x000f301a01007387 */ /* 0x000fe80000100a00 */
[----:B------:R-:W3:Y:S01]  /*35450*/  LDL.LU.64 R168, [R1+0x860] ;  /* 0x0008600001a87983 */ /* 0x000ee20000300a00 */
[----:B------:R-:W-:-:S02]  /*35460*/  SGXT.U32 R105, R105, 0x1 ;  /* 0x000000016969781a */ /* 0x000fc40000000000 */
[----:B------:R-:W-:Y:S01]  /*35470*/  SEL R2, RZ, 0x4, P2 ;  /* 0x00000004ff027807 */ /* 0x000fe20001000000 */
[----:B------:R-:W-:Y:S01]  /*35480*/  LDGSTS.E [R4+0xa000], desc[UR48][R26.64], P0 ;  /* 0x0a0000001a047fae */ /* 0x000fe20008121870 */
[----:B------:R-:W-:Y:S02]  /*35490*/  LOP3.LUT R105, R105, 0x68, RZ, 0xfc, !PT ;  /* 0x0000006869697812 */ /* 0x000fe400078efcff */
[----:B------:R-:W-:Y:S02]  /*354a0*/  SEL R252, R252, RZ, P5 ;  /* 0x000000fffcfc7207 */ /* 0x000fe40002800000 */
[----:B------:R-:W-:Y:S02]  /*354b0*/  ISETP.GE.AND P3, PT, R105, UR5, PT ;  /* 0x0000000569007c0c */ /* 0x000fe4000bf66270 */
[----:B------:R-:W-:Y:S02]  /*354c0*/  SEL R2, R2, RZ, P5 ;  /* 0x000000ff02027207 */ /* 0x000fe40002800000 */
[----:B------:R-:W-:-:S02]  /*354d0*/  ISETP.NE.U32.AND P2, PT, R252, RZ, PT ;  /* 0x000000fffc00720c */ /* 0x000fc40003f45070 */
[----:B------:R-:W-:Y:S02]  /*354e0*/  SEL R252, RZ, 0x4, P3 ;  /* 0x00000004fffc7807 */ /* 0x000fe40001800000 */
[----:B------:R-:W-:Y:S01]  /*354f0*/  ISETP.NE.U32.AND P3, PT, R2, RZ, PT ;  /* 0x000000ff0200720c */ /* 0x000fe20003f65070 */
[----:B------:R-:W-:-:S05]  /*35500*/  IMAD.WIDE R2, R251, 0x4, R232 ;  /* 0x00000004fb027825 */ /* 0x000fca00078e02e8 */
[----:B------:R1:W-:Y:S04]  /*35510*/  STL.64 [R1+0xf28], R2 ;  /* 0x000f280201007387 */ /* 0x0003e80000100a00 */
[----:B------:R-:W3:Y:S01]  /*35520*/  LDL.LU.64 R232, [R1+0xe48] ;  /* 0x000e480001e87983 */ /* 0x000ee20000300a00 */
[----:B------:R-:W1:Y:S03]  /*35530*/  S2R R105, SR_TID.X ;  /* 0x0000000000697919 */ /* 0x000e660000002100 */
        /* <DEDUP_REMOVED lines=18> */
[----:B------:R2:W-:Y:S04]  /*35660*/  STL.64 [R1+0xeb0], R28 ;  /* 0x000eb01c01007387 */ /* 0x0005e80000100a00 */
[----:B------:R-:W4:Y:S04]  /*35670*/  LDL.LU.64 R72, [R1+0xe40] ;  /* 0x000e400001487983 */ /* 0x000f280000300a00 */
[----:B------:R2:W-:Y:S01]  /*35680*/  LDGSTS.E [R4+0xc000], desc[UR48][R28.64], P2 ;  /* 0x0c0000001c047fae */ /* 0x0005e20009121870 */
[----:B------:R-:W-:-:S05]  /*35690*/  IMAD.WIDE R26, R251, 0x4, R88 ;  /* 0x00000004fb1a7825 */ /* 0x000fca00078e0258 */
[----:B------:R3:W-:Y:S04]  /*356a0*/  STL.64 [R1+0xea8], R26 ;  /* 0x000ea81a01007387 */ /* 0x0007e80000100a00 */
[----:B------:R-:W4:Y:S04]  /*356b0*/  LDL.LU.64 R88, [R1+0xdc8] ;  /* 0x000dc80001587983 */ /* 0x000f280000300a00 */
[----:B------:R3:W-:Y:S01]  /*356c0*/  LDGSTS.E [R4+0xc008], desc[UR48][R26.64], P3 ;  /* 0x0c0080001a047fae */ /* 0x0007e20009921870 */
[----:B------:R-:W-:Y:S02]  /*356d0*/  SGXT.U32 R104, R104, 0x1 ;  /* 0x000000016868781a */ /* 0x000fe40000000000 */
[----:B------:R-:W-:-:S02]  /*356e0*/  SEL R252, R252, RZ, P5 ;  /* 0x000000fffcfc7207 */ /* 0x000fc40002800000 */
[----:B------:R-:W-:Y:S02]  /*356f0*/  LOP3.LUT R104, R104, 0xe, RZ, 0xfc, !PT ;  /* 0x0000000e68687812 */ /* 0x000fe400078efcff */
[----:B-1----:R-:W-:Y:S01]  /*35700*/  SHF.R.U32.HI R105, RZ, 0x6, R105 ;  /* 0x00000006ff697819 */ /* 0x002fe20000011669 */
[----:B--2---:R-:W-:-:S05]  /*35710*/  IMAD.WIDE R28, R251, 0x4, R152 ;  /* 0x00000004fb1c7825 */ /* 0x004fca00078e0298 */
[----:B------:R-:W-:Y:S04]  /*35720*/  STL.64 [R1+0xe58], R28 ;  /* 0x000e581c01007387 */ /* 0x000fe80000100a00 */
[----:B------:R-:W2:Y:S01]  /*35730*/  LDL.LU.64 R152, [R1+0xdc0] ;  /* 0x000dc00001987983 */ /* 0x000ea20000300a00 */
[----:B---3--:R-:W-:-:S05]  /*35740*/  IMAD.WIDE R26, R251, 0x4, R168 ;  /* 0x00000004fb1a7825 */ /* 0x008fca00078e02a8 */
[----:B------:R-:W-:Y:S04]  /*35750*/  STL.64 [R1+0xe50], R26 ;  /* 0x000e501a01007387 */ /* 0x000fe80000100a00 */
[----:B------:R-:W3:Y:S01]  /*35760*/  LDL.LU.64 R168, [R1+0xa28] ;  /* 0x000a280001a87983 */ /* 0x000ee20000300a00 */
        /* <DEDUP_REMOVED lines=41> */
[----:B------:R-:W-:Y:S04]  /*35a00*/  STL.64 [R1+0xf98], R28 ;  /* 0x000f981c01007387 */ /* 0x000fe80000100a00 */
[----:B------:R-:W4:Y:S04]  /*35a10*/  LDL.LU.64 R72, [R1+0x850] ;  /* 0x0008500001487983 */ /* 0x000f280000300a00 */
[----:B------:R-:W-:Y:S01]  /*35a20*/  LDGSTS.E [R5+0x8008], desc[UR48][R28.64], P0 ;  /* 0x080080001c057fae */ /* 0x000fe20008121870 */
[----:B------:R-:W-:-:S05]  /*35a30*/  IMAD.WIDE R26, R251, 0x4, R88 ;  /* 0x00000004fb1a7825 */ /* 0x000fca00078e0258 */
[----:B------:R3:W-:Y:S04]  /*35a40*/  STL.64 [R1+0xf20], R26 ;  /* 0x000f201a01007387 */ /* 0x0007e80000100a00 */
[----:B------:R-:W4:Y:S04]  /*35a50*/  LDL.LU.64 R88, [R1+0x808] ;  /* 0x0008080001587983 */ /* 0x000f280000300a00 */
[----:B------:R3:W-:Y:S01]  /*35a60*/  LDGSTS.E [R5+0xa000], desc[UR48][R26.64], P3 ;  /* 0x0a0000001a057fae */ /* 0x0007e20009921870 */
[----:B------:R-:W-:Y:S02]  /*35a70*/  SGXT.U32 R104, R104, 0x1 ;  /* 0x000000016868781a */ /* 0x000fe40000000000 */
[----:B------:R-:W-:-:S02]  /*35a80*/  SEL R252, R252, RZ, P5 ;  /* 0x000000fffcfc7207 */ /* 0x000fc40002800000 */
[----:B------:R-:W-:Y:S02]  /*35a90*/  LOP3.LUT R104, R104, 0x6c, RZ, 0xfc, !PT ;  /* 0x0000006c68687812 */ /* 0x000fe400078efcff */
[----:B------:R-:W-:Y:S02]  /*35aa0*/  ISETP.NE.U32.AND P4, PT, R252, RZ, PT ;  /* 0x000000fffc00720c */ /* 0x000fe40003f85070 */
[----:B------:R-:W-:Y:S02]  /*35ab0*/  SEL R252, RZ, 0x4, P1 ;  /* 0x00000004fffc7807 */ /* 0x000fe40000800000 */
[----:B------:R-:W-:Y:S02]  /*35ac0*/  ISETP.GE.AND P1, PT, R104, UR5, PT ;  /* 0x0000000568007c0c */ /* 0x000fe4000bf26270 */
[----:B-1----:R-:W-:Y:S02]  /*35ad0*/  SHF.R.U32.HI R105, RZ, 0x6, R105 ;  /* 0x00000006ff697819 */ /* 0x002fe40000011669 */
[----:B------:R-:W-:-:S02]  /*35ae0*/  SEL R2, R2, RZ, P5 ;  /* 0x000000ff02027207 */ /* 0x000fc40002800000 */
[----:B------:R-:W-:Y:S02]  /*35af0*/  SGXT.U32 R105, R105, 0x1 ;  /* 0x000000016969781a */ /* 0x000fe40000000000 */
[----:B------:R-:W-:Y:S02]  /*35b00*/  SEL R3, R252, RZ, P5 ;  /* 0x000000fffc037207 */ /* 0x000fe40002800000 */
[----:B------:R-:W-:Y:S02]  /*35b10*/  SEL R252, RZ, 0x4, P1 ;  /* 0x00000004fffc7807 */ /* 0x000fe40000800000 */
[----:B------:R-:W-:Y:S02]  /*35b20*/  ISETP.NE.U32.AND P1, PT, R2, RZ, PT ;  /* 0x000000ff0200720c */ /* 0x000fe40003f25070 */
[----:B------:R-:W-:Y:S01]  /*35b30*/  LOP3.LUT R105, R105, 0x10, RZ, 0xfc, !PT ;  /* 0x0000001069697812 */ /* 0x000fe200078efcff */
[C---:B---3--:R-:W-:Y:S02]  /*35b40*/  IMAD.WIDE R26, R251.reuse, 0x4, R168 ;  /* 0x00000004fb1a7825 */ /* 0x048fe400078e02a8 */
[----:B------:R-:W1:Y:S02]  /*35b50*/  S2R R169, SR_TID.X ;  /* 0x0000000000a97919 */ /* 0x000e640000002100 */
[----:B--2---:R-:W-:-:S05]  /*35b60*/  IMAD.WIDE R28, R251, 0x4, R152 ;  /* 0x00000004fb1c7825 */ /* 0x004fca00078e0298 */
[----:B------:R-:W-:Y:S04]  /*35b70*/  STL.64 [R1+0xf18], R28 ;  /* 0x000f181c01007387 */ /* 0x000fe80000100a00 */
[----:B------:R-:W2:Y:S04]  /*35b80*/  LDL.LU.64 R152, [R1+0xe38] ;  /* 0x000e380001987983 */ /* 0x000ea80000300a00 */
[----:B------:R-:W-:Y:S01]  /*35b90*/  STL.64 [R1+0xea0], R26 ;  /* 0x000ea01a01007387 */ /* 0x000fe20000100a00 */
[----:B------:R-:W-:Y:S02]  /*35ba0*/  SEL R2, RZ, 0x4, P2 ;  /* 0x00000004ff027807 */ /* 0x000fe40001000000 */
[----:B------:R-:W-:Y:S01]  /*35bb0*/  SEL R252, R252, RZ, P5 ;  /* 0x000000fffcfc7207 */ /* 0x000fe20002800000 */
[----:B------:R-:W-:Y:S01]  /*35bc0*/  LDGSTS.E [R5+0xa008], desc[UR48][R28.64], P4 ;  /* 0x0a0080001c057fae */ /* 0x000fe2000a121870 */
[----:B-1----:R-:W-:-:S03]  /*35bd0*/  SHF.R.U32.HI R104, RZ, 0x6, R169 ;  /* 0x00000006ff687819 */ /* 0x002fc600000116a9 */
[----:B------:R-:W3:Y:S01]  /*35be0*/  LDL.LU.64 R168, [R1+0xe30] ;  /* 0x000e300001a87983 */ /* 0x000ee20000300a00 */
[----:B------:R-:W-:Y:S02]  /*35bf0*/  ISETP.GE.AND P3, PT, R105, UR5, PT ;  /* 0x0000000569007c0c */ /* 0x000fe4000bf66270 */
[----:B------:R-:W-:Y:S02]  /*35c00*/  SEL R2, R2, RZ, P5 ;  /* 0x000000ff02027207 */ /* 0x000fe40002800000 */
[----:B------:R-:W-:Y:S02]  /*35c10*/  ISETP.NE.U32.AND P2, PT, R252, RZ, PT ;  /* 0x000000fffc00720c */ /* 0x000fe40003f45070 */
[----:B------:R-:W-:Y:S02]  /*35c20*/  SEL R252, RZ, 0x4, P3 ;  /* 0x00000004fffc7807 */ /* 0x000fe40001800000 */
[----:B------:R-:W-:Y:S02]  /*35c30*/  ISETP.NE.U32.AND P0, PT, R3, RZ, PT ;  /* 0x000000ff0300720c */ /* 0x000fe40003f05070 */
[----:B------:R-:W-:Y:S01]  /*35c40*/  ISETP.NE.U32.AND P3, PT, R2, RZ, PT ;  /* 0x000000ff0200720c */ /* 0x000fe20003f65070 */
[----:B------:R-:W-:-:S05]  /*35c50*/  IMAD.WIDE R2, R251, 0x4, R232 ;  /* 0x00000004fb027825 */ /* 0x000fca00078e02e8 */
[----:B------:R1:W-:Y:S04]  /*35c60*/  STL.64 [R1+0xe98], R2 ;  /* 0x000e980201007387 */ /* 0x0003e80000100a00 */
[----:B------:R-:W3:Y:S01]  /*35c70*/  LDL.LU.64 R232, [R1+0xdb0] ;  /* 0x000db00001e87983 */ /* 0x000ee20000300a00 */
[----:B------:R-:W1:Y:S03]  /*35c80*/  S2R R105, SR_TID.X ;  /* 0x0000000000697919 */ /* 0x000e660000002100 */
[----:B------:R-:W-:Y:S01]  /*35c90*/  LDGSTS.E [R5+0xc000], desc[UR48][R26.64], P0 ;  /* 0x0c0000001a057fae */ /* 0x000fe20008121870 */
[----:B------:R-:W-:Y:S02]  /*35ca0*/  SGXT.U32 R104, R104, 0x1 ;  /* 0x000000016868781a */ /* 0x000fe40000000000 */
[----:B------:R-:W-:Y:S01]  /*35cb0*/  SEL R252, R252, RZ, P5 ;  /* 0x000000fffcfc7207 */ /* 0x000fe20002800000 */
[----:B------:R1:W-:Y:S02]  /*35cc0*/  LDGSTS.E [R5+0xc008], desc[UR48][R2.64], P1 ;  /* 0x0c00800002057fae */ /* 0x0003e40008921870 */
        /* <DEDUP_REMOVED lines=10> */
[--C-:B-1----:R-:W-:Y:S02]  /*35d70*/  SHF.R.U32.HI R104, RZ, 0x6, R105.reuse ;  /* 0x00000006ff687819 */ /* 0x102fe40000011669 */
[----:B------:R-:W-:-:S02]  /*35d80*/  SHF.R.U32.HI R105, RZ, 0x6, R105 ;  /* 0x00000006ff697819 */ /* 0x000fc40000011669 */
[----:B------:R-:W-:Y:S02]  /*35d90*/  SGXT.U32 R104, R104, 0x1 ;  /* 0x000000016868781a */ /* 0x000fe40000000000 */
[----:B------:R-:W-:Y:S02]  /*35da0*/  SGXT.U32 R105, R105, 0x1 ;  /* 0x000000016969781a */ /* 0x000fe40000000000 */
[----:B------:R-:W-:Y:S02]  /*35db0*/  LOP3.LUT R104, R104, 0x32, RZ, 0xfc, !PT ;  /* 0x0000003268687812 */ /* 0x000fe400078efcff */
[----:B------:R-:W-:Y:S02]  /*35dc0*/  LOP3.LUT R105, R105, 0x50, RZ, 0xfc, !PT ;  /* 0x0000005069697812 */ /* 0x000fe400078efcff */
[----:B------:R-:W-:Y:S02]  /*35dd0*/  ISETP.GE.AND P4, PT, R104, UR5, PT ;  /* 0x0000000568007c0c */ /* 0x000fe4000bf86270 */
[----:B------:R-:W-:Y:S01]  /*35de0*/  ISETP.GE.AND P0, PT, R105, UR5, PT ;  /* 0x0000000569007c0c */ /* 0x000fe2000bf06270 */
[----:B----4-:R-:W-:-:S02]  /*35df0*/  IMAD.WIDE R26, R251, 0x4, R88 ;  /* 0x00000004fb1a7825 */ /* 0x010fc400078e0258 */
[----:B------:R-:W1:Y:S02]  /*35e00*/  S2R R89, SR_TID.X ;  /* 0x0000000000597919 */ /* 0x000e640000002100 */
[----:B------:R-:W-:-:S05]  /*35e10*/  IMAD.WIDE R28, R251, 0x4, R72 ;  /* 0x00000004fb1c7825 */ /* 0x000fca00078e0248 */
[----:B------:R-:W-:Y:S04]  /*35e20*/  STL.64 [R1+0xe48], R28 ;  /* 0x000e481c01007387 */ /* 0x000fe80000100a00 */
[----:B------:R-:W4:Y:S04]  /*35e30*/  LDL.LU.64 R104, [R1+0xda8] ;  /* 0x000da80001687983 */ /* 0x000f280000300a00 */
[----:B------:R-:W-:Y:S04]  /*35e40*/  LDGSTS.E [R5+0xe000], desc[UR48][R28.64], P2 ;  /* 0x0e0000001c057fae */ /* 0x000fe80009121870 */
[----:B------:R2:W-:Y:S04]  /*35e50*/  STL.64 [R1+0xe40], R26 ;  /* 0x000e401a01007387 */ /* 0x0005e80000100a00 */
[----:B------:R2:W-:Y:S04]  /*35e60*/  LDGSTS.E [R5+0xe008], desc[UR48][R26.64], P3 ;  /* 0x0e0080001a057fae */ /* 0x0005e80009921870 */
[----:B------:R-:W4:Y:S01]  /*35e70*/  LDL.LU.64 R72, [R1+0xa10] ;  /* 0x000a100001487983 */ /* 0x000f220000300a00 */
[----:B-1----:R-:W-:-:S04]  /*35e80*/  SHF.R.U32.HI R89, RZ, 0x6, R89 ;  /* 0x00000006ff597819 */ /* 0x002fc80000011659 */
[----:B------:R-:W-:Y:S01]  /*35e90*/  SGXT.U32 R89, R89, 0x1 ;  /* 0x000000015959781a */ /* 0x000fe20000000000 */
[----:B------:R3:W-:Y:S03]  /*35ea0*/  STL.64 [R1+0x1860], R4 ;  /* 0x0018600401007387 */ /* 0x0007e60000100a00 */
[----:B------:R-:W-:-:S04]  /*35eb0*/  LOP3.LUT R89, R89, 0x52, RZ, 0xfc, !PT ;  /* 0x0000005259597812 */ /* 0x000fc800078efcff */
[----:B------:R-:W-:Y:S02]  /*35ec0*/  ISETP.GE.AND P3, PT, R89, UR5, PT ;  /* 0x0000000559007c0c */ /* 0x000fe4000bf66270 */
[----:B------:R-:W-:Y:S02]  /*35ed0*/  SEL R2, R2, RZ, P5 ;  /* 0x000000ff02027207 */ /* 0x000fe40002800000 */
[----:B------:R-:W-:Y:S02]  /*35ee0*/  SEL R3, R252, RZ, P5 ;  /* 0x000000fffc037207 */ /* 0x000fe40002800000 */
[----:B------:R-:W-:Y:S02]  /*35ef0*/  SEL R252, RZ, 0x4, P4 ;  /* 0x00000004fffc7807 */ /* 0x000fe40002000000 */
[----:B------:R-:W-:Y:S02]  /*35f00*/  ISETP.NE.U32.AND P4, PT, R2, RZ, PT ;  /* 0x000000ff0200720c */ /* 0x000fe40003f85070 */
[----:B------:R-:W-:-:S02]  /*35f10*/  ISETP.NE.U32.AND P2, PT, R3, RZ, PT ;  /* 0x000000ff0300720c */ /* 0x000fc40003f45070 */
[----:B------:R-:W-:Y:S02]  /*35f20*/  SEL R2, RZ, 0x4, P0 ;  /* 0x00000004ff027807 */ /* 0x000fe40000000000 */
[----:B------:R-:W-:Y:S02]  /*35f30*/  SEL R252, R252, RZ, P5 ;  /* 0x000000fffcfc7207 */ /* 0x000fe40002800000 */
[----:B------:R-:W-:Y:S01]  /*35f40*/  SEL R2, R2, RZ, P5 ;  /* 0x000000ff02027207 */ /* 0x000fe20002800000 */
[C---:B--2---:R-:W-:Y:S02]  /*35f50*/  IMAD.WIDE R26, R251.reuse, 0x4, R152 ;  /* 0x00000004fb1a7825 */ /* 0x044fe400078e0298 */
[----:B------:R-:W1:Y:S03]  /*35f60*/  S2R R153, SR_TID.X ;  /* 0x0000000000997919 */ /* 0x000e660000002100 */
[----:B------:R-:W-:Y:S04]  /*35f70*/  STL.64 [R1+0xf90], R26 ;  /* 0x000f901a01007387 */ /* 0x000fe80000100a00 */
[----:B------:R-:W2:Y:S01]  /*35f80*/  LDL.LU.64 R88, [R1+0xa00] ;  /* 0x000a000001587983 */ /* 0x000ea20000300a00 */
[----:B---3--:R-:W-:Y:S01]  /*35f90*/  IMAD.WIDE R4, R251, 0x4, R168 ;  /* 0x00000004fb047825 */ /* 0x008fe200078e02a8 */
[----:B------:R-:W-:-:S02]  /*35fa0*/  ISETP.NE.U32.AND P0, PT, R252, RZ, PT ;  /* 0x000000fffc00720c */ /* 0x000fc40003f05070 */
[----:B------:R-:W-:Y:S04]  /*35fb0*/  LDGSTS.E [R15+0x8000], desc[UR48][R26.64], P1 ;  /* 0x080000001a0f7fae */ /* 0x000fe80008921870 */
[----:B------:R-:W-:Y:S04]  /*35fc0*/  STL.64 [R1+0xf88], R4 ;  /* 0x000f880401007387 */ /* 0x000fe80000100a00 */
[----:B------:R-:W3:Y:S01]  /*35fd0*/  LDL.LU.64 R168, [R1+0x7c0] ;  /* 0x0007c00001a87983 */ /* 0x000ee20000300a00 */
[--C-:B-1----:R-:W-:Y:S02]  /*35fe0*/  SHF.R.U32.HI R152, RZ, 0x6, R153.reuse ;  /* 0x00000006ff987819 */ /* 0x102fe40000011699 */
[----:B------:R-:W-:Y:S01]  /*35ff0*/  SHF.R.U32.HI R153, RZ, 0x6, R153 ;  /* 0x00000006ff997819 */ /* 0x000fe20000011699 */
[----:B------:R-:W-:Y:S01]  /*36000*/  LDGSTS.E [R15+0x8008], desc[UR48][R4.64], P2 ;  /* 0x08008000040f7fae */ /* 0x000fe20009121870 */
[----:B------:R-:W-:-:S02]  /*36010*/  SGXT.U32 R152, R152, 0x1 ;  /* 0x000000019898781a */ /* 0x000fc40000000000 */
[----:B------:R-:W-:Y:S02]  /*36020*/  SGXT.U32 R153, R153, 0x1 ;  /* 0x000000019999781a */ /* 0x000fe40000000000 */
[----:B------:R-:W-:Y:S02]  /*36030*/  SEL R252, RZ, 0x4, P3 ;  /* 0x00000004fffc7807 */ /* 0x000fe40001800000 */
[----:B------:R-:W-:Y:S01]  /*36040*/  ISETP.NE.U32.AND P3, PT, R2, RZ, PT ;  /* 0x000000ff0200720c */ /* 0x000fe20003f65070 */
[----:B------:R-:W-:Y:S01]  /*36050*/  IMAD.WIDE R2, R251, 0x4, R232 ;  /* 0x00000004fb027825 */ /* 0x000fe200078e02e8 */
[----:B------:R-:W-:Y:S02]  /*36060*/  LOP3.LUT R152, R152, 0x70, RZ, 0xfc, !PT ;  /* 0x0000007098987812 */ /* 0x000fe400078efcff */
[----:B------:R-:W-:Y:S02]  /*36070*/  LOP3.LUT R153, R153, 0x72, RZ, 0xfc, !PT ;  /* 0x0000007299997812 */ /* 0x000fe400078efcff */
[----:B------:R-:W-:Y:S01]  /*36080*/  ISETP.GE.AND P1, PT, R152, UR5, PT ;  /* 0x0000000598007c0c */ /* 0x000fe2000bf26270 */
[----:B------:R1:W-:Y:S01]  /*36090*/  STL.64 [R1+0xf10], R2 ;  /* 0x000f100201007387 */ /* 0x0003e20000100a00 */
[----:B------:R-:W-:-:S03]  /*360a0*/  ISETP.GE.AND P2, PT, R153, UR5, PT ;  /* 0x0000000599007c0c */ /* 0x000fc6000bf46270 */
[----:B------:R-:W3:Y:S01]  /*360b0*/  LDL.LU.64 R152, [R1+0x778] ;  /* 0x0007780001987983 */ /* 0x000ee20000300a00 */
[----:B------:R-:W1:Y:S03]  /*360c0*/  S2R R232, SR_TID.X ;  /* 0x0000000000e87919 */ /* 0x000e660000002100 */
[----:B------:R1:W-:Y:S02]  /*360d0*/  LDGSTS.E [R15+0xa000], desc[UR48][R2.64], P4 ;  /* 0x0a000000020f7fae */ /* 0x0003e4000a121870 */
[----:B-1----:R-:W-:Y:S02]  /*360e0*/  SEL R2, RZ, 0x4, P2 ;  /* 0x00000004ff027807 */ /* 0x002fe40001000000 */
[----:B------:R-:W-:-:S04]  /*360f0*/  SHF.R.U32.HI R233, RZ, 0x6, R232 ;  /* 0x00000006ffe97819 */ /* 0x000fc800000116e8 */
[----:B------:R-:W-:-:S04]  /*36100*/  SGXT.U32 R233, R233, 0x1 ;  /* 0x00000001e9e9781a */ /* 0x000fc80000000000 */
[----:B------:R-:W-:-:S04]  /*36110*/  LOP3.LUT R233, R233, 0x16, RZ, 0xfc, !PT ;  /* 0x00000016e9e97812 */ /* 0x000fc800078efcff */
[----:B------:R-:W-:Y:S02]  /*36120*/  ISETP.GE.AND P2, PT, R233, UR5, PT ;  /* 0x00000005e9007c0c */ /* 0x000fe4000bf46270 */
[----:B------:R-:W1:Y:S01]  /*36130*/  S2R R233, SR_TID.X ;  /* 0x0000000000e97919 */ /* 0x000e620000002100 */
[----:B------:R-:W-:Y:S02]  /*36140*/  SHF.R.U32.HI R232, RZ, 0x6, R232 ;  /* 0x00000006ffe87819 */ /* 0x000fe400000116e8 */
[----:B------:R-:W-:Y:S02]  /*36150*/  SEL R252, R252, RZ, P5 ;  /* 0x000000fffcfc7207 */ /* 0x000fe40002800000 */
[----:B------:R-:W-:Y:S02]  /*36160*/  SGXT.U32 R232, R232, 0x1 ;  /* 0x00000001e8e8781a */ /* 0x000fe40000000000 */
[----:B------:R-:W-:Y:S02]  /*36170*/  ISETP.NE.U32.AND P4, PT, R252, RZ, PT ;  /* 0x000000fffc00720c */ /* 0x000fe40003f85070 */
[----:B------:R-:W-:-:S02]  /*36180*/  LOP3.LUT R232, R232, 0x14, RZ, 0xfc, !PT ;  /* 0x00000014e8e87812 */ /* 0x000fc400078efcff */
[----:B------:R-:W-:Y:S02]  /*36190*/  SEL R252, RZ, 0x4, P1 ;  /* 0x00000004fffc7807 */ /* 0x000fe40000800000 */
[----:B------:R-:W-:Y:S02]  /*361a0*/  ISETP.GE.AND P1, PT, R232, UR5, PT ;  /* 0x00000005e8007c0c */ /* 0x000fe4000bf26270 */
[----:B------:R-:W-:Y:S02]  /*361b0*/  SEL R2, R2, RZ, P5 ;  /* 0x000000ff02027207 */ /* 0x000fe40002800000 */
[----:B------:R-:W-:Y:S02]  /*361c0*/  SEL R3, R252, RZ, P5 ;  /* 0x000000fffc037207 */ /* 0x000fe40002800000 */
[----:B------:R-:W-:Y:S02]  /*361d0*/  SEL R252, RZ, 0x4, P1 ;  /* 0x00000004fffc7807 */ /* 0x000fe40000800000 */
[----:B------:R-:W-:-:S02]  /*361e0*/  ISETP.NE.U32.AND P1, PT, R2, RZ, PT ;  /* 0x000000ff0200720c */ /* 0x000fc40003f25070 */
[----:B------:R-:W-:Y:S02]  /*361f0*/  SEL R2, RZ, 0x4, P2 ;  /* 0x00000004ff027807 */ /* 0x000fe40001000000 */
[----:B-1----:R-:W-:-:S04]  /*36200*/  SHF.R.U32.HI R233, RZ, 0x6, R233 ;  /* 0x00000006ffe97819 */ /* 0x002fc800000116e9 */
[----:B------:R-:W-:-:S04]  /*36210*/  SGXT.U32 R233, R233, 0x1 ;  /* 0x00000001e9e9781a */ /* 0x000fc80000000000 */
[----:B------:R-:W-:Y:S02]  /*36220*/  LOP3.LUT R233, R233, 0x34, RZ, 0xfc, !PT ;  /* 0x00000034e9e97812 */ /* 0x000fe400078efcff */
[----:B------:R-:W-:Y:S02]  /*36230*/  SEL R252, R252, RZ, P5 ;  /* 0x000000fffcfc7207 */ /* 0x000fe40002800000 */
[----:B------:R-:W-:Y:S02]  /*36240*/  SEL R2, R2, RZ, P5 ;  /* 0x000000ff02027207 */ /* 0x000fe40002800000 */
[----:B------:R-:W-:Y:S01]  /*36250*/  ISETP.NE.U32.AND P2, PT, R252, RZ, PT ;  /* 0x000000fffc00720c */ /* 0x000fe20003f45070 */
[----:B----4-:R-:W-:-:S05]  /*36260*/  IMAD.WIDE R26, R251, 0x4, R104 ;  /* 0x00000004fb1a7825 */ /* 0x010fca00078e0268 */
[----:B------:R2:W-:Y:S04]  /*36270*/  STL.64 [R1+0xf08], R26 ;  /* 0x000f081a01007387 */ /* 0x0005e80000100a00 */
[----:B------:R-:W4:Y:S04]  /*36280*/  LDL.LU.64 R104, [R1+0xe28] ;  /* 0x000e280001687983 */ /* 0x000f280000300a00 */
[----:B------:R2:W-:Y:S01]  /*36290*/  LDGSTS.E [R15+0xa008], desc[UR48][R26.64], P0 ;  /* 0x0a0080001a0f7fae */ /* 0x0005e20008121870 */
[----:B------:R-:W-:-:S05]  /*362a0*/  IMAD.WIDE R4, R251, 0x4, R72 ;  /* 0x00000004fb047825 */ /* 0x000fca00078e0248 */
[----:B------:R3:W-:Y:S04]  /*362b0*/  STL.64 [R1+0xe90], R4 ;  /* 0x000e900401007387 */ /* 0x0007e80000100a00 */
[----:B------:R3:W-:Y:S04]  /*362c0*/  LDGSTS.E [R15+0xc000], desc[UR48][R4.64], P3 ;  /* 0x0c000000040f7fae */ /* 0x0007e80009921870 */
[----:B------:R-:W4:Y:S01]  /*362d0*/  LDL.LU.64 R72, [R1+0xe20] ;  /* 0x000e200001487983 */ /* 0x000f220000300a00 */
[----:B------:R-:W-:Y:S02]  /*362e0*/  ISETP.NE.U32.AND P0, PT, R3, RZ, PT ;  /* 0x000000ff0300720c */ /* 0x000fe40003f05070 */
[----:B------:R-:W-:-:S04]  /*362f0*/  ISETP.GE.AND P3, PT, R233, UR5, PT ;  /* 0x00000005e9007c0c */ /* 0x000fc8000bf66270 */
[----:B------:R-:W-:Y:S02]  /*36300*/  SEL R252, RZ, 0x4, P3 ;  /* 0x00000004fffc7807 */ /* 0x000fe40001800000 */
[----:B------:R-:W-:Y:S01]  /*36310*/  ISETP.NE.U32.AND P3, PT, R2, RZ, PT ;  /* 0x000000ff0200720c */ /* 0x000fe20003f65070 */
[----:B--2---:R-:W-:-:S05]  /*36320*/  IMAD.WIDE R26, R251, 0x4, R88 ;  /* 0x00000004fb1a7825 */ /* 0x004fca00078e0258 */
[----:B------:R-:W-:Y:S04]  /*36330*/  STL.64 [R1+0xe88], R26 ;  /* 0x000e881a01007387 */ /* 0x000fe80000100a00 */
[----:B------:R-:W2:Y:S04]  /*36340*/  LDL.LU.64 R88, [R1+0xd80] ;  /* 0x000d800001587983 */ /* 0x000ea80000300a00 */
[----:B------:R-:W-:Y:S01]  /*36350*/  LDGSTS.E [R15+0xc008], desc[UR48][R26.64], P4 ;  /* 0x0c0080001a0f7fae */ /* 0x000fe2000a121870 */
[C---:B---3--:R-:W-:Y:S02]  /*36360*/  IMAD.WIDE R4, R251.reuse, 0x4, R168 ;  /* 0x00000004fb047825 */ /* 0x048fe400078e02a8 */
[----:B------:R-:W1:Y:S03]  /*36370*/  S2R R169, SR_TID.X ;  /* 0x0000000000a97919 */ /* 0x000e660000002100 */
[----:B------:R-:W-:Y:S04]  /*36380*/  STL.64 [R1+0xe38], R4 ;  /* 0x000e380401007387 */ /* 0x000fe80000100a00 */
[----:B------:R-:W-:Y:S01]  /*36390*/  LDGSTS.E [R15+0xe000], desc[UR48][R4.64], P0 ;  /* 0x0e000000040f7fae */ /* 0x000fe20008121870 */
[----:B------:R-:W-:-:S03]  /*363a0*/  IMAD.WIDE R2, R251, 0x4, R152 ;  /* 0x00000004fb027825 */ /* 0x000fc600078e0298 */
[----:B------:R-:W3:Y:S01]  /*363b0*/  LDL.LU.64 R152, [R1+0xd60] ;  /* 0x000d600001987983 */ /* 0x000ee20000300a00 */
[--C-:B-1----:R-:W-:Y:S01]  /*363c0*/  SHF.R.U32.HI R168, RZ, 0x6, R169.reuse ;  /* 0x00000006ffa87819 */ /* 0x102fe200000116a9 */
[----:B------:R-:W1:Y:S01]  /*363d0*/  S2R R232, SR_TID.X ;  /* 0x0000000000e87919 */ /* 0x000e620000002100 */
[----:B------:R-:W-:Y:S02]  /*363e0*/  SHF.R.U32.HI R169, RZ, 0x6, R169 ;  /* 0x00000006ffa97819 */ /* 0x000fe400000116a9 */
[----:B------:R-:W-:Y:S01]  /*363f0*/  SGXT.U32 R168, R168, 0x1 ;  /* 0x00000001a8a8781a */ /* 0x000fe20000000000 */
[----:B------:R1:W-:Y:S01]  /*36400*/  LDGSTS.E [R15+0xe008], desc[UR48][R2.64], P1 ;  /* 0x0e008000020f7fae */ /* 0x0003e20008921870 */
[----:B------:R-:W-:Y:S02]  /*36410*/  SGXT.U32 R169, R169, 0x1 ;  /* 0x00000001a9a9781a */ /* 0x000fe40000000000 */
[----:B------:R-:W-:Y:S02]  /*36420*/  LOP3.LUT R168, R168, 0x36, RZ, 0xfc, !PT ;  /* 0x00000036a8a87812 */ /* 0x000fe400078efcff */
[----:B------:R-:W-:Y:S01]  /*36430*/  LOP3.LUT R169, R169, 0x54, RZ, 0xfc, !PT ;  /* 0x00000054a9a97812 */ /* 0x000fe200078efcff */
[----:B------:R1:W-:Y:S01]  /*36440*/  STL.64 [R1+0xe30], R2 ;  /* 0x000e300201007387 */ /* 0x0003e20000100a00 */
[----:B------:R-:W-:-:S02]  /*36450*/  ISETP.GE.AND P4, PT, R168, UR5, PT ;  /* 0x00000005a8007c0c */ /* 0x000fc4000bf86270 */
[----:B------:R-:W-:Y:S02]  /*36460*/  ISETP.GE.AND P0, PT, R169, UR5, PT ;  /* 0x00000005a9007c0c */ /* 0x000fe4000bf06270 */
[----:B------:R-:W3:Y:S01]  /*36470*/  LDL.LU.64 R168, [R1+0x9f0] ;  /* 0x0009f00001a87983 */ /* 0x000ee20000300a00 */
[----:B-1----:R-:W-:-:S04]  /*36480*/  SHF.R.U32.HI R233, RZ, 0x6, R232 ;  /* 0x00000006ffe97819 */ /* 0x002fc800000116e8 */
[----:B------:R-:W-:-:S04]  /*36490*/  SGXT.U32 R233, R233, 0x1 ;  /* 0x00000001e9e9781a */ /* 0x000fc80000000000 */
[----:B------:R-:W-:Y:S02]  /*364a0*/  LOP3.LUT R233, R233, 0x74, RZ, 0xfc, !PT ;  /* 0x00000074e9e97812 */ /* 0x000fe400078efcff */
[----:B------:R-:W-:Y:S01]  /*364b0*/  SEL R2, RZ, 0x4, P0 ;  /* 0x00000004ff027807 */ /* 0x000fe20000000000 */
[----:B------:R4:W-:Y:S01]  /*364c0*/  STL.64 [R1+0x1868], R14 ;  /* 0x0018680e01007387 */ /* 0x0009e20000100a00 */
[----:B------:R-:W-:Y:S02]  /*364d0*/  ISETP.GE.AND P0, PT, R233, UR5, PT ;  /* 0x00000005e9007c0c */ /* 0x000fe4000bf06270 */
[----:B------:R-:W1:Y:S01]  /*364e0*/  S2R R233, SR_TID.X ;  /* 0x0000000000e97919 */ /* 0x000e620000002100 */
[----:B------:R-:W-:Y:S02]  /*364f0*/  SHF.R.U32.HI R232, RZ, 0x6, R232 ;  /* 0x00000006ffe87819 */ /* 0x000fe400000116e8 */
[----:B------:R-:W-:Y:S02]  /*36500*/  SEL R252, R252, RZ, P5 ;  /* 0x000000fffcfc7207 */ /* 0x000fe40002800000 */
[----:B------:R-:W-:-:S02]  /*36510*/  SGXT.U32 R232, R232, 0x1 ;  /* 0x00000001e8e8781a */ /* 0x000fc40000000000 */
[----:B------:R-:W-:Y:S02]  /*36520*/  ISETP.NE.U32.AND P1, PT, R252, RZ, PT ;  /* 0x000000fffc00720c */ /* 0x000fe40003f25070 */
[----:B------:R-:W-:Y:S02]  /*36530*/  LOP3.LUT R232, R232, 0x56, RZ, 0xfc, !PT ;  /* 0x00000056e8e87812 */ /* 0x000fe400078efcff */
[----:B------:R-:W-:Y:S02]  /*36540*/  SEL R252, RZ, 0x4, P4 ;  /* 0x00000004fffc7807 */ /* 0x000fe40002000000 */
[----:B------:R-:W-:Y:S02]  /*36550*/  ISETP.GE.AND P4, PT, R232, UR5, PT ;  /* 0x00000005e8007c0c */ /* 0x000fe4000bf86270 */
[----:B------:R-:W-:Y:S02]  /*36560*/  SEL R2, R2, RZ, P5 ;  /* 0x000000ff02027207 */ /* 0x000fe40002800000 */
[----:B------:R-:W-:-:S02]  /*36570*/  SEL R3, R252, RZ, P5 ;  /* 0x000000fffc037207 */ /* 0x000fc40002800000 */
[----:B------:R-:W-:Y:S02]  /*36580*/  SEL R252, RZ, 0x4, P4 ;  /* 0x00000004fffc7807 */ /* 0x000fe40002000000 */
[----:B------:R-:W-:Y:S02]  /*36590*/  ISETP.NE.U32.AND P4, PT, R2, RZ, PT ;  /* 0x000000ff0200720c */ /* 0x000fe40003f85070 */
        /* <DEDUP_REMOVED lines=15> */
[----:B------:R-:W-:Y:S02]  /*36690*/  ISETP.GE.AND P3, PT, R233, UR5, PT ;  /* 0x00000005e9007c0c */ /* 0x000fe4000bf66270 */
[----:B------:R-:W-:-:S02]  /*366a0*/  ISETP.NE.U32.AND P2, PT, R3, RZ, PT ;  /* 0x000000ff0300720c */ /* 0x000fc40003f45070 */
[----:B------:R-:W-:Y:S02]  /*366b0*/  SEL R252, RZ, 0x4, P3 ;  /* 0x00000004fffc7807 */ /* 0x000fe40001800000 */
[----:B------:R-:W-:Y:S01]  /*366c0*/  ISETP.NE.U32.AND P3, PT, R2, RZ, PT ;  /* 0x000000ff0200720c */ /* 0x000fe20003f65070 */
[C---:B--2---:R-:W-:Y:S02]  /*366d0*/  IMAD.WIDE R14, R251.reuse, 0x4, R88 ;  /* 0x00000004fb0e7825 */ /* 0x044fe400078e0258 */
[----:B------:R-:W2:Y:S04]  /*366e0*/  LDL.LU.64 R88, [R1+0x6e8] ;  /* 0x0006e80001587983 */ /* 0x000ea80000300a00 */
[----:B------:R-:W-:Y:S04]  /*366f0*/  STL.64 [R1+0xf00], R14 ;  /* 0x000f000e01007387 */ /* 0x000fe80000100a00 */
[----:B------:R-:W-:Y:S01]  /*36700*/  LDGSTS.E [R240+0xa000], desc[UR48][R14.64], P1 ;  /* 0x0a0000000ef07fae */ /* 0x000fe20008921870 */
[----:B---3--:R-:W-:-:S05]  /*36710*/  IMAD.WIDE R4, R251, 0x4, R152 ;  /* 0x00000004fb047825 */ /* 0x008fca00078e0298 */
[----:B------:R-:W-:Y:S01]  /*36720*/  STL.64 [R1+0xef8], R4 ;  /* 0x000ef80401007387 */ /* 0x000fe20000100a00 */
[----:B------:R-:W-:Y:S01]  /*36730*/  IMAD.WIDE R2, R251, 0x4, R168 ;  /* 0x00000004fb027825 */ /* 0x000fe200078e02a8 */
[----:B------:R-:W1:Y:S02]  /*36740*/  S2R R153, SR_TID.X ;  /* 0x0000000000997919 */ /* 0x000e640000002100 */
[----:B------:R-:W3:Y:S04]  /*36750*/  LDL.LU.64 R168, [R1+0xe18] ;  /* 0x000e180001a87983 */ /* 0x000ee80000300a00 */
[----:B------:R-:W-:Y:S01]  /*36760*/  LDGSTS.E [R240+0xa008], desc[UR48][R4.64], P2 ;  /* 0x0a00800004f07fae */ /* 0x000fe20009121870 */
[----:B-1----:R-:W-:-:S03]  /*36770*/  SHF.R.U32.HI R152, RZ, 0x6, R153 ;  /* 0x00000006ff987819 */ /* 0x002fc60000011699 */
[----:B------:R1:W-:Y:S01]  /*36780*/  STL.64 [R1+0xe80], R2 ;  /* 0x000e800201007387 */ /* 0x0003e20000100a00 */
[----:B------:R-:W-:-:S03]  /*36790*/  SHF.R.U32.HI R153, RZ, 0x6, R153 ;  /* 0x00000006ff997819 */ /* 0x000fc60000011699 */
[----:B------:R-:W3:Y:S01]  /*367a0*/  LDL.LU.64 R232, [R1+0xe10] ;  /* 0x000e100001e87983 */ /* 0x000ee20000300a00 */
[----:B------:R-:W-:Y:S02]  /*367b0*/  SGXT.U32 R153, R153, 0x1 ;  /* 0x000000019999781a */ /* 0x000fe40000000000 */
[----:B------:R-:W-:Y:S01]  /*367c0*/  SEL R252, R252, RZ, P5 ;  /* 0x000000fffcfc7207 */ /* 0x000fe20002800000 */
[----:B------:R1:W-:Y:S01]  /*367d0*/  LDGSTS.E [R240+0xc000], desc[UR48][R2.64], P4 ;  /* 0x0c00000002f07fae */ /* 0x0003e2000a121870 */
[----:B------:R-:W-:-:S04]  /*367e0*/  LOP3.LUT R153, R153, 0x1a, RZ, 0xfc, !PT ;  /* 0x0000001a99997812 */ /* 0x000fc800078efcff */
[----:B------:R-:W-:Y:S02]  /*367f0*/  ISETP.GE.AND P2, PT, R153, UR5, PT ;  /* 0x0000000599007c0c */ /* 0x000fe4000bf46270 */
[----:B------:R-:W1:Y:S01]  /*36800*/  S2R R153, SR_TID.X ;  /* 0x0000000000997919 */ /* 0x000e620000002100 */
[----:B------:R-:W-:-:S04]  /*36810*/  SGXT.U32 R152, R152, 0x1 ;  /* 0x000000019898781a */ /* 0x000fc80000000000 */
[----:B------:R-:W-:-:S04]  /*36820*/  LOP3.LUT R152, R152, 0x18, RZ, 0xfc, !PT ;  /* 0x0000001898987812 */ /* 0x000fc800078efcff */
[----:B------:R-:W-:Y:S02]  /*36830*/  ISETP.GE.AND P1, PT, R152, UR5, PT ;  /* 0x0000000598007c0c */ /* 0x000fe4000bf26270 */
[----:B------:R-:W-:Y:S02]  /*36840*/  ISETP.NE.U32.AND P4, PT, R252, RZ, PT ;  /* 0x000000fffc00720c */ /* 0x000fe40003f85070 */
[----:B------:R-:W-:Y:S02]  /*36850*/  SEL R252, RZ, 0x4, P1 ;  /* 0x00000004fffc7807 */ /* 0x000fe40000800000 */
[----:B-1----:R-:W-:Y:S02]  /*36860*/  SEL R2, RZ, 0x4, P2 ;  /* 0x00000004ff027807 */ /* 0x002fe40001000000 */
[--C-:B------:R-:W-:Y:S02]  /*36870*/  SHF.R.U32.HI R152, RZ, 0x6, R153.reuse ;  /* 0x00000006ff987819 */ /* 0x100fe40000011699 */
[----:B------:R-:W-:-:S02]  /*36880*/  SHF.R.U32.HI R153, RZ, 0x6, R153 ;  /* 0x00000006ff997819 */ /* 0x000fc40000011699 */
[----:B------:R-:W-:Y:S02]  /*36890*/  SGXT.U32 R152, R152, 0x1 ;  /* 0x000000019898781a */ /* 0x000fe40000000000 */
[----:B------:R-:W-:Y:S02]  /*368a0*/  SGXT.U32 R153, R153, 0x1 ;  /* 0x000000019999781a */ /* 0x000fe40000000000 */
[----:B------:R-:W-:Y:S02]  /*368b0*/  LOP3.LUT R152, R152, 0x38, RZ, 0xfc, !PT ;  /* 0x0000003898987812 */ /* 0x000fe400078efcff */
[----:B------:R-:W-:Y:S02]  /*368c0*/  LOP3.LUT R153, R153, 0x3a, RZ, 0xfc, !PT ;  /* 0x0000003a99997812 */ /* 0x000fe400078efcff */
[----:B------:R-:W-:Y:S02]  /*368d0*/  ISETP.GE.AND P1, PT, R152, UR5, PT ;  /* 0x0000000598007c0c */ /* 0x000fe4000bf26270 */
[----:B------:R-:W-:-:S02]  /*368e0*/  ISETP.GE.AND P2, PT, R153, UR5, PT ;  /* 0x0000000599007c0c */ /* 0x000fc4000bf46270 */
[----:B------:R-:W3:Y:S01]  /*368f0*/  LDL.LU.64 R152, [R1+0xd40] ;  /* 0x000d400001987983 */ /* 0x000ee20000300a00 */
[----:B------:R-:W-:Y:S02]  /*36900*/  SEL R2, R2, RZ, P5 ;  /* 0x000000ff02027207 */ /* 0x000fe40002800000 */
[----:B------:R-:W-:Y:S02]  /*36910*/  SEL R3, R252, RZ, P5 ;  /* 0x000000fffc037207 */ /* 0x000fe40002800000 */
[----:B------:R-:W-:Y:S02]  /*36920*/  SEL R252, RZ, 0x4, P1 ;  /* 0x00000004fffc7807 */ /* 0x000fe40000800000 */
[----:B------:R-:W-:Y:S02]  /*36930*/  ISETP.NE.U32.AND P1, PT, R2, RZ, PT ;  /* 0x000000ff0200720c */ /* 0x000fe40003f25070 */
[----:B------:R-:W-:Y:S01]  /*36940*/  SEL R2, RZ, 0x4, P2 ;  /* 0x00000004ff027807 */ /* 0x000fe20001000000 */
[----:B----4-:R-:W-:-:S05]  /*36950*/  IMAD.WIDE R14, R251, 0x4, R104 ;  /* 0x00000004fb0e7825 */ /* 0x010fca00078e0268 */
[----:B------:R-:W-:Y:S04]  /*36960*/  STL.64 [R1+0xe28], R14 ;  /* 0x000e280e01007387 */ /* 0x000fe80000100a00 */
[----:B------:R-:W-:Y:S01]  /*36970*/  LDGSTS.E [R240+0xc008], desc[UR48][R14.64], P0 ;  /* 0x0c0080000ef07fae */ /* 0x000fe20008121870 */
[----:B------:R-:W-:Y:S02]  /*36980*/  IMAD.WIDE R4, R251, 0x4, R72 ;  /* 0x00000004fb047825 */ /* 0x000fe400078e0248 */
[----:B------:R-:W1:Y:S03]  /*36990*/  S2R R73, SR_TID.X ;  /* 0x0000000000497919 */ /* 0x000e660000002100 */
[----:B------:R4:W-:Y:S04]  /*369a0*/  STL.64 [R1+0xe20], R4 ;  /* 0x000e200401007387 */ /* 0x0009e80000100a00 */
[----:B------:R-:W3:Y:S01]  /*369b0*/  LDL.LU.64 R104, [R1+0xd38] ;  /* 0x000d380001687983 */ /* 0x000ee20000300a00 */
[----:B------:R-:W-:-:S03]  /*369c0*/  ISETP.NE.U32.AND P0, PT, R3, RZ, PT ;  /* 0x000000ff0300720c */ /* 0x000fc60003f05070 */
[----:B------:R4:W-:Y:S02]  /*369d0*/  LDGSTS.E [R240+0xe000], desc[UR48][R4.64], P3 ;  /* 0x0e00000004f07fae */ /* 0x0009e40009921870 */
[----:B----4-:R-:W-:Y:S02]  /*369e0*/  SEL R4, R2, RZ, P5 ;  /* 0x000000ff02047207 */ /* 0x010fe40002800000 */
[----:B-1----:R-:W-:-:S04]  /*369f0*/  SHF.R.U32.HI R73, RZ, 0x6, R73 ;  /* 0x00000006ff497819 */ /* 0x002fc80000011649 */
[----:B------:R-:W-:Y:S01]  /*36a00*/  SGXT.U32 R73, R73, 0x1 ;  /* 0x000000014949781a */ /* 0x000fe20000000000 */
[----:B--2---:R-:W-:Y:S02]  /*36a10*/  IMAD.WIDE R14, R251, 0x4, R88 ;  /* 0x00000004fb0e7825 */ /* 0x004fe400078e0258 */
[----:B------:R-:W2:Y:S01]  /*36a20*/  LDL.LU.64 R88, [R1+0x9a8] ;  /* 0x0009a80001587983 */ /* 0x000ea20000300a00 */
[----:B------:R-:W-:-:S03]  /*36a30*/  LOP3.LUT R73, R73, 0x58, RZ, 0xfc, !PT ;  /* 0x0000005849497812 */ /* 0x000fc600078efcff */
[----:B------:R1:W-:Y:S01]  /*36a40*/  STL.64 [R1+0xdf8], R14 ;  /* 0x000df80e01007387 */ /* 0x0003e20000100a00 */
[----:B------:R-:W-:-:S03]  /*36a50*/  ISETP.GE.AND P3, PT, R73, UR5, PT ;  /* 0x0000000549007c0c */ /* 0x000fc6000bf66270 */
[----:B------:R1:W-:Y:S01]  /*36a60*/  LDGSTS.E [R240+0xe008], desc[UR48][R14.64], P4 ;  /* 0x0e0080000ef07fae */ /* 0x0003e2000a121870 */
[----:B---3--:R-:W-:-:S05]  /*36a70*/  IMAD.WIDE R2, R251, 0x4, R168 ;  /* 0x00000004fb027825 */ /* 0x008fca00078e02a8 */
[----:B------:R3:W-:Y:S04]  /*36a80*/  STL.64 [R1+0xf70], R2 ;  /* 0x000f700201007387 */ /* 0x0007e80000100a00 */
[----:B------:R-:W4:Y:S01]  /*36a90*/  LDL.LU.64 R72, [R1+0x998] ;  /* 0x0009980001487983 */ /* 0x000f220000300a00 */
[----:B------:R-:W1:Y:S03]  /*36aa0*/  S2R R169, SR_TID.X ;  /* 0x0000000000a97919 */ /* 0x000e660000002100 */
[----:B------:R3:W-:Y:S01]  /*36ab0*/  LDGSTS.E [R241+0x8000], desc[UR48][R2.64], P0 ;  /* 0x0800000002f17fae */ /* 0x0007e20008121870 */
[----:B-1----:R-:W-:Y:S02]  /*36ac0*/  IMAD.WIDE R14, R251, 0x4, R232 ;  /* 0x00000004fb0e7825 */ /* 0x002fe400078e02e8 */
[----:B------:R-:W1:Y:S01]  /*36ad0*/  S2R R232, SR_TID.X ;  /* 0x0000000000e87919 */ /* 0x000e620000002100 */
[----:B------:R-:W-:-:S02]  /*36ae0*/  SEL R252, R252, RZ, P5 ;  /* 0x000000fffcfc7207 */ /* 0x000fc40002800000 */
[----:B------:R3:W-:Y:S01]  /*36af0*/  LDGSTS.E [R241+0x8008], desc[UR48][R14.64], P1 ;  /* 0x080080000ef17fae */ /* 0x0007e20008921870 */
[--C-:B------:R-:W-:Y:S02]  /*36b00*/  SHF.R.U32.HI R168, RZ, 0x6, R169.reuse ;  /* 0x00000006ffa87819 */ /* 0x100fe400000116a9 */
[----:B------:R-:W-:Y:S02]  /*36b10*/  SHF.R.U32.HI R169, RZ, 0x6, R169 ;  /* 0x00000006ffa97819 */ /* 0x000fe400000116a9 */
[----:B------:R-:W-:Y:S02]  /*36b20*/  SGXT.U32 R168, R168, 0x1 ;  /* 0x00000001a8a8781a */ /* 0x000fe40000000000 */
[----:B------:R-:W-:Y:S02]  /*36b30*/  SGXT.U32 R169, R169, 0x1 ;  /* 0x00000001a9a9781a */ /* 0x000fe40000000000 */
[----:B------:R-:W-:Y:S02]  /*36b40*/  LOP3.LUT R168, R168, 0x5a, RZ, 0xfc, !PT ;  /* 0x0000005aa8a87812 */ /* 0x000fe400078efcff */
[----:B------:R-:W-:-:S02]  /*36b50*/  LOP3.LUT R169, R169, 0x78, RZ, 0xfc, !PT ;  /* 0x00000078a9a97812 */ /* 0x000fc400078efcff */
[----:B------:R-:W-:Y:S02]  /*36b60*/  ISETP.GE.AND P4, PT, R168, UR5, PT ;  /* 0x00000005a8007c0c */ /* 0x000fe4000bf86270 */
[----:B------:R-:W-:Y:S02]  /*36b70*/  ISETP.GE.AND P0, PT, R169, UR5, PT ;  /* 0x00000005a9007c0c */ /* 0x000fe4000bf06270 */
[----:B------:R-:W4:Y:S01]  /*36b80*/  LDL.LU.64 R168, [R1+0x6a0] ;  /* 0x0006a00001a87983 */ /* 0x000f220000300a00 */
[----:B------:R-:W-:Y:S02]  /*36b90*/  ISETP.NE.U32.AND P2, PT, R252, RZ, PT ;  /* 0x000000fffc00720c */ /* 0x000fe40003f45070 */
[----:B------:R-:W-:Y:S02]  /*36ba0*/  SEL R252, RZ, 0x4, P3 ;  /* 0x00000004fffc7807 */ /* 0x000fe40001800000 */
[----:B-1----:R-:W-:Y:S01]  /*36bb0*/  SHF.R.U32.HI R233, RZ, 0x6, R232 ;  /* 0x00000006ffe97819 */ /* 0x002fe200000116e8 */
[----:B------:R1:W-:Y:S01]  /*36bc0*/  STL.64 [R1+0xf68], R14 ;  /* 0x000f680e01007387 */ /* 0x0003e20000100a00 */
[----:B------:R-:W-:-:S02]  /*36bd0*/  ISETP.NE.U32.AND P3, PT, R4, RZ, PT ;  /* 0x000000ff0400720c */ /* 0x000fc40003f65070 */
[----:B------:R-:W-:Y:S02]  /*36be0*/  SGXT.U32 R233, R233, 0x1 ;  /* 0x00000001e9e9781a */ /* 0x000fe40000000000 */
[----:B------:R-:W-:Y:S02]  /*36bf0*/  SEL R252, R252, RZ, P5 ;  /* 0x000000fffcfc7207 */ /* 0x000fe40002800000 */
[----:B------:R-:W-:Y:S02]  /*36c00*/  LOP3.LUT R233, R233, 0x1c, RZ, 0xfc, !PT ;  /* 0x0000001ce9e97812 */ /* 0x000fe400078efcff */
[----:B---3--:R-:W-:Y:S02]  /*36c10*/  SEL R2, RZ, 0x4, P4 ;  /* 0x00000004ff027807 */ /* 0x008fe40002000000 */
[----:B------:R-:W-:Y:S02]  /*36c20*/  ISETP.NE.U32.AND P4, PT, R252, RZ, PT ;  /* 0x000000fffc00720c */ /* 0x000fe40003f85070 */
[----:B------:R-:W-:-:S02]  /*36c30*/  SEL R252, RZ, 0x4, P0 ;  /* 0x00000004fffc7807 */ /* 0x000fc40000000000 */
[----:B------:R-:W-:Y:S01]  /*36c40*/  ISETP.GE.AND P0, PT, R233, UR5, PT ;  /* 0x00000005e9007c0c */ /* 0x000fe2000bf06270 */
[----:B------:R-:W-:Y:S02]  /*36c50*/  IMAD.WIDE R4, R251, 0x4, R152 ;  /* 0x00000004fb047825 */ /* 0x000fe400078e0298 */
[----:B------:R-:W3:Y:S01]  /*36c60*/  LDL.LU.64 R152, [R1+0x658] ;  /* 0x0006580001987983 */ /* 0x000ee20000300a00 */
[----:B------:R-:W1:Y:S03]  /*36c70*/  S2R R233, SR_TID.X ;  /* 0x0000000000e97919 */ /* 0x000e660000002100 */
[----:B------:R2:W-:Y:S04]  /*36c80*/  STL.64 [R1+0xef0], R4 ;  /* 0x000ef00401007387 */ /* 0x0005e80000100a00 */
[----:B------:R2:W-:Y:S01]  /*36c90*/  LDGSTS.E [R241+0xa000], desc[UR48][R4.64], P2 ;  /* 0x0a00000004f17fae */ /* 0x0005e20009121870 */
[----:B------:R-:W-:-:S04]  /*36ca0*/  SHF.R.U32.HI R232, RZ, 0x6, R232 ;  /* 0x00000006ffe87819 */ /* 0x000fc800000116e8 */
[----:B------:R-:W-:-:S04]  /*36cb0*/  SGXT.U32 R232, R232, 0x1 ;  /* 0x00000001e8e8781a */ /* 0x000fc80000000000 */
[----:B------:R-:W-:Y:S02]  /*36cc0*/  LOP3.LUT R232, R232, 0x7a, RZ, 0xfc, !PT ;  /* 0x0000007ae8e87812 */ /* 0x000fe400078efcff */
[----:B------:R-:W-:Y:S02]  /*36cd0*/  SEL R2, R2, RZ, P5 ;  /* 0x000000ff02027207 */ /* 0x000fe40002800000 */
[----:B------:R-:W-:Y:S02]  /*36ce0*/  ISETP.GE.AND P1, PT, R232, UR5, PT ;  /* 0x00000005e8007c0c */ /* 0x000fe4000bf26270 */
[----:B------:R-:W-:Y:S02]  /*36cf0*/  SEL R252, R252, RZ, P5 ;  /* 0x000000fffcfc7207 */ /* 0x000fe40002800000 */
[----:B-1----:R-:W-:-:S04]  /*36d00*/  SHF.R.U32.HI R233, RZ, 0x6, R233 ;  /* 0x00000006ffe97819 */ /* 0x002fc800000116e9 */
[----:B------:R-:W-:Y:S02]  /*36d10*/  SGXT.U32 R233, R233, 0x1 ;  /* 0x00000001e9e9781a */ /* 0x000fe40000000000 */
[----:B------:R-:W-:Y:S02]  /*36d20*/  ISETP.NE.U32.AND P2, PT, R2, RZ, PT ;  /* 0x000000ff0200720c */ /* 0x000fe40003f45070 */
[----:B------:R-:W-:Y:S02]  /*36d30*/  LOP3.LUT R233, R233, 0x1e, RZ, 0xfc, !PT ;  /* 0x0000001ee9e97812 */ /* 0x000fe400078efcff */
[----:B------:R-:W-:Y:S02]  /*36d40*/  SEL R2, RZ, 0x4, P1 ;  /* 0x00000004ff027807 */ /* 0x000fe40000800000 */
[----:B------:R-:W-:Y:S02]  /*36d50*/  ISETP.NE.U32.AND P1, PT, R252, RZ, PT ;  /* 0x000000fffc00720c */ /* 0x000fe40003f25070 */
[----:B------:R-:W-:-:S02]  /*36d60*/  SEL R252, RZ, 0x4, P0 ;  /* 0x00000004fffc7807 */ /* 0x000fc40000000000 */
[----:B------:R-:W-:Y:S02]  /*36d70*/  ISETP.GE.AND P0, PT, R233, UR5, PT ;  /* 0x00000005e9007c0c */ /* 0x000fe4000bf06270 */
[----:B------:R-:W-:Y:S02]  /*36d80*/  SEL R2, R2, RZ, P5 ;  /* 0x000000ff02027207 */ /* 0x000fe40002800000 */
[----:B------:R-:W-:Y:S02]  /*36d90*/  SEL R14, RZ, 0x4, P0 ;  /* 0x00000004ff0e7807 */ /* 0x000fe40000000000 */
[----:B------:R-:W-:Y:S01]  /*36da0*/  ISETP.NE.U32.AND P0, PT, R2, RZ, PT ;  /* 0x000000ff0200720c */ /* 0x000fe20003f05070 */
[----:B------:R-:W-:-:S05]  /*36db0*/  IMAD.WIDE R26, R251, 0x4, R104 ;  /* 0x00000004fb1a7825 */ /* 0x000fca00078e0268 */
[----:B------:R-:W-:Y:S04]  /*36dc0*/  STL.64 [R1+0xee8], R26 ;  /* 0x000ee81a01007387 */ /* 0x000fe80000100a00 */
[----:B------:R-:W-:Y:S01]  /*36dd0*/  LDGSTS.E [R241+0xa008], desc[UR48][R26.64], P3 ;  /* 0x0a0080001af17fae */ /* 0x000fe20009921870 */
[----:B--2---:R-:W-:Y:S02]  /*36de0*/  IMAD.WIDE R4, R251, 0x4, R88 ;  /* 0x00000004fb047825 */ /* 0x004fe400078e0258 */
[----:B------:R-:W1:Y:S03]  /*36df0*/  S2R R89, SR_TID.X ;  /* 0x0000000000597919 */ /* 0x000e660000002100 */
[----:B------:R2:W-:Y:S04]  /*36e00*/  STL.64 [R1+0xe18], R4 ;  /* 0x000e180401007387 */ /* 0x0005e80000100a00 */
[----:B------:R2:W-:Y:S01]  /*36e10*/  LDGSTS.E [R241+0xc000], desc[UR48][R4.64], P4 ;  /* 0x0c00000004f17fae */ /* 0x0005e2000a121870 */
[----:B-1----:R-:W-:-:S04]  /*36e20*/  SHF.R.U32.HI R89, RZ, 0x6, R89 ;  /* 0x00000006ff597819 */ /* 0x002fc80000011659 */
[----:B------:R-:W-:-:S04]  /*36e30*/  SGXT.U32 R89, R89, 0x1 ;  /* 0x000000015959781a */ /* 0x000fc80000000000 */
[----:B------:R-:W-:-:S04]  /*36e40*/  LOP3.LUT R89, R89, 0x3c, RZ, 0xfc, !PT ;  /* 0x0000003c59597812 */ /* 0x000fc800078efcff */
[----:B------:R-:W-:Y:S01]  /*36e50*/  ISETP.GE.AND P4, PT, R89, UR5, PT ;  /* 0x0000000559007c0c */ /* 0x000fe2000bf86270 */
[----:B----4-:R-:W-:-:S05]  /*36e60*/  IMAD.WIDE R2, R251, 0x4, R72 ;  /* 0x00000004fb027825 */ /* 0x010fca00078e0248 */
[----:B------:R3:W-:Y:S04]  /*36e70*/  STL.64 [R1+0xe10], R2 ;  /* 0x000e100201007387 */ /* 0x0007e80000100a00 */
[----:B------:R-:W4:Y:S04]  /*36e80*/  LDL.LU.64 R88, [R1+0xe08] ;  /* 0x000e080001587983 */ /* 0x000f280000300a00 */
[----:B------:R-:W4:Y:S04]  /*36e90*/  LDL.LU.64 R72, [R1+0xe00] ;  /* 0x000e000001487983 */ /* 0x000f280000300a00 */
[----:B------:R3:W-:Y:S01]  /*36ea0*/  LDGSTS.E [R241+0xc008], desc[UR48][R2.64], P2 ;  /* 0x0c00800002f17fae */ /* 0x0007e20009121870 */
[----:B--2---:R-:W-:-:S02]  /*36eb0*/  IMAD.WIDE R4, R251, 0x4, R168 ;  /* 0x00000004fb047825 */ /* 0x004fc400078e02a8 */
[----:B------:R-:W1:Y:S03]  /*36ec0*/  S2R R169, SR_TID.X ;  /* 0x0000000000a97919 */ /* 0x000e660000002100 */
[----:B------:R-:W-:Y:S01]  /*36ed0*/  LDGSTS.E [R241+0xe000], desc[UR48][R4.64], P1 ;  /* 0x0e00000004f17fae */ /* 0x000fe20008921870 */
[----:B---3--:R-:W-:Y:S01]  /*36ee0*/  IMAD.WIDE R2, R251, 0x4, R152 ;  /* 0x00000004fb027825 */ /* 0x008fe200078e0298 */
[--C-:B-1----:R-:W-:Y:S02]  /*36ef0*/  SHF.R.U32.HI R168, RZ, 0x6, R169.reuse ;  /* 0x00000006ffa87819 */ /* 0x102fe400000116a9 */
[--C-:B------:R-:W-:Y:S02]  /*36f00*/  SHF.R.U32.HI R153, RZ, 0x6, R169.reuse ;  /* 0x00000006ff997819 */ /* 0x100fe400000116a9 */
[----:B------:R-:W-:Y:S01]  /*36f10*/  SHF.R.U32.HI R169, RZ, 0x6, R169 ;  /* 0x00000006ffa97819 */ /* 0x000fe200000116a9 */
[----:B------:R1:W-:Y:S03]  /*36f20*/  LDGSTS.E [R241+0xe008], desc[UR48][R2.64], P0 ;  /* 0x0e00800002f17fae */ /* 0x0003e60008121870 */
[----:B------:R-:W-:-:S04]  /*36f30*/  SGXT.U32 R169, R169, 0x1 ;  /* 0x00000001a9a9781a */ /* 0x000fc80000000000 */
[----:B------:R-:W-:-:S04]  /*36f40*/  LOP3.LUT R169, R169, 0x5e, RZ, 0xfc, !PT ;  /* 0x0000005ea9a97812 */ /* 0x000fc800078efcff */
[----:B------:R-:W-:Y:S02]  /*36f50*/  ISETP.GE.AND P0, PT, R169, UR5, PT ;  /* 0x00000005a9007c0c */ /* 0x000fe4000bf06270 */
[----:B------:R-:W2:Y:S01]  /*36f60*/  S2R R169, SR_TID.X ;  /* 0x0000000000a97919 */ /* 0x000ea20000002100 */
[----:B------:R-:W-:Y:S02]  /*36f70*/  SGXT.U32 R168, R168, 0x1 ;  /* 0x00000001a8a8781a */ /* 0x000fe40000000000 */
[----:B------:R-:W-:Y:S02]  /*36f80*/  SEL R252, R252, RZ, P5 ;  /* 0x000000fffcfc7207 */ /* 0x000fe40002800000 */
[----:B------:R-:W-:Y:S02]  /*36f90*/  LOP3.LUT R168, R168, 0x5c, RZ, 0xfc, !PT ;  /* 0x0000005ca8a87812 */ /* 0x000fe400078efcff */
[----:B------:R-:W-:Y:S01]  /*36fa0*/  ISETP.NE.U32.AND P3, PT, R252, RZ, PT ;  /* 0x000000fffc00720c */ /* 0x000fe20003f65070 */
[----:B------:R-:W-:Y:S01]  /*36fb0*/  STL.64 [R1+0xdf0], R4 ;  /* 0x000df00401007387 */ /* 0x000fe20000100a00 */
[----:B------:R-:W-:-:S02]  /*36fc0*/  SEL R252, R14, RZ, P5 ;  /* 0x000000ff0efc7207 */ /* 0x000fc40002800000 */
[----:B------:R-:W-:Y:S02]  /*36fd0*/  SGXT.U32 R153, R153, 0x1 ;  /* 0x000000019999781a */ /* 0x000fe40000000000 */
[----:B------:R-:W-:Y:S01]  /*36fe0*/  ISETP.GE.AND P1, PT, R168, UR5, PT ;  /* 0x00000005a8007c0c */ /* 0x000fe2000bf26270 */
[----:B------:R-:W-:Y:S01]  /*36ff0*/  STL.64 [R1+0xde8], R2 ;  /* 0x000de80201007387 */ /* 0x000fe20000100a00 */
[----:B------:R-:W-:Y:S02]  /*37000*/  ISETP.NE.U32.AND P2, PT, R252, RZ, PT ;  /* 0x000000fffc00720c */ /* 0x000fe40003f45070 */
[----:B------:R-:W-:Y:S01]  /*37010*/  LOP3.LUT R153, R153, 0x3e, RZ, 0xfc, !PT ;  /* 0x0000003e99997812 */ /* 0x000fe200078efcff */
[----:B------:R3:W-:Y:S01]  /*37020*/  STL.64 [R1+0x1870], R240 ;  /* 0x001870f001007387 */ /* 0x0007e20000100a00 */
[----:B------:R-:W-:-:S03]  /*37030*/  SEL R252, RZ, 0x4, P4 ;  /* 0x00000004fffc7807 */ /* 0x000fc60002000000 */
[----:B------:R-:W4:Y:S01]  /*37040*/  LDL.LU.64 R58, [R1+0xd20] ;  /* 0x000d2000013a7983 */ /* 0x000f220000300a00 */
[----:B------:R-:W-:-:S03]  /*37050*/  ISETP.GE.AND P4, PT, R153, UR5, PT ;  /* 0x0000000599007c0c */ /* 0x000fc6000bf86270 */
[----:B------:R-:W4:Y:S01]  /*37060*/  LDL.LU.64 R170, [R1+0xd00] ;  /* 0x000d000001aa7983 */ /* 0x000f220000300a00 */
[----:B--2---:R-:W-:-:S03]  /*37070*/  SHF.R.U32.HI R168, RZ, 0x6, R169 ;  /* 0x00000006ffa87819 */ /* 0x004fc600000116a9 */
[----:B---3--:R-:W2:Y:S01]  /*37080*/  LDL.LU.64 R240, [R1+0x990] ;  /* 0x0009900001f07983 */ /* 0x008ea20000300a00 */
[----:B------:R-:W-:Y:S02]  /*37090*/  SHF.R.U32.HI R169, RZ, 0x6, R169 ;  /* 0x00000006ffa97819 */ /* 0x000fe400000116a9 */
[----:B------:R-:W-:Y:S01]  /*370a0*/  SGXT.U32 R168, R168, 0x1 ;  /* 0x00000001a8a8781a */ /* 0x000fe20000000000 */
[----:B------:R-:W3:Y:S01]  /*370b0*/  LDL.LU.64 R232, [R1+0x988] ;  /* 0x0009880001e87983 */ /* 0x000ee20000300a00 */
[----:B------:R-:W-:Y:S02]  /*370c0*/  SGXT.U32 R169, R169, 0x1 ;  /* 0x00000001a9a9781a */ /* 0x000fe40000000000 */
[----:B------:R-:W-:Y:S01]  /*370d0*/  SEL R252, R252, RZ, P5 ;  /* 0x000000fffcfc7207 */ /* 0x000fe20002800000 */
[----:B------:R-:W3:Y:S01]  /*370e0*/  LDL.LU.64 R152, [R1+0x650] ;  /* 0x0006500001987983 */ /* 0x000ee20000300a00 */
[----:B------:R-:W-:Y:S02]  /*370f0*/  LOP3.LUT R168, R168, 0x7c, RZ, 0xfc, !PT ;  /* 0x0000007ca8a87812 */ /* 0x000fe400078efcff */
[----:B------:R-:W-:-:S02]  /*37100*/  LOP3.LUT R169, R169, 0x7e, RZ, 0xfc, !PT ;  /* 0x0000007ea9a97812 */ /* 0x000fc400078efcff */
[----:B-1----:R-:W-:Y:S02]  /*37110*/  SEL R3, RZ, 0x4, P4 ;  /* 0x00000004ff037807 */ /* 0x002fe40002000000 */
[----:B------:R-:W-:Y:S02]  /*37120*/  ISETP.NE.U32.AND P4, PT, R252, RZ, PT ;  /* 0x000000fffc00720c */ /* 0x000fe40003f85070 */
[----:B------:R-:W-:Y:S02]  /*37130*/  SEL R252, RZ, 0x4, P1 ;  /* 0x00000004fffc7807 */ /* 0x000fe40000800000 */
[----:B------:R-:W-:Y:S02]  /*37140*/  SEL R2, RZ, 0x4, P0 ;  /* 0x00000004ff027807 */ /* 0x000fe40000000000 */
[----:B------:R-:W-:Y:S02]  /*37150*/  ISETP.GE.AND P1, PT, R168, UR5, PT ;  /* 0x00000005a8007c0c */ /* 0x000fe4000bf26270 */
[----:B------:R-:W-:-:S02]  /*37160*/  ISETP.GE.AND P0, PT, R169, UR5, PT ;  /* 0x00000005a9007c0c */ /* 0x000fc4000bf06270 */
[----:B------:R-:W3:Y:S04]  /*37170*/  LDL.LU.64 R168, [R1+0x648] ;  /* 0x0006480001a87983 */ /* 0x000ee80000300a00 */
[----:B------:R-:W3:Y:S01]  /*37180*/  LDL.LU.64 R28, [R1+0x640] ;  /* 0x00064000011c7983 */ /* 0x000ee20000300a00 */
[----:B------:R-:W-:Y:S02]  /*37190*/  SEL R3, R3, RZ, P5 ;  /* 0x000000ff03037207 */ /* 0x000fe40002800000 */
[----:B------:R-:W-:Y:S02]  /*371a0*/  SEL R26, RZ, 0x4, P1 ;  /* 0x00000004ff1a7807 */ /* 0x000fe40000800000 */
[----:B------:R-:W-:Y:S02]  /*371b0*/  ISETP.NE.U32.AND P1, PT, R3, RZ, PT ;  /* 0x000000ff0300720c */ /* 0x000fe40003f25070 */
[----:B------:R-:W-:-:S02]  /*371c0*/  SEL R27, R2, RZ, P5 ;  /* 0x000000ff021b7207 */ /* 0x000fc40002800000 */
[----:B------:R-:W-:Y:S02]  /*371d0*/  SEL R26, R26, RZ, P5 ;  /* 0x000000ff1a1a7207 */ /* 0x000fe40002800000 */
[----:B------:R-:W-:Y:S02]  /*371e0*/  SEL R252, R252, RZ, P5 ;  /* 0x000000fffcfc7207 */ /* 0x000fe40002800000 */
[----:B------:R-:W-:Y:S02]  /*371f0*/  SEL R104, RZ, 0x4, P0 ;  /* 0x00000004ff687807 */ /* 0x000fe40000000000 */
[----:B------:R-:W-:Y:S02]  /*37200*/  ISETP.NE.U32.AND P0, PT, R252, RZ, PT ;  /* 0x000000fffc00720c */ /* 0x000fe40003f05070 */
[----:B------:R-:W-:Y:S01]  /*37210*/  SEL R252, R104, RZ, P5 ;  /* 0x000000ff68fc7207 */ /* 0x000fe20002800000 */
[----:B----4-:R-:W-:-:S04]  /*37220*/  IMAD.WIDE R88, R251, 0x4, R88 ;  /* 0x00000004fb587825 */ /* 0x010fc800078e0258 */
[----:B------:R-:W-:Y:S01]  /*37230*/  IMAD.WIDE R72, R251, 0x4, R72 ;  /* 0x00000004fb487825 */ /* 0x000fe200078e0248 */
[----:B------:R-:W-:Y:S04]  /*37240*/  STL.64 [R1+0xf60], R88 ;  /* 0x000f605801007387 */ /* 0x000fe80000100a00 */
[----:B------:R-:W4:Y:S04]  /*37250*/  LDL.LU.64 R206, [R1+0x638] ;  /* 0x0006380001ce7983 */ /* 0x000f280000300a00 */
[----:B------:R1:W-:Y:S04]  /*37260*/  STL.64 [R1+0xf58], R72 ;  /* 0x000f584801007387 */ /* 0x0003e80000100a00 */
[----:B------:R-:W4:Y:S04]  /*37270*/  LDL.LU.64 R224, [R1+0x630] ;  /* 0x0006300001e07983 */ /* 0x000f280000300a00 */
[----:B------:R-:W4:Y:S04]  /*37280*/  LDL.LU.64 R14, [R1+0x628] ;  /* 0x00062800010e7983 */ /* 0x000f280000300a00 */
[----:B------:R-:W4:Y:S04]  /*37290*/  LDL.LU.64 R4, [R1+0x620] ;  /* 0x0006200001047983 */ /* 0x000f280000300a00 */
[----:B------:R-:W4:Y:S04]  /*372a0*/  LDL.LU.64 R2, [R1+0x618] ;  /* 0x0006180001027983 */ /* 0x000f280000300a00 */
[----:B------:R-:W-:Y:S01]  /*372b0*/  LDGSTS.E [R242+0x8000], desc[UR48][R88.64], P3 ;  /* 0x0800000058f27fae */ /* 0x000fe20009921870 */
[----:B------:R-:W-:-:S03]  /*372c0*/  ISETP.NE.U32.AND P3, PT, R27, RZ, PT ;  /* 0x000000ff1b00720c */ /* 0x000fc60003f65070 */
[----:B------:R4:W-:Y:S01]  /*372d0*/  LDGSTS.E [R242+0x8008], desc[UR48][R72.64], P2 ;  /* 0x0800800048f27fae */ /* 0x0009e20009121870 */
[----:B------:R-:W-:-:S03]  /*372e0*/  ISETP.NE.U32.AND P2, PT, R26, RZ, PT ;  /* 0x000000ff1a00720c */ /* 0x000fc60003f45070 */
[----:B------:R-:W4:Y:S04]  /*372f0*/  LDL.LU.64 R216, [R1+0x600] ;  /* 0x0006000001d87983 */ /* 0x000f280000300a00 */
[----:B------:R-:W4:Y:S04]  /*37300*/  LDL.LU.64 R26, [R1+0x5f8] ;  /* 0x0005f800011a7983 */ /* 0x000f280000300a00 */
[----:B------:R-:W4:Y:S04]  /*37310*/  LDL.LU.64 R104, [R1+0x5f0] ;  /* 0x0005f00001687983 */ /* 0x000f280000300a00 */
[----:B-1----:R-:W4:Y:S01]  /*37320*/  LDL.LU.64 R72, [R1+0x5e8] ;  /* 0x0005e80001487983 */ /* 0x002f220000300a00 */
[----:B------:R-:W-:-:S03]  /*37330*/  USHF.L.U32 UR50, UR9, 0x7, URZ ;  /* 0x0000000709327899 */ /* 0x000fc6000800063f */
[----:B------:R-:W4:Y:S01]  /*37340*/  LDL.LU.64 R88, [R1+0x5e0] ;  /* 0x0005e00001587983 */ /* 0x000f220000300a00 */
[----:B------:R-:W-:Y:S02]  /*37350*/  ISETP.NE.U32.AND P5, PT, R252, RZ, PT ;  /* 0x000000fffc00720c */ /* 0x000fe40003fa5070 */
[----:B------:R-:W-:Y:S02]  /*37360*/  IMAD.U32 R252, RZ, RZ, UR50 ;  /* 0x00000032fffc7e24 */ /* 0x000fe4000f8e00ff */
[----:B------:R-:W-:-:S04]  /*37370*/  IMAD.WIDE R58, R251, 0x4, R58 ;  /* 0x00000004fb3a7825 */ /* 0x000fc800078e023a */
[C---:B------:R-:W-:Y:S01]  /*37380*/  IMAD.WIDE R170, R251.reuse, 0x4, R170 ;  /* 0x00000004fbaa7825 */ /* 0x040fe200078e02aa */
[----:B------:R1:W-:Y:S03]  /*37390*/  STL.64 [R1+0xee0], R58 ;  /* 0x000ee03a01007387 */ /* 0x0003e60000100a00 */
[----:B--2---:R-:W-:-:S04]  /*373a0*/  IMAD.WIDE R240, R251, 0x4, R240 ;  /* 0x00000004fbf07825 */ /* 0x004fc800078e02f0 */
[----:B---3--:R-:W-:Y:S01]  /*373b0*/  IMAD.WIDE R232, R251, 0x4, R232 ;  /* 0x00000004fbe87825 */ /* 0x008fe200078e02e8 */
[----:B-1----:R-:W2:Y:S04]  /*373c0*/  LDL.LU.64 R58, [R1+0x2118] ;  /* 0x00211800013a7983 */ /* 0x002ea80000300a00 */
[----:B------:R1:W-:Y:S04]  /*373d0*/  STL.64 [R1+0xed8], R170 ;  /* 0x000ed8aa01007387 */ /* 0x0003e80000100a00 */
[----:B-1----:R-:W3:Y:S04]  /*373e0*/  LDL.LU.64 R170, [R1+0x2110] ;  /* 0x0021100001aa7983 */ /* 0x002ee80000300a00 */
[----:B------:R1:W-:Y:S04]  /*373f0*/  STL.64 [R1+0xe08], R240 ;  /* 0x000e08f001007387 */ /* 0x0003e80000100a00 */
[----:B------:R1:W-:Y:S01]  /*37400*/  STL.64 [R1+0xe00], R232 ;  /* 0x000e00e801007387 */ /* 0x0003e20000100a00 */
[----:B------:R-:W-:-:S04]  /*37410*/  IMAD.WIDE R28, R252, 0x4, R28 ;  /* 0x00000004fc1c7825 */ /* 0x000fc800078e021c */
[----:B-1----:R-:W-:-:S04]  /*37420*/  IMAD.WIDE R240, R251, 0x4, R152 ;  /* 0x00000004fbf07825 */ /* 0x002fc800078e0298 */
[----:B------:R-:W-:Y:S01]  /*37430*/  IMAD.WIDE R152, R251, 0x4, R168 ;  /* 0x00000004fb987825 */ /* 0x000fe200078e02a8 */
[----:B------:R-:W2:Y:S04]  /*37440*/  LDL.LU.64 R232, [R1+0x5c0] ;  /* 0x0005c00001e87983 */ /* 0x000ea80000300a00 */
[----:B------:R1:W-:Y:S04]  /*37450*/  STL.64 [R1+0xde0], R240 ;  /* 0x000de0f001007387 */ /* 0x0003e80000100a00 */
[----:B-1----:R-:W3:Y:S04]  /*37460*/  LDL.LU.64 R240, [R1+0x5b0] ;  /* 0x0005b00001f07983 */ /* 0x002ee80000300a00 */
[----:B------:R1:W-:Y:S04]  /*37470*/  STL.64 [R1+0x778], R152 ;  /* 0x0007789801007387 */ /* 0x0003e80000100a00 */
[----:B-1----:R-:W3:Y:S04]  /*37480*/  LDL.LU.64 R152, [R1+0x5a8] ;  /* 0x0005a80001987983 */ /* 0x002ee80000300a00 */
[----:B------:R-:W3:Y:S04]  /*37490*/  LDL.LU.64 R168, [R1+0x5a0] ;  /* 0x0005a00001a87983 */ /* 0x000ee80000300a00 */
[----:B------:R1:W-:Y:S04]  /*374a0*/  STL.64 [R1+0x1878], R250 ;  /* 0x001878fa01007387 */ /* 0x0003e80000100a00 */
[----:B-1----:R-:W3:Y:S04]  /*374b0*/  LDL.LU.64 R250, [R1+0x5b8] ;  /* 0x0005b80001fa7983 */ /* 0x002ee80000300a00 */
[----:B------:R1:W-:Y:S04]  /*374c0*/  STL.64 [R1+0x730], R28 ;  /* 0x0007301c01007387 */ /* 0x0003e80000100a00 */
[----:B-1----:R-:W3:Y:S01]  /*374d0*/  LDL.LU.64 R28, [R1+0x2108] ;  /* 0x00210800011c7983 */ /* 0x002ee20000300a00 */
[----:B----4-:R-:W-:-:S05]  /*374e0*/  IMAD.WIDE R206, R252, 0x4, R206 ;  /* 0x00000004fcce7825 */ /* 0x010fca00078e02ce */
[----:B------:R1:W-:Y:S01]  /*374f0*/  STL.64 [R1+0x1140], R206 ;  /* 0x001140ce01007387 */ /* 0x0003e20000100a00 */
[----:B------:R-:W-:-:S04]  /*37500*/  IMAD.WIDE R224, R252, 0x4, R224 ;  /* 0x00000004fce07825 */ /* 0x000fc800078e02e0 */
[----:B------:R-:W-:-:S04]  /*37510*/  IMAD.WIDE R14, R252, 0x4, R14 ;  /* 0x00000004fc0e7825 */ /* 0x000fc800078e020e */
[C---:B------:R-:W-:Y:S01]  /*37520*/  IMAD.WIDE R4, R252.reuse, 0x4, R4 ;  /* 0x00000004fc047825 */ /* 0x040fe200078e0204 */
[----:B-1----:R-:W4:Y:S04]  /*37530*/  LDL.LU.64 R206, [R1+0x2100] ;  /* 0x0021000001ce7983 */ /* 0x002f280000300a00 */
[----:B------:R1:W-:Y:S04]  /*37540*/  STL.64 [R1+0x12d8], R224 ;  /* 0x0012d8e001007387 */ /* 0x0003e80000100a00 */
[----:B-1----:R-:W4:Y:S04]  /*37550*/  LDL.LU.64 R224, [R1+0x20f8] ;  /* 0x0020f80001e07983 */ /* 0x002f280000300a00 */
[----:B------:R1:W-:Y:S04]  /*37560*/  STL.64 [R1+0x1440], R14 ;  /* 0x0014400e01007387 */ /* 0x0003e80000100a00 */
[----:B------:R1:W-:Y:S02]  /*37570*/  STL.64 [R1+0x1560], R4 ;  /* 0x0015600401007387 */ /* 0x0003e40000100a00 */
[----:B-1----:R-:W-:-:S04]  /*37580*/  IMAD.WIDE R14, R252, 0x4, R2 ;  /* 0x00000004fc0e7825 */ /* 0x002fc800078e0202 */
[C---:B------:R-:W-:Y:S01]  /*37590*/  IMAD.WIDE R4, R252.reuse, 0x4, R24 ;  /* 0x00000004fc047825 */ /* 0x040fe200078e0218 */
[----:B------:R1:W-:Y:S03]  /*375a0*/  STL.64 [R1+0x1638], R14 ;  /* 0x0016380e01007387 */ /* 0x0003e60000100a00 */
[C---:B------:R-:W-:Y:S01]  /*375b0*/  IMAD.WIDE R2, R252.reuse, 0x4, R200 ;  /* 0x00000004fc027825 */ /* 0x040fe200078e02c8 */
[----:B------:R-:W4:Y:S03]  /*375c0*/  LDL.LU.64 R24, [R1+0x580] ;  /* 0x0005800001187983 */ /* 0x000f260000300a00 */
[C---:B------:R-:W-:Y:S01]  /*375d0*/  IMAD.WIDE R216, R252.reuse, 0x4, R216 ;  /* 0x00000004fcd87825 */ /* 0x040fe200078e02d8 */
[----:B------:R1:W-:Y:S04]  /*375e0*/  STL.64 [R1+0x16c8], R4 ;  /* 0x0016c80401007387 */ /* 0x0003e80000100a00 */
[----:B-1----:R-:W4:Y:S01]  /*375f0*/  LDL.LU.64 R14, [R1+0x578] ;  /* 0x00057800010e7983 */ /* 0x002f220000300a00 */
[----:B------:R-:W-:-:S03]  /*37600*/  IMAD.WIDE R26, R252, 0x4, R26 ;  /* 0x00000004fc1a7825 */ /* 0x000fc600078e021a */
[----:B------:R1:W-:Y:S01]  /*37610*/  STL.64 [R1+0x1710], R2 ;  /* 0x0017100201007387 */ /* 0x0003e20000100a00 */
[----:B------:R-:W-:-:S03]  /*37620*/  IMAD.WIDE R104, R252, 0x4, R104 ;  /* 0x00000004fc687825 */ /* 0x000fc600078e0268 */
[----:B------:R-:W4:Y:S04]  /*37630*/  LDL.LU.64 R4, [R1+0x570] ;  /* 0x0005700001047983 */ /* 0x000f280000300a00 */
[----:B-1----:R-:W4:Y:S04]  /*37640*/  LDL.LU.64 R2, [R1+0x568] ;  /* 0x0005680001027983 */ /* 0x002f280000300a00 */
[----:B------:R-:W4:Y:S04]  /*37650*/  LDL.LU.64 R200, [R1+0x560] ;  /* 0x0005600001c87983 */ /* 0x000f280000300a00 */
[----:B------:R1:W-:Y:S04]  /*37660*/  STL.64 [R1+0x6e8], R216 ;  /* 0x0006e8d801007387 */ /* 0x0003e80000100a00 */
[----:B-1----:R-:W4:Y:S04]  /*37670*/  LDL.LU.64 R216, [R1+0x20f0] ;  /* 0x0020f00001d87983 */ /* 0x002f280000300a00 */
[----:B------:R1:W-:Y:S04]  /*37680*/  STL.64 [R1+0x1110], R26 ;  /* 0x0011101a01007387 */ /* 0x0003e80000100a00 */
[----:B-1----:R-:W4:Y:S04]  /*37690*/  LDL.LU.64 R26, [R1+0x20e8] ;  /* 0x0020e800011a7983 */ /* 0x002f280000300a00 */
[----:B------:R1:W-:Y:S04]  /*376a0*/  STL.64 [R1+0x12a8], R104 ;  /* 0x0012a86801007387 */ /* 0x0003e80000100a00 */
[----:B-1----:R-:W3:Y:S01]  /*376b0*/  LDL.LU.64 R104, [R1+0x20e0] ;  /* 0x0020e00001687983 */ /* 0x002ee20000300a00 */
[----:B------:R-:W-:-:S04]  /*376c0*/  IMAD.WIDE R72, R252, 0x4, R72 ;  /* 0x00000004fc487825 */ /* 0x000fc800078e0248 */
[C---:B------:R-:W-:Y:S01]  /*376d0*/  IMAD.WIDE R88, R252.reuse, 0x4, R88 ;  /* 0x00000004fc587825 */ /* 0x040fe200078e0258 */
[----:B------:R-:W-:Y:S04]  /*376e0*/  STL.64 [R1+0x1418], R72 ;  /* 0x0014184801007387 */ /* 0x000fe80000100a00 */
[----:B------:R1:W-:Y:S01]  /*376f0*/  STL.64 [R1+0x1540], R88 ;  /* 0x0015405801007387 */ /* 0x0003e20000100a00 */
[----:B------:R-:W-:-:S04]  /*37700*/  IMAD.WIDE R92, R252, 0x4, R92 ;  /* 0x00000004fc5c7825 */ /* 0x000fc800078e025c */
[----:B-1----:R-:W-:-:S04]  /*37710*/  IMAD.WIDE R88, R252, 0x4, R120 ;  /* 0x00000004fc587825 */ /* 0x002fc800078e0278 */
[----:B--2---:R-:W-:-:S04]  /*37720*/  IMAD.WIDE R232, R252, 0x4, R232 ;  /* 0x00000004fce87825 */ /* 0x004fc800078e02e8 */
[----:B---3--:R-:W-:-:S05]  /*37730*/  IMAD.WIDE R72, R252, 0x4, R104 ;  /* 0x00000004fc487825 */ /* 0x008fca00078e0268 */
[----:B------:R1:W-:Y:S04]  /*37740*/  STL.64 [R1+0x1620], R72 ;  /* 0x0016204801007387 */ /* 0x0003e80000100a00 */
[----:B-1----:R-:W2:Y:S04]  /*37750*/  LDL.LU.64 R72, [R1+0x540] ;  /* 0x0005400001487983 */ /* 0x002ea80000300a00 */
[----:B------:R1:W-:Y:S04]  /*37760*/  STL.64 [R1+0x16b8], R88 ;  /* 0x0016b85801007387 */ /* 0x0003e80000100a00 */
[----:B-1----:R-:W3:Y:S04]  /*37770*/  LDL.LU.64 R88, [R1+0x538] ;  /* 0x0005380001587983 */ /* 0x002ee80000300a00 */
[----:B------:R1:W-:Y:S04]  /*37780*/  STL.64 [R1+0x1708], R92 ;  /* 0x0017085c01007387 */ /* 0x0003e80000100a00 */
[----:B------:R-:W3:Y:S04]  /*37790*/  LDL.LU.64 R104, [R1+0x530] ;  /* 0x0005300001687983 */ /* 0x000ee80000300a00 */
[----:B------:R-:W3:Y:S04]  /*377a0*/  LDL.LU.64 R120, [R1+0x528] ;  /* 0x0005280001787983 */ /* 0x000ee80000300a00 */
[----:B-1----:R-:W3:Y:S04]  /*377b0*/  LDL.LU.64 R92, [R1+0x520] ;  /* 0x00052000015c7983 */ /* 0x002ee80000300a00 */
[----:B------:R1:W-:Y:S04]  /*377c0*/  STL.64 [R1+0x6a0], R232 ;  /* 0x0006a0e801007387 */ /* 0x0003e80000100a00 */
[----:B-1----:R-:W4:Y:S01]  /*377d0*/  LDL.LU.64 R232, [R1+0x20d8] ;  /* 0x0020d80001e87983 */ /* 0x002f220000300a00 */
[----:B------:R-:W-:-:S04]  /*377e0*/  IMAD.WIDE R250, R252, 0x4, R250 ;  /* 0x00000004fcfa7825 */ /* 0x000fc800078e02fa */
[C---:B------:R-:W-:Y:S01]  /*377f0*/  IMAD.WIDE R240, R252.reuse, 0x4, R240 ;  /* 0x00000004fcf07825 */ /* 0x040fe200078e02f0 */
[----:B------:R-:W-:Y:S03]  /*37800*/  STL.64 [R1+0x10d8], R250 ;  /* 0x0010d8fa01007387 */ /* 0x000fe60000100a00 */
[C---:B------:R-:W-:Y:S01]  /*37810*/  IMAD.WIDE R152, R252.reuse, 0x4, R152 ;  /* 0x00000004fc987825 */ /* 0x040fe200078e0298 */
[----:B------:R1:W-:Y:S03]  /*37820*/  STL.64 [R1+0x1278], R240 ;  /* 0x001278f001007387 */ /* 0x0003e60000100a00 */
[C---:B------:R-:W-:Y:S01]  /*37830*/  IMAD.WIDE R168, R252.reuse, 0x4, R168 ;  /* 0x00000004fca87825 */ /* 0x040fe200078e02a8 */
[----:B------:R1:W-:Y:S03]  /*37840*/  STL.64 [R1+0x13f0], R152 ;  /* 0x0013f09801007387 */ /* 0x0003e60000100a00 */
[----:B------:R-:W-:-:S04]  /*37850*/  IMAD.WIDE R32, R252, 0x4, R32 ;  /* 0x00000004fc207825 */ /* 0x000fc800078e0220 */
[C---:B-1----:R-:W-:Y:S01]  /*37860*/  IMAD.WIDE R240, R252.reuse, 0x4, R154 ;  /* 0x00000004fcf07825 */ /* 0x042fe200078e029a */
[----:B------:R-:W3:Y:S04]  /*37870*/  LDL.LU.64 R152, [R1+0x500] ;  /* 0x0005000001987983 */ /* 0x000ee80000300a00 */
[----:B------:R1:W-:Y:S04]  /*37880*/  STL.64 [R1+0x1520], R168 ;  /* 0x001520a801007387 */ /* 0x0003e80000100a00 */
[----:B-1----:R-:W3:Y:S01]  /*37890*/  LDL.LU.64 R168, [R1+0x4f8] ;  /* 0x0004f80001a87983 */ /* 0x002ee20000300a00 */
[----:B----4-:R-:W-:-:S05]  /*378a0*/  IMAD.WIDE R232, R252, 0x4, R232 ;  /* 0x00000004fce87825 */ /* 0x010fca00078e02e8 */
[----:B------:R1:W-:Y:S04]  /*378b0*/  STL.64 [R1+0x1608], R232 ;  /* 0x001608e801007387 */ /* 0x0003e80000100a00 */
[----:B-1----:R-:W4:Y:S04]  /*378c0*/  LDL.LU.64 R232, [R1+0x4f0] ;  /* 0x0004f00001e87983 */ /* 0x002f280000300a00 */
[----:B------:R-:W4:Y:S04]  /*378d0*/  LDL.LU.64 R154, [R1+0x20d0] ;  /* 0x0020d000019a7983 */ /* 0x000f280000300a00 */
[----:B------:R-:W4:Y:S04]  /*378e0*/  LDL.LU.64 R250, [R1+0x4e8] ;  /* 0x0004e80001fa7983 */ /* 0x000f280000300a00 */
[----:B------:R1:W-:Y:S04]  /*378f0*/  STL.64 [R1+0x16a8], R240 ;  /* 0x0016a8f001007387 */ /* 0x0003e80000100a00 */
[----:B-1----:R-:W4:Y:S04]  /*37900*/  LDL.LU.64 R240, [R1+0x4e0] ;  /* 0x0004e00001f07983 */ /* 0x002f280000300a00 */
[----:B------:R1:W-:Y:S04]  /*37910*/  STL.64 [R1+0x1700], R32 ;  /* 0x0017002001007387 */ /* 0x0003e80000100a00 */
[----:B-1----:R-:W4:Y:S01]  /*37920*/  LDL.LU.64 R32, [R1+0x20c8] ;  /* 0x0020c80001207983 */ /* 0x002f220000300a00 */
[----:B------:R-:W-:-:S04]  /*37930*/  IMAD.WIDE R24, R252, 0x4, R24 ;  /* 0x00000004fc187825 */ /* 0x000fc800078e0218 */
[C---:B------:R-:W-:Y:S01]  /*37940*/  IMAD.WIDE R14, R252.reuse, 0x4, R14 ;  /* 0x00000004fc0e7825 */ /* 0x040fe200078e020e */
[----:B------:R1:W-:Y:S03]  /*37950*/  STL.64 [R1+0x580], R24 ;  /* 0x0005801801007387 */ /* 0x0003e60000100a00 */
[C---:B------:R-:W-:Y:S01]  /*37960*/  IMAD.WIDE R4, R252.reuse, 0x4, R4 ;  /* 0x00000004fc047825 */ /* 0x040fe200078e0204 */
[----:B-1----:R-:W4:Y:S04]  /*37970*/  LDL.LU.64 R24, [R1+0x20c0] ;  /* 0x0020c00001187983 */ /* 0x002f280000300a00 */
[----:B------:R1:W-:Y:S04]  /*37980*/  STL.64 [R1+0x10a8], R14 ;  /* 0x0010a80e01007387 */ /* 0x0003e80000100a00 */
[----:B------:R2:W-:Y:S01]  /*37990*/  STL.64 [R1+0x1240], R4 ;  /* 0x0012400401007387 */ /* 0x0005e20000100a00 */
[----:B-1----:R-:W-:-:S04]  /*379a0*/  IMAD.WIDE R14, R252, 0x4, R2 ;  /* 0x00000004fc0e7825 */ /* 0x002fc800078e0202 */
[C---:B--2---:R-:W-:Y:S01]  /*379b0*/  IMAD.WIDE R4, R252.reuse, 0x4, R200 ;  /* 0x00000004fc047825 */ /* 0x044fe200078e02c8 */
[----:B------:R1:W-:Y:S04]  /*379c0*/  STL.64 [R1+0x13c8], R14 ;  /* 0x0013c80e01007387 */ /* 0x0003e80000100a00 */
[----:B------:R-:W2:Y:S04]  /*379d0*/  LDL.LU.64 R200, [R1+0x4c0] ;  /* 0x0004c00001c87983 */ /* 0x000ea80000300a00 */
[----:B------:R-:W-:Y:S04]  /*379e0*/  STL.64 [R1+0x1500], R4 ;  /* 0x0015000401007387 */ /* 0x000fe80000100a00 */
[----:B-1----:R-:W2:Y:S01]  /*379f0*/  LDL.LU.64 R14, [R1+0x4b8] ;  /* 0x0004b800010e7983 */ /* 0x002ea20000300a00 */
[----:B------:R-:W-:-:S04]  /*37a00*/  IMAD.WIDE R56, R252, 0x4, R56 ;  /* 0x00000004fc387825 */ /* 0x000fc800078e0238 */
[----:B------:R-:W-:-:S04]  /*37a10*/  IMAD.WIDE R72, R252, 0x4, R72 ;  /* 0x00000004fc487825 */ /* 0x000fc800078e0248 */
[----:B---3--:R-:W-:-:S04]  /*37a20*/  IMAD.WIDE R88, R252, 0x4, R88 ;  /* 0x00000004fc587825 */ /* 0x008fc800078e0258 */
[----:B------:R-:W-:-:S04]  /*37a30*/  IMAD.WIDE R104, R252, 0x4, R104 ;  /* 0x00000004fc687825 */ /* 0x000fc800078e0268 */
[----:B------:R-:W-:-:S04]  /*37a40*/  IMAD.WIDE R120, R252, 0x4, R120 ;  /* 0x00000004fc787825 */ /* 0x000fc800078e0278 */
[----:B------:R-:W-:-:S04]  /*37a50*/  IMAD.WIDE R92, R252, 0x4, R92 ;  /* 0x00000004fc5c7825 */ /* 0x000fc800078e025c */
[----:B------:R-:W-:-:S04]  /*37a60*/  IMAD.WIDE R112, R252, 0x4, R112 ;  /* 0x00000004fc707825 */ /* 0x000fc800078e0270 */
[----:B----4-:R-:W-:-:S05]  /*37a70*/  IMAD.WIDE R2, R252, 0x4, R32 ;  /* 0x00000004fc027825 */ /* 0x010fca00078e0220 */
[----:B------:R1:W-:Y:S04]  /*37a80*/  STL.64 [R1+0x15f0], R2 ;  /* 0x0015f00201007387 */ /* 0x0003e80000100a00 */
[----:B------:R-:W3:Y:S01]  /*37a90*/  LDL.LU.64 R32, [R1+0x4b0] ;  /* 0x0004b00001207983 */ /* 0x000ee20000300a00 */
[----:B-1----:R-:W-:-:S03]  /*37aa0*/  IMAD.WIDE R2, R252, 0x4, R40 ;  /* 0x00000004fc027825 */ /* 0x002fc600078e0228 */
[----:B------:R-:W4:Y:S04]  /*37ab0*/  LDL.LU.64 R40, [R1+0x20b8] ;  /* 0x0020b80001287983 */ /* 0x000f280000300a00 */
[----:B------:R-:W4:Y:S04]  /*37ac0*/  LDL.LU.64 R4, [R1+0x4a8] ;  /* 0x0004a80001047983 */ /* 0x000f280000300a00 */
[----:B------:R1:W-:Y:S04]  /*37ad0*/  STL.64 [R1+0x1698], R2 ;  /* 0x0016980201007387 */ /* 0x0003e80000100a00 */
[----:B-1----:R-:W4:Y:S04]  /*37ae0*/  LDL.LU.64 R2, [R1+0x4a0] ;  /* 0x0004a00001027983 */ /* 0x002f280000300a00 */
[----:B------:R1:W-:Y:S01]  /*37af0*/  STL.64 [R1+0x16f8], R56 ;  /* 0x0016f83801007387 */ /* 0x0003e20000100a00 */
[----:B------:R-:W-:-:S03]  /*37b00*/  IMAD.WIDE R154, R252, 0x4, R154 ;  /* 0x00000004fc9a7825 */ /* 0x000fc600078e029a */
[----:B-1----:R-:W4:Y:S04]  /*37b10*/  LDL.LU.64 R56, [R1+0x20b0] ;  /* 0x0020b00001387983 */ /* 0x002f280000300a00 */
[----:B------:R1:W-:Y:S04]  /*37b20*/  STL.64 [R1+0x540], R72 ;  /* 0x0005404801007387 */ /* 0x0003e80000100a00 */
        /* <DEDUP_REMOVED lines=12> */
[----:B-1----:R-:W4:Y:S01]  /*37bf0*/  LDL.LU.64 R112, [R1+0x470] ;  /* 0x0004700001707983 */ /* 0x002f220000300a00 */
[----:B------:R-:W-:-:S04]  /*37c00*/  IMAD.WIDE R136, R252, 0x4, R136 ;  /* 0x00000004fc887825 */ /* 0x000fc800078e0288 */
[C---:B------:R-:W-:Y:S01]  /*37c10*/  IMAD.WIDE R152, R252.reuse, 0x4, R152 ;  /* 0x00000004fc987825 */ /* 0x040fe200078e0298 */
[----:B------:R1:W-:Y:S03]  /*37c20*/  STL.64 [R1+0x16f0], R136 ;  /* 0x0016f08801007387 */ /* 0x0003e60000100a00 */
[----:B------:R-:W-:-:S04]  /*37c30*/  IMAD.WIDE R168, R252, 0x4, R168 ;  /* 0x00000004fca87825 */ /* 0x000fc800078e02a8 */
[C---:B------:R-:W-:Y:S01]  /*37c40*/  IMAD.WIDE R232, R252.reuse, 0x4, R232 ;  /* 0x00000004fce87825 */ /* 0x040fe200078e02e8 */
[----:B-1----:R-:W4:Y:S03]  /*37c50*/  LDL.LU.64 R136, [R1+0x2088] ;  /* 0x0020880001887983 */ /* 0x002f260000300a00 */
[C---:B------:R-:W-:Y:S01]  /*37c60*/  IMAD.WIDE R250, R252.reuse, 0x4, R250 ;  /* 0x00000004fcfa7825 */ /* 0x040fe200078e02fa */
[----:B------:R1:W-:Y:S04]  /*37c70*/  STL.64 [R1+0x528], R152 ;  /* 0x0005289801007387 */ /* 0x0003e80000100a00 */
[----:B-1----:R-:W4:Y:S04]  /*37c80*/  LDL.LU.64 R152, [R1+0x2080] ;  /* 0x0020800001987983 */ /* 0x002f280000300a00 */
[----:B------:R1:W-:Y:S01]  /*37c90*/  STL.64 [R1+0x1048], R168 ;  /* 0x001048a801007387 */ /* 0x0003e20000100a00 */
[----:B------:R-:W-:-:S03]  /*37ca0*/  IMAD.WIDE R184, R252, 0x4, R184 ;  /* 0x00000004fcb87825 */ /* 0x000fc600078e02b8 */
[----:B-1----:R-:W4:Y:S04]  /*37cb0*/  LDL.LU.64 R168, [R1+0x2078] ;  /* 0x0020780001a87983 */ /* 0x002f280000300a00 */
[----:B------:R1:W-:Y:S01]  /*37cc0*/  STL.64 [R1+0x11e8], R232 ;  /* 0x0011e8e801007387 */ /* 0x0003e20000100a00 */
[----:B--2---:R-:W-:-:S03]  /*37cd0*/  IMAD.WIDE R200, R252, 0x4, R200 ;  /* 0x00000004fcc87825 */ /* 0x004fc600078e02c8 */
[----:B-1----:R-:W2:Y:S04]  /*37ce0*/  LDL.LU.64 R232, [R1+0x460] ;  /* 0x0004600001e87983 */ /* 0x002ea80000300a00 */
[----:B------:R1:W-:Y:S01]  /*37cf0*/  STL.64 [R1+0x1378], R250 ;  /* 0x001378fa01007387 */ /* 0x0003e20000100a00 */
[----:B------:R-:W-:-:S04]  /*37d00*/  IMAD.WIDE R14, R252, 0x4, R14 ;  /* 0x00000004fc0e7825 */ /* 0x000fc800078e020e */
[----:B-1----:R-:W-:-:S04]  /*37d10*/  IMAD.WIDE R250, R252, 0x4, R240 ;  /* 0x00000004fcfa7825 */ /* 0x002fc800078e02f0 */
[C---:B------:R-:W-:Y:S01]  /*37d20*/  IMAD.WIDE R240, R252.reuse, 0x4, R26 ;  /* 0x00000004fcf07825 */ /* 0x040fe200078e021a */
[----:B------:R1:W-:Y:S03]  /*37d30*/  STL.64 [R1+0x14c0], R250 ;  /* 0x0014c0fa01007387 */ /* 0x0003e60000100a00 */
[C---:B------:R-:W-:Y:S01]  /*37d40*/  IMAD.WIDE R26, R252.reuse, 0x4, R60 ;  /* 0x00000004fc1a7825 */ /* 0x040fe200078e023c */
[----:B-1----:R-:W2:Y:S04]  /*37d50*/  LDL.LU.64 R250, [R1+0x440] ;  /* 0x0004400001fa7983 */ /* 0x002ea80000300a00 */
[----:B------:R1:W-:Y:S04]  /*37d60*/  STL.64 [R1+0x15c0], R240 ;  /* 0x0015c0f001007387 */ /* 0x0003e80000100a00 */
[----:B-1----:R-:W2:Y:S04]  /*37d70*/  LDL.LU.64 R240, [R1+0x438] ;  /* 0x0004380001f07983 */ /* 0x002ea80000300a00 */
[----:B------:R1:W-:Y:S04]  /*37d80*/  STL.64 [R1+0x1678], R26 ;  /* 0x0016781a01007387 */ /* 0x0003e80000100a00 */
[----:B-1----:R-:W2:Y:S04]  /*37d90*/  LDL.LU.64 R26, [R1+0x430] ;  /* 0x00043000011a7983 */ /* 0x002ea80000300a00 */
[----:B------:R-:W2:Y:S04]  /*37da0*/  LDL.LU.64 R60, [R1+0x428] ;  /* 0x00042800013c7983 */ /* 0x000ea80000300a00 */
[----:B------:R1:W-:Y:S04]  /*37db0*/  STL.64 [R1+0x16e8], R184 ;  /* 0x0016e8b801007387 */ /* 0x0003e80000100a00 */
[----:B-1----:R-:W2:Y:S04]  /*37dc0*/  LDL.LU.64 R184, [R1+0x2070] ;  /* 0x0020700001b87983 */ /* 0x002ea80000300a00 */
[----:B------:R1:W-:Y:S04]  /*37dd0*/  STL.64 [R1+0x518], R200 ;  /* 0x000518c801007387 */ /* 0x0003e80000100a00 */
[----:B-1----:R-:W2:Y:S04]  /*37de0*/  LDL.LU.64 R200, [R1+0x2068] ;  /* 0x0020680001c87983 */ /* 0x002ea80000300a00 */
[----:B------:R3:W-:Y:S02]  /*37df0*/  STL.64 [R1+0x570], R14 ;  /* 0x0005700e01007387 */ /* 0x0007e40000100a00 */
[----:B---3--:R-:W-:-:S02]  /*37e00*/  IMAD.WIDE R14, R252, 0x4, R32 ;  /* 0x00000004fc0e7825 */ /* 0x008fc400078e0220 */
[----:B------:R-:W3:Y:S04]  /*37e10*/  LDL.LU.64 R32, [R1+0x420] ;  /* 0x0004200001207983 */ /* 0x000ee80000300a00 */
[----:B------:R4:W-:Y:S01]  /*37e20*/  STL.64 [R1+0x11c0], R14 ;  /* 0x0011c00e01007387 */ /* 0x0009e20000100a00 */
[----:B------:R-:W-:-:S04]  /*37e30*/  IMAD.WIDE R6, R252, 0x4, R6 ;  /* 0x00000004fc067825 */ /* 0x000fc800078e0206 */
[----:B----4-:R-:W-:-:S04]  /*37e40*/  IMAD.WIDE R14, R252, 0x4, R4 ;  /* 0x00000004fc0e7825 */ /* 0x010fc800078e0204 */
[C---:B------:R-:W-:Y:S01]  /*37e50*/  IMAD.WIDE R4, R252.reuse, 0x4, R2 ;  /* 0x00000004fc047825 */ /* 0x040fe200078e0202 */
[----:B------:R1:W-:Y:S03]  /*37e60*/  STL.64 [R1+0x1350], R14 ;  /* 0x0013500e01007387 */ /* 0x0003e60000100a00 */
[C---:B------:R-:W-:Y:S02]  /*37e70*/  IMAD.WIDE R2, R252.reuse, 0x4, R216 ;  /* 0x00000004fc027825 */ /* 0x040fe400078e02d8 */
[----:B------:R-:W4:Y:S04]  /*37e80*/  LDL.LU.64 R216, [R1+0x2060] ;  /* 0x0020600001d87983 */ /* 0x000f280000300a00 */
[----:B------:R1:W-:Y:S04]  /*37e90*/  STL.64 [R1+0x14a0], R4 ;  /* 0x0014a00401007387 */ /* 0x0003e80000100a00 */
[----:B-1----:R-:W4:Y:S04]  /*37ea0*/  LDL.LU.64 R14, [R1+0x400] ;  /* 0x00040000010e7983 */ /* 0x002f280000300a00 */
[----:B------:R-:W4:Y:S04]  /*37eb0*/  LDL.LU.64 R4, [R1+0x3f8] ;  /* 0x0003f80001047983 */ /* 0x000f280000300a00 */
[----:B------:R1:W-:Y:S04]  /*37ec0*/  STL.64 [R1+0x15a8], R2 ;  /* 0x0015a80201007387 */ /* 0x0003e80000100a00 */
[----:B-1----:R-:W4:Y:S04]  /*37ed0*/  LDL.LU.64 R2, [R1+0x3f0] ;  /* 0x0003f00001027983 */ /* 0x002f280000300a00 */
[----:B------:R1:W-:Y:S04]  /*37ee0*/  STL.64 [R1+0x1668], R6 ;  /* 0x0016680601007387 */ /* 0x0003e80000100a00 */
[----:B-1----:R-:W4:Y:S01]  /*37ef0*/  LDL.LU.64 R6, [R1+0x2058] ;  /* 0x0020580001067983 */ /* 0x002f220000300a00 */
[----:B------:R-:W-:-:S05]  /*37f00*/  IMAD.WIDE R188, R252, 0x4, R188 ;  /* 0x00000004fcbc7825 */ /* 0x000fca00078e02bc */
[----:B------:R1:W-:Y:S01]  /*37f10*/  STL.64 [R1+0x16e0], R188 ;  /* 0x0016e0bc01007387 */ /* 0x0003e20000100a00 */
[----:B------:R-:W-:-:S03]  /*37f20*/  IMAD.WIDE R92, R252, 0x4, R92 ;  /* 0x00000004fc5c7825 */ /* 0x000fc600078e025c */
[----:B-1----:R-:W4:Y:S04]  /*37f30*/  LDL.LU.64 R188, [R1+0x3e8] ;  /* 0x0003e80001bc7983 */ /* 0x002f280000300a00 */
[----:B------:R1:W-:Y:S01]  /*37f40*/  STL.64 [R1+0x508], R92 ;  /* 0x0005085c01007387 */ /* 0x0003e20000100a00 */
[----:B------:R-:W-:-:S03]  /*37f50*/  IMAD.WIDE R154, R252, 0x4, R154 ;  /* 0x00000004fc9a7825 */ /* 0x000fc600078e029a */
[----:B-1----:R-:W4:Y:S04]  /*37f60*/  LDL.LU.64 R92, [R1+0x3e0] ;  /* 0x0003e000015c7983 */ /* 0x002f280000300a00 */
[----:B------:R1:W-:Y:S02]  /*37f70*/  STL.64 [R1+0x568], R154 ;  /* 0x0005689a01007387 */ /* 0x0003e40000100a00 */
[C---:B-1----:R-:W-:Y:S02]  /*37f80*/  IMAD.WIDE R154, R252.reuse, 0x4, R112 ;  /* 0x00000004fc9a7825 */ /* 0x042fe400078e0270 */
[----:B------:R-:W4:Y:S02]  /*37f90*/  LDL.LU.64 R112, [R1+0x3c0] ;  /* 0x0003c00001707983 */ /* 0x000f240000300a00 */
[----:B------:R-:W-:-:S02]  /*37fa0*/  IMAD.WIDE R224, R252, 0x4, R224 ;  /* 0x00000004fce07825 */ /* 0x000fc400078e02e0 */
[----:B------:R1:W-:Y:S02]  /*37fb0*/  STL.64 [R1+0x1190], R154 ;  /* 0x0011909a01007387 */ /* 0x0003e40000100a00 */
[----:B------:R-:W-:-:S04]  /*37fc0*/  IMAD.WIDE R144, R252, 0x4, R144 ;  /* 0x00000004fc907825 */ /* 0x000fc800078e0290 */
[C---:B------:R-:W-:Y:S01]  /*37fd0*/  IMAD.WIDE R172, R252.reuse, 0x4, R172 ;  /* 0x00000004fcac7825 */ /* 0x040fe200078e02ac */
[----:B-1----:R-:W4:Y:S03]  /*37fe0*/  LDL.LU.64 R154, [R1+0x3b8] ;  /* 0x0003b800019a7983 */ /* 0x002f260000300a00 */
[----:B------:R-:W-:-:S04]  /*37ff0*/  IMAD.WIDE R206, R252, 0x4, R206 ;  /* 0x00000004fcce7825 */ /* 0x000fc800078e02ce */
[----:B------:R-:W-:-:S04]  /*38000*/  IMAD.WIDE R110, R252, 0x4, R110 ;  /* 0x00000004fc6e7825 */ /* 0x000fc800078e026e */
[----:B------:R-:W-:-:S04]  /*38010*/  IMAD.WIDE R174, R252, 0x4, R174 ;  /* 0x00000004fcae7825 */ /* 0x000fc800078e02ae */
[----:B--2---:R-:W-:-:S04]  /*38020*/  IMAD.WIDE R232, R252, 0x4, R232 ;  /* 0x00000004fce87825 */ /* 0x004fc800078e02e8 */
[----:B------:R-:W-:-:S04]  /*38030*/  IMAD.WIDE R250, R252, 0x4, R250 ;  /* 0x00000004fcfa7825 */ /* 0x000fc800078e02fa */
[----:B------:R-:W-:-:S04]  /*38040*/  IMAD.WIDE R28, R252, 0x4, R28 ;  /* 0x00000004fc1c7825 */ /* 0x000fc800078e021c */
[----:B------:R-:W-:-:S04]  /*38050*/  IMAD.WIDE R16, R252, 0x4, R16 ;  /* 0x00000004fc107825 */ /* 0x000fc800078e0210 */
[----:B------:R-:W-:-:S04]  /*38060*/  IMAD.WIDE R60, R252, 0x4, R60 ;  /* 0x00000004fc3c7825 */ /* 0x000fc800078e023c */
[----:B------:R-:W-:-:S04]  /*38070*/  IMAD.WIDE R218, R252, 0x4, R218 ;  /* 0x00000004fcda7825 */ /* 0x000fc800078e02da */
[----:B---3--:R-:W-:-:S04]  /*38080*/  IMAD.WIDE R32, R252, 0x4, R32 ;  /* 0x00000004fc207825 */ /* 0x008fc800078e0220 */
[----:B----4-:R-:W-:-:S04]  /*38090*/  IMAD.WIDE R14, R252, 0x4, R14 ;  /* 0x00000004fc0e7825 */ /* 0x010fc800078e020e */
[----:B------:R-:W-:-:S05]  /*380a0*/  IMAD.WIDE R6, R252, 0x4, R6 ;  /* 0x00000004fc067825 */ /* 0x000fca00078e0206 */
[----:B------:R1:W-:Y:S04]  /*380b0*/  STL.64 [R1+0x1328], R6 ;  /* 0x0013280601007387 */ /* 0x0003e80000100a00 */
[----:B-1----:R-:W2:Y:S04]  /*380c0*/  LDL.LU.64 R6, [R1+0x3b0] ;  /* 0x0003b00001067983 */ /* 0x002ea80000300a00 */
[----:B------:R1:W-:Y:S04]  /*380d0*/  STL.64 [R1+0x1480], R232 ;  /* 0x001480e801007387 */ /* 0x0003e80000100a00 */
[----:B-1----:R-:W3:Y:S04]  /*380e0*/  LDL.LU.64 R232, [R1+0x2050] ;  /* 0x0020500001e87983 */ /* 0x002ee80000300a00 */
[----:B------:R1:W-:Y:S04]  /*380f0*/  STL.64 [R1+0x1590], R224 ;  /* 0x001590e001007387 */ /* 0x0003e80000100a00 */
[----:B-1----:R-:W4:Y:S04]  /*38100*/  LDL.LU.64 R224, [R1+0x2048] ;  /* 0x0020480001e07983 */ /* 0x002f280000300a00 */
[----:B------:R1:W-:Y:S04]  /*38110*/  STL.64 [R1+0x1658], R144 ;  /* 0x0016589001007387 */ /* 0x0003e80000100a00 */
[----:B-1----:R-:W3:Y:S04]  /*38120*/  LDL.LU.64 R144, [R1+0x2040] ;  /* 0x0020400001907983 */ /* 0x002ee80000300a00 */
[----:B------:R1:W-:Y:S04]  /*38130*/  STL.64 [R1+0x16d8], R172 ;  /* 0x0016d8ac01007387 */ /* 0x0003e80000100a00 */
[----:B-1----:R-:W4:Y:S04]  /*38140*/  LDL.LU.64 R172, [R1+0x3a0] ;  /* 0x0003a00001ac7983 */ /* 0x002f280000300a00 */
[----:B------:R1:W-:Y:S02]  /*38150*/  STL.64 [R1+0x500], R250 ;  /* 0x000500fa01007387 */ /* 0x0003e40000100a00 */
[----:B-1----:R-:W-:-:S04]  /*38160*/  IMAD.WIDE R250, R252, 0x4, R240 ;  /* 0x00000004fcfa7825 */ /* 0x002fc800078e02f0 */
[C---:B------:R-:W-:Y:S01]  /*38170*/  IMAD.WIDE R240, R252.reuse, 0x4, R26 ;  /* 0x00000004fcf07825 */ /* 0x040fe200078e021a */
[----:B------:R1:W-:Y:S04]  /*38180*/  STL.64 [R1+0x560], R250 ;  /* 0x000560fa01007387 */ /* 0x0003e80000100a00 */
[----:B------:R-:W3:Y:S04]  /*38190*/  LDL.LU.64 R26, [R1+0x380] ;  /* 0x00038000011a7983 */ /* 0x000ee80000300a00 */
[----:B------:R1:W-:Y:S04]  /*381a0*/  STL.64 [R1+0x1168], R240 ;  /* 0x001168f001007387 */ /* 0x0003e80000100a00 */
[----:B-1----:R-:W3:Y:S04]  /*381b0*/  LDL.LU.64 R250, [R1+0x378] ;  /* 0x0003780001fa7983 */ /* 0x002ee80000300a00 */
[----:B------:R1:W-:Y:S04]  /*381c0*/  STL.64 [R1+0x1300], R60 ;  /* 0x0013003c01007387 */ /* 0x0003e80000100a00 */
[----:B------:R-:W3:Y:S01]  /*381d0*/  LDL.LU.64 R240, [R1+0x370] ;  /* 0x0003700001f07983 */ /* 0x000ee20000300a00 */
[----:B------:R-:W-:-:S03]  /*381e0*/  IMAD.WIDE R4, R252, 0x4, R4 ;  /* 0x00000004fc047825 */ /* 0x000fc600078e0204 */
[----:B-1----:R-:W3:Y:S04]  /*381f0*/  LDL.LU.64 R60, [R1+0x368] ;  /* 0x00036800013c7983 */ /* 0x002ee80000300a00 */
[----:B------:R1:W-:Y:S01]  /*38200*/  STL.64 [R1+0x1460], R32 ;  /* 0x0014602001007387 */ /* 0x0003e20000100a00 */
        /* <DEDUP_REMOVED lines=8> */
[----:B------:R1:W-:Y:S04]  /*38290*/  STL.64 [R1+0x16d0], R174 ;  /* 0x0016d0ae01007387 */ /* 0x0003e80000100a00 */
[----:B-1----:R-:W3:Y:S04]  /*382a0*/  LDL.LU.64 R174, [R1+0x2020] ;  /* 0x0020200001ae7983 */ /* 0x002ee80000300a00 */
[----:B------:R1:W-:Y:S01]  /*382b0*/  STL.64 [R1+0x408], R14 ;  /* 0x0004080e01007387 */ /* 0x0003e20000100a00 */
[----:B------:R-:W-:-:S03]  /*382c0*/  IMAD.WIDE R112, R252, 0x4, R112 ;  /* 0x00000004fc707825 */ /* 0x000fc600078e0270 */
[----:B-1----:R-:W3:Y:S04]  /*382d0*/  LDL.LU.64 R14, [R1+0x340] ;  /* 0x00034000010e7983 */ /* 0x002ee80000300a00 */
[----:B------:R1:W-:Y:S04]  /*382e0*/  STL.64 [R1+0x558], R4 ;  /* 0x0005580401007387 */ /* 0x0003e80000100a00 */
        /* <DEDUP_REMOVED lines=14> */
[----:B-1----:R-:W3:Y:S01]  /*383d0*/  LDL.LU.64 R112, [R1+0x1ff0] ;  /* 0x001ff00001707983 */ /* 0x002ee20000300a00 */
[----:B------:R-:W-:-:S04]  /*383e0*/  IMAD.WIDE R154, R252, 0x4, R154 ;  /* 0x00000004fc9a7825 */ /* 0x000fc800078e029a */
[C---:B--2---:R-:W-:Y:S01]  /*383f0*/  IMAD.WIDE R6, R252.reuse, 0x4, R6 ;  /* 0x00000004fc067825 */ /* 0x044fe200078e0206 */
[----:B------:R1:W-:Y:S03]  /*38400*/  STL.64 [R1+0x550], R154 ;  /* 0x0005509a01007387 */ /* 0x0003e60000100a00 */
[----:B------:R-:W-:-:S04]  /*38410*/  IMAD.WIDE R170, R252, 0x4, R170 ;  /* 0x00000004fcaa7825 */ /* 0x000fc800078e02aa */
[C---:B------:R-:W-:Y:S01]  /*38420*/  IMAD.WIDE R90, R252.reuse, 0x4, R90 ;  /* 0x00000004fc5a7825 */ /* 0x040fe200078e025a */
[----:B-1----:R-:W2:Y:S04]  /*38430*/  LDL.LU.64 R154, [R1+0x300] ;  /* 0x00030000019a7983 */ /* 0x002ea80000300a00 */
[----:B------:R1:W-:Y:S01]  /*38440*/  STL.64 [R1+0x1108], R6 ;  /* 0x0011080601007387 */ /* 0x0003e20000100a00 */
[----:B------:R-:W-:-:S03]  /*38450*/  IMAD.WIDE R42, R252, 0x4, R42 ;  /* 0x00000004fc2a7825 */ /* 0x000fc600078e022a */
[----:B-1----:R-:W2:Y:S01]  /*38460*/  LDL.LU.64 R6, [R1+0x2f8] ;  /* 0x0002f80001067983 */ /* 0x002ea20000300a00 */
[----:B----4-:R-:W-:-:S04]  /*38470*/  IMAD.WIDE R172, R252, 0x4, R172 ;  /* 0x00000004fcac7825 */ /* 0x010fc800078e02ac */
[----:B---3--:R-:W-:-:S05]  /*38480*/  IMAD.WIDE R112, R252, 0x4, R112 ;  /* 0x00000004fc707825 */ /* 0x008fca00078e0270 */
[----:B------:R1:W-:Y:S04]  /*38490*/  STL.64 [R1+0x12a0], R112 ;  /* 0x0012a07001007387 */ /* 0x0003e80000100a00 */
[----:B-1----:R-:W3:Y:S04]  /*384a0*/  LDL.LU.64 R112, [R1+0x2f0] ;  /* 0x0002f00001707983 */ /* 0x002ee80000300a00 */
[----:B------:R1:W-:Y:S04]  /*384b0*/  STL.64 [R1+0x1410], R172 ;  /* 0x001410ac01007387 */ /* 0x0003e80000100a00 */
[----:B-1----:R-:W4:Y:S04]  /*384c0*/  LDL.LU.64 R172, [R1+0x1fe8] ;  /* 0x001fe80001ac7983 */ /* 0x002f280000300a00 */
[----:B------:R1:W-:Y:S04]  /*384d0*/  STL.64 [R1+0x1538], R170 ;  /* 0x001538aa01007387 */ /* 0x0003e80000100a00 */
[----:B-1----:R-:W4:Y:S04]  /*384e0*/  LDL.LU.64 R170, [R1+0x2e8] ;  /* 0x0002e80001aa7983 */ /* 0x002f280000300a00 */
[----:B------:R1:W-:Y:S04]  /*384f0*/  STL.64 [R1+0x1618], R90 ;  /* 0x0016185a01007387 */ /* 0x0003e80000100a00 */
[----:B-1----:R-:W4:Y:S04]  /*38500*/  LDL.LU.64 R90, [R1+0x1fe0] ;  /* 0x001fe000015a7983 */ /* 0x002f280000300a00 */
[----:B------:R1:W-:Y:S04]  /*38510*/  STL.64 [R1+0x16b0], R42 ;  /* 0x0016b02a01007387 */ /* 0x0003e80000100a00 */
[----:B-1----:R-:W2:Y:S01]  /*38520*/  LDL.LU.64 R42, [R1+0x1fd8] ;  /* 0x001fd800012a7983 */ /* 0x002ea20000300a00 */
[----:B------:R-:W-:-:S04]  /*38530*/  IMAD.WIDE R26, R252, 0x4, R26 ;  /* 0x00000004fc1a7825 */ /* 0x000fc800078e021a */
[C---:B------:R-:W-:Y:S01]  /*38540*/  IMAD.WIDE R250, R252.reuse, 0x4, R250 ;  /* 0x00000004fcfa7825 */ /* 0x040fe200078e02fa */
[----:B------:R1:W-:Y:S03]  /*38550*/  STL.64 [R1+0x3f8], R26 ;  /* 0x0003f81a01007387 */ /* 0x0003e60000100a00 */
[C---:B------:R-:W-:Y:S01]  /*38560*/  IMAD.WIDE R58, R252.reuse, 0x4, R58 ;  /* 0x00000004fc3a7825 */ /* 0x040fe200078e023a */
[----:B-1----:R-:W4:Y:S04]  /*38570*/  LDL.LU.64 R26, [R1+0x1fd0] ;  /* 0x001fd000011a7983 */ /* 0x002f280000300a00 */
[----:B------:R1:W-:Y:S01]  /*38580*/  STL.64 [R1+0x548], R250 ;  /* 0x000548fa01007387 */ /* 0x0003e20000100a00 */
[----:B------:R-:W-:-:S04]  /*38590*/  IMAD.WIDE R74, R252, 0x4, R74 ;  /* 0x00000004fc4a7825 */ /* 0x000fc800078e024a */
[----:B-1----:R-:W-:-:S04]  /*385a0*/  IMAD.WIDE R250, R252, 0x4, R240 ;  /* 0x00000004fcfa7825 */ /* 0x002fc800078e02f0 */
[C---:B------:R-:W-:Y:S02]  /*385b0*/  IMAD.WIDE R240, R252.reuse, 0x4, R60 ;  /* 0x00000004fcf07825 */ /* 0x040fe400078e023c */
[----:B------:R-:W4:Y:S04]  /*385c0*/  LDL.LU.64 R60, [R1+0x2c0] ;  /* 0x0002c000013c7983 */ /* 0x000f280000300a00 */
[----:B------:R1:W-:Y:S01]  /*385d0*/  STL.64 [R1+0x10d0], R250 ;  /* 0x0010d0fa01007387 */ /* 0x0003e20000100a00 */
[----:B------:R-:W-:-:S03]  /*385e0*/  IMAD.WIDE R156, R252, 0x4, R156 ;  /* 0x00000004fc9c7825 */ /* 0x000fc600078e029c */
[----:B-1----:R-:W4:Y:S04]  /*385f0*/  LDL.LU.64 R250, [R1+0x2b8] ;  /* 0x0002b80001fa7983 */ /* 0x002f280000300a00 */
[----:B------:R1:W-:Y:S04]  /*38600*/  STL.64 [R1+0x1270], R240 ;  /* 0x001270f001007387 */ /* 0x0003e80000100a00 */
[----:B-1----:R-:W4:Y:S01]  /*38610*/  LDL.LU.64 R240, [R1+0x2b0] ;  /* 0x0002b00001f07983 */ /* 0x002f220000300a00 */
[----:B--2---:R-:W-:-:S05]  /*38620*/  IMAD.WIDE R42, R252, 0x4, R42 ;  /* 0x00000004fc2a7825 */ /* 0x004fca00078e022a */
[----:B------:R1:W-:Y:S04]  /*38630*/  STL.64 [R1+0x13e8], R42 ;  /* 0x0013e82a01007387 */ /* 0x0003e80000100a00 */
[----:B-1----:R-:W2:Y:S04]  /*38640*/  LDL.LU.64 R42, [R1+0x1fc8] ;  /* 0x001fc800012a7983 */ /* 0x002ea80000300a00 */
[----:B------:R1:W-:Y:S04]  /*38650*/  STL.64 [R1+0x1518], R58 ;  /* 0x0015183a01007387 */ /* 0x0003e80000100a00 */
[----:B-1----:R-:W2:Y:S04]  /*38660*/  LDL.LU.64 R58, [R1+0x1fc0] ;  /* 0x001fc000013a7983 */ /* 0x002ea80000300a00 */
[----:B------:R1:W-:Y:S04]  /*38670*/  STL.64 [R1+0x1600], R74 ;  /* 0x0016004a01007387 */ /* 0x0003e80000100a00 */
[----:B-1----:R-:W2:Y:S04]  /*38680*/  LDL.LU.64 R74, [R1+0x1fb8] ;  /* 0x001fb800014a7983 */ /* 0x002ea80000300a00 */
[----:B------:R1:W-:Y:S04]  /*38690*/  STL.64 [R1+0x16a0], R156 ;  /* 0x0016a09c01007387 */ /* 0x0003e80000100a00 */
[----:B-1----:R-:W2:Y:S01]  /*386a0*/  LDL.LU.64 R156, [R1+0x1fb0] ;  /* 0x001fb000019c7983 */ /* 0x002ea20000300a00 */
[----:B------:R-:W-:-:S05]  /*386b0*/  IMAD.WIDE R14, R252, 0x4, R14 ;  /* 0x00000004fc0e7825 */ /* 0x000fca00078e020e */
[----:B------:R1:W-:Y:S02]  /*386c0*/  STL.64 [R1+0x3f0], R14 ;  /* 0x0003f00e01007387 */ /* 0x0003e40000100a00 */
[----:B-1----:R-:W-:-:S04]  /*386d0*/  IMAD.WIDE R14, R252, 0x4, R4 ;  /* 0x00000004fc0e7825 */ /* 0x002fc800078e0204 */
[C---:B------:R-:W-:Y:S01]  /*386e0*/  IMAD.WIDE R4, R252.reuse, 0x4, R2 ;  /* 0x00000004fc047825 */ /* 0x040fe200078e0202 */
[----:B------:R1:W-:Y:S04]  /*386f0*/  STL.64 [R1+0x538], R14 ;  /* 0x0005380e01007387 */ /* 0x0003e80000100a00 */
[----:B-1----:R-:W2:Y:S04]  /*38700*/  LDL.LU.64 R14, [R1+0x280] ;  /* 0x00028000010e7983 */ /* 0x002ea80000300a00 */
[----:B------:R1:W-:Y:S04]  /*38710*/  STL.64 [R1+0x10a0], R4 ;  /* 0x0010a00401007387 */ /* 0x0003e80000100a00 */
[----:B-1----:R-:W2:Y:S01]  /*38720*/  LDL.LU.64 R4, [R1+0x278] ;  /* 0x0002780001047983 */ /* 0x002ea20000300a00 */
[----:B------:R-:W-:-:S04]  /*38730*/  IMAD.WIDE R138, R252, 0x4, R138 ;  /* 0x00000004fc8a7825 */ /* 0x000fc800078e028a */
[----:B------:R-:W-:-:S04]  /*38740*/  IMAD.WIDE R154, R252, 0x4, R154 ;  /* 0x00000004fc9a7825 */ /* 0x000fc800078e029a */
[----:B------:R-:W-:-:S04]  /*38750*/  IMAD.WIDE R6, R252, 0x4, R6 ;  /* 0x00000004fc067825 */ /* 0x000fc800078e0206 */
[----:B---3--:R-:W-:-:S04]  /*38760*/  IMAD.WIDE R112, R252, 0x4, R112 ;  /* 0x00000004fc707825 */ /* 0x008fc800078e0270 */
[----:B----4-:R-:W-:-:S04]  /*38770*/  IMAD.WIDE R170, R252, 0x4, R170 ;  /* 0x00000004fcaa7825 */ /* 0x010fc800078e02aa */
[----:B------:R-:W-:-:S04]  /*38780*/  IMAD.WIDE R172, R252, 0x4, R172 ;  /* 0x00000004fcac7825 */ /* 0x000fc800078e02ac */
[----:B------:R-:W-:-:S04]  /*38790*/  IMAD.WIDE R76, R252, 0x4, R76 ;  /* 0x00000004fc4c7825 */ /* 0x000fc800078e024c */
[----:B------:R-:W-:-:S04]  /*387a0*/  IMAD.WIDE R186, R252, 0x4, R186 ;  /* 0x00000004fcba7825 */ /* 0x000fc800078e02ba */
[----:B------:R-:W-:-:S04]  /*387b0*/  IMAD.WIDE R202, R252, 0x4, R202 ;  /* 0x00000004fcca7825 */ /* 0x000fc800078e02ca */
[----:B------:R-:W-:-:S04]  /*387c0*/  IMAD.WIDE R60, R252, 0x4, R60 ;  /* 0x00000004fc3c7825 */ /* 0x000fc800078e023c */
[----:B--2---:R-:W-:-:S05]  /*387d0*/  IMAD.WIDE R2, R252, 0x4, R156 ;  /* 0x00000004fc027825 */ /* 0x004fca00078e029c */
[----:B------:R1:W-:Y:S04]  /*387e0*/  STL.64 [R1+0x1238], R2 ;  /* 0x0012380201007387 */ /* 0x0003e80000100a00 */
[----:B------:R-:W2:Y:S01]  /*387f0*/  LDL.LU.64 R156, [R1+0x270] ;  /* 0x00027000019c7983 */ /* 0x000ea20000300a00 */
[----:B-1----:R-:W-:-:S03]  /*38800*/  IMAD.WIDE R2, R252, 0x4, R90 ;  /* 0x00000004fc027825 */ /* 0x002fc600078e025a */
[----:B------:R-:W3:Y:S04]  /*38810*/  LDL.LU.64 R90, [R1+0x1fa8] ;  /* 0x001fa800015a7983 */ /* 0x000ee80000300a00 */
[----:B------:R1:W-:Y:S02]  /*38820*/  STL.64 [R1+0x13c0], R2 ;  /* 0x0013c00201007387 */ /* 0x0003e40000100a00 */
[C---:B-1----:R-:W-:Y:S02]  /*38830*/  IMAD.WIDE R2, R252.reuse, 0x4, R106 ;  /* 0x00000004fc027825 */ /* 0x042fe400078e026a */
[----:B------:R-:W4:Y:S04]  /*38840*/  LDL.LU.64 R106, [R1+0x1fa0] ;  /* 0x001fa000016a7983 */ /* 0x000f280000300a00 */
[----:B------:R1:W-:Y:S02]  /*38850*/  STL.64 [R1+0x14f8], R2 ;  /* 0x0014f80201007387 */ /* 0x0003e40000100a00 */
[----:B-1----:R-:W-:-:S02]  /*38860*/  IMAD.WIDE R2, R252, 0x4, R122 ;  /* 0x00000004fc027825 */ /* 0x002fc400078e027a */
[----:B------:R-:W3:Y:S04]  /*38870*/  LDL.LU.64 R122, [R1+0x1f98] ;  /* 0x001f9800017a7983 */ /* 0x000ee80000300a00 */
[----:B------:R1:W-:Y:S04]  /*38880*/  STL.64 [R1+0x15e8], R2 ;  /* 0x0015e80201007387 */ /* 0x0003e80000100a00 */
[----:B-1----:R-:W2:Y:S04]  /*38890*/  LDL.LU.64 R2, [R1+0x268] ;  /* 0x0002680001027983 */ /* 0x002ea80000300a00 */
[----:B------:R1:W-:Y:S04]  /*388a0*/  STL.64 [R1+0x1690], R138 ;  /* 0x0016908a01007387 */ /* 0x0003e80000100a00 */
[----:B-1----:R-:W4:Y:S04]  /*388b0*/  LDL.LU.64 R138, [R1+0x1f90] ;  /* 0x001f9000018a7983 */ /* 0x002f280000300a00 */
[----:B------:R1:W-:Y:S04]  /*388c0*/  STL.64 [R1+0x3e8], R154 ;  /* 0x0003e89a01007387 */ /* 0x0003e80000100a00 */
[----:B-1----:R-:W3:Y:S04]  /*388d0*/  LDL.LU.64 R154, [R1+0x1f88] ;  /* 0x001f8800019a7983 */ /* 0x002ee80000300a00 */
[----:B------:R1:W-:Y:S04]  /*388e0*/  STL.64 [R1+0x530], R6 ;  /* 0x0005300601007387 */ /* 0x0003e80000100a00 */
[----:B-1----:R-:W4:Y:S04]  /*388f0*/  LDL.LU.64 R6, [R1+0x240] ;  /* 0x0002400001067983 */ /* 0x002f280000300a00 */
        /* <DEDUP_REMOVED lines=14> */
[----:B------:R-:W-:-:S05]  /*389e0*/  IMAD.WIDE R250, R252, 0x4, R250 ;  /* 0x00000004fcfa7825 */ /* 0x000fca00078e02fa */
[----:B------:R1:W-:Y:S01]  /*389f0*/  STL.64 [R1+0x520], R250 ;  /* 0x000520fa01007387 */ /* 0x0003e20000100a00 */
[----:B------:R-:W-:-:S04]  /*38a00*/  IMAD.WIDE R218, R252, 0x4, R218 ;  /* 0x00000004fcda7825 */ /* 0x000fc800078e02da */
[----:B------:R-:W-:-:S04]  /*38a10*/  IMAD.WIDE R234, R252, 0x4, R234 ;  /* 0x00000004fcea7825 */ /* 0x000fc800078e02ea */
[----:B-1----:R-:W-:-:S04]  /*38a20*/  IMAD.WIDE R250, R252, 0x4, R240 ;  /* 0x00000004fcfa7825 */ /* 0x002fc800078e02f0 */
[----:B------:R-:W-:-:S04]  /*38a30*/  IMAD.WIDE R208, R252, 0x4, R208 ;  /* 0x00000004fcd07825 */ /* 0x000fc800078e02d0 */
[----:B------:R-:W-:-:S04]  /*38a40*/  IMAD.WIDE R128, R252, 0x4, R128 ;  /* 0x00000004fc807825 */ /* 0x000fc800078e0280 */
[----:B------:R-:W-:-:S04]  /*38a50*/  IMAD.WIDE R14, R252, 0x4, R14 ;  /* 0x00000004fc0e7825 */ /* 0x000fc800078e020e */
[----:B--2---:R-:W-:-:S04]  /*38a60*/  IMAD.WIDE R2, R252, 0x4, R2 ;  /* 0x00000004fc027825 */ /* 0x004fc800078e0202 */
[----:B----4-:R-:W-:-:S04]  /*38a70*/  IMAD.WIDE R6, R252, 0x4, R6 ;  /* 0x00000004fc067825 */ /* 0x010fc800078e0206 */
[----:B---3--:R-:W-:-:S04]  /*38a80*/  IMAD.WIDE R172, R252, 0x4, R172 ;  /* 0x00000004fcac7825 */ /* 0x008fc800078e02ac */
[C---:B------:R-:W-:Y:S02]  /*38a90*/  IMAD.WIDE R240, R252.reuse, 0x4, R60 ;  /* 0x00000004fcf07825 */ /* 0x040fe400078e023c */
[----:B------:R-:W2:Y:S04]  /*38aa0*/  LDL.LU.64 R60, [R1+0x200] ;  /* 0x00020000013c7983 */ /* 0x000ea80000300a00 */
        /* <DEDUP_REMOVED lines=12> */
[----:B------:R1:W-:Y:S02]  /*38b70*/  STL.64 [R1+0x3d8], R14 ;  /* 0x0003d80e01007387 */ /* 0x0003e40000100a00 */
[----:B-1----:R-:W-:-:S04]  /*38b80*/  IMAD.WIDE R14, R252, 0x4, R4 ;  /* 0x00000004fc0e7825 */ /* 0x002fc800078e0204 */
[C---:B------:R-:W-:Y:S02]  /*38b90*/  IMAD.WIDE R4, R252.reuse, 0x4, R156 ;  /* 0x00000004fc047825 */ /* 0x040fe400078e029c */
[----:B------:R-:W4:Y:S04]  /*38ba0*/  LDL.LU.64 R156, [R1+0x1c0] ;  /* 0x0001c000019c7983 */ /* 0x000f280000300a00 */
[----:B------:R1:W-:Y:S04]  /*38bb0*/  STL.64 [R1+0x510], R14 ;  /* 0x0005100e01007387 */ /* 0x0003e80000100a00 */
[----:B-1----:R-:W4:Y:S04]  /*38bc0*/  LDL.LU.64 R14, [R1+0x1b8] ;  /* 0x0001b800010e7983 */ /* 0x002f280000300a00 */
[----:B------:R1:W-:Y:S04]  /*38bd0*/  STL.64 [R1+0x1028], R4 ;  /* 0x0010280401007387 */ /* 0x0003e80000100a00 */
[----:B-1----:R-:W4:Y:S04]  /*38be0*/  LDL.LU.64 R4, [R1+0x1b0] ;  /* 0x0001b00001047983 */ /* 0x002f280000300a00 */
[----:B------:R1:W-:Y:S02]  /*38bf0*/  STL.64 [R1+0x11b8], R2 ;  /* 0x0011b80201007387 */ /* 0x0003e40000100a00 */
[----:B-1----:R-:W-:-:S02]  /*38c00*/  IMAD.WIDE R2, R252, 0x4, R16 ;  /* 0x00000004fc027825 */ /* 0x002fc400078e0210 */
[----:B------:R-:W4:Y:S04]  /*38c10*/  LDL.LU.64 R16, [R1+0x1f40] ;  /* 0x001f400001107983 */ /* 0x000f280000300a00 */
[----:B------:R1:W-:Y:S02]  /*38c20*/  STL.64 [R1+0x1348], R2 ;  /* 0x0013480201007387 */ /* 0x0003e40000100a00 */
[C---:B-1----:R-:W-:Y:S02]  /*38c30*/  IMAD.WIDE R2, R252.reuse, 0x4, R190 ;  /* 0x00000004fc027825 */ /* 0x042fe400078e02be */
[----:B------:R-:W4:Y:S04]  /*38c40*/  LDL.LU.64 R190, [R1+0x1f38] ;  /* 0x001f380001be7983 */ /* 0x000f280000300a00 */
[----:B------:R1:W-:Y:S02]  /*38c50*/  STL.64 [R1+0x1498], R2 ;  /* 0x0014980201007387 */ /* 0x0003e40000100a00 */
[----:B-1----:R-:W-:-:S02]  /*38c60*/  IMAD.WIDE R2, R252, 0x4, R94 ;  /* 0x00000004fc027825 */ /* 0x002fc400078e025e */
[----:B------:R-:W4:Y:S04]  /*38c70*/  LDL.LU.64 R94, [R1+0x1f30] ;  /* 0x001f3000015e7983 */ /* 0x000f280000300a00 */
[----:B------:R1:W-:Y:S01]  /*38c80*/  STL.64 [R1+0x15a0], R2 ;  /* 0x0015a00201007387 */ /* 0x0003e20000100a00 */
[----:B------:R-:W-:-:S04]  /*38c90*/  IMAD.WIDE R76, R252, 0x4, R76 ;  /* 0x00000004fc4c7825 */ /* 0x000fc800078e024c */
[C---:B-1----:R-:W-:Y:S02]  /*38ca0*/  IMAD.WIDE R2, R252.reuse, 0x4, R96 ;  /* 0x00000004fc027825 */ /* 0x042fe400078e0260 */
[----:B------:R-:W4:Y:S04]  /*38cb0*/  LDL.LU.64 R96, [R1+0x1f28] ;  /* 0x001f280001607983 */ /* 0x000f280000300a00 */
[----:B------:R1:W-:Y:S04]  /*38cc0*/  STL.64 [R1+0x1660], R2 ;  /* 0x0016600201007387 */ /* 0x0003e80000100a00 */
[----:B------:R1:W-:Y:S02]  /*38cd0*/  STL.64 [R1+0x3d0], R6 ;  /* 0x0003d00601007387 */ /* 0x0003e40000100a00 */
[----:B-1----:R-:W-:-:S02]  /*38ce0*/  IMAD.WIDE R2, R252, 0x4, R112 ;  /* 0x00000004fc027825 */ /* 0x002fc400078e0270 */
[----:B------:R-:W4:Y:S04]  /*38cf0*/  LDL.LU.64 R6, [R1+0x180] ;  /* 0x0001800001067983 */ /* 0x000f280000300a00 */
[----:B------:R-:W4:Y:S04]  /*38d00*/  LDL.LU.64 R112, [R1+0x178] ;  /* 0x0001780001707983 */ /* 0x000f280000300a00 */
        /* <DEDUP_REMOVED lines=11> */
[----:B------:R1:W-:Y:S01]  /*38dc0*/  STL.64 [R1+0x1478], R44 ;  /* 0x0014782c01007387 */ /* 0x0003e20000100a00 */
[----:B--2---:R-:W-:-:S04]  /*38dd0*/  IMAD.WIDE R60, R252, 0x4, R60 ;  /* 0x00000004fc3c7825 */ /* 0x004fc800078e023c */
[C---:B---3--:R-:W-:Y:S01]  /*38de0*/  IMAD.WIDE R250, R252.reuse, 0x4, R250 ;  /* 0x00000004fcfa7825 */ /* 0x048fe200078e02fa */
[----:B-1----:R-:W2:Y:S04]  /*38df0*/  LDL.LU.64 R44, [R1+0x1f08] ;  /* 0x001f0800012c7983 */ /* 0x002ea80000300a00 */
[----:B------:R1:W-:Y:S01]  /*38e00*/  STL.64 [R1+0x1588], R246 ;  /* 0x001588f601007387 */ /* 0x0003e20000100a00 */
[----:B----4-:R-:W-:-:S04]  /*38e10*/  IMAD.WIDE R240, R252, 0x4, R240 ;  /* 0x00000004fcf07825 */ /* 0x010fc800078e02f0 */
[C---:B-1----:R-:W-:Y:S02]  /*38e20*/  IMAD.WIDE R246, R252.reuse, 0x4, R62 ;  /* 0x00000004fcf67825 */ /* 0x042fe400078e023e */
[----:B------:R-:W3:Y:S04]  /*38e30*/  LDL.LU.64 R62, [R1+0x140] ;  /* 0x00014000013e7983 */ /* 0x000ee80000300a00 */
[----:B------:R1:W-:Y:S04]  /*38e40*/  STL.64 [R1+0x1650], R246 ;  /* 0x001650f601007387 */ /* 0x0003e80000100a00 */
[----:B-1----:R-:W4:Y:S04]  /*38e50*/  LDL.LU.64 R246, [R1+0x138] ;  /* 0x0001380001f67983 */ /* 0x002f280000300a00 */
[----:B------:R1:W-:Y:S04]  /*38e60*/  STL.64 [R1+0x3c8], R60 ;  /* 0x0003c83c01007387 */ /* 0x0003e80000100a00 */
[----:B-1----:R-:W2:Y:S04]  /*38e70*/  LDL.LU.64 R60, [R1+0x1f00] ;  /* 0x001f0000013c7983 */ /* 0x002ea80000300a00 */
[----:B------:R1:W-:Y:S01]  /*38e80*/  STL.64 [R1+0x418], R250 ;  /* 0x000418fa01007387 */ /* 0x0003e20000100a00 */
[----:B------:R-:W-:-:S04]  /*38e90*/  IMAD.WIDE R140, R252, 0x4, R140 ;  /* 0x00000004fc8c7825 */ /* 0x000fc800078e028c */
        /* <DEDUP_REMOVED lines=11> */
[C---:B-1----:R-:W-:Y:S02]  /*38f50*/  IMAD.WIDE R250, R252.reuse, 0x4, R76 ;  /* 0x00000004fcfa7825 */ /* 0x042fe400078e024c */
[----:B------:R-:W2:Y:S04]  /*38f60*/  LDL.LU.64 R76, [R1+0x1ef8] ;  /* 0x001ef800014c7983 */ /* 0x000ea80000300a00 */
[----:B------:R1:W-:Y:S02]  /*38f70*/  STL.64 [R1+0x590], R240 ;  /* 0x000590f001007387 */ /* 0x0003e40000100a00 */
[C---:B-1----:R-:W-:Y:S02]  /*38f80*/  IMAD.WIDE R240, R252.reuse, 0x4, R92 ;  /* 0x00000004fcf07825 */ /* 0x042fe400078e025c */
[----:B------:R-:W2:Y:S04]  /*38f90*/  LDL.LU.64 R92, [R1+0x1ef0] ;  /* 0x001ef000015c7983 */ /* 0x000ea80000300a00 */
[----:B------:R1:W-:Y:S02]  /*38fa0*/  STL.64 [R1+0x1160], R250 ;  /* 0x001160fa01007387 */ /* 0x0003e40000100a00 */
[----:B-1----:R-:W-:-:S02]  /*38fb0*/  IMAD.WIDE R250, R252, 0x4, R108 ;  /* 0x00000004fcfa7825 */ /* 0x002fc400078e026c */
[----:B------:R-:W2:Y:S04]  /*38fc0*/  LDL.LU.64 R108, [R1+0x1ee8] ;  /* 0x001ee800016c7983 */ /* 0x000ea80000300a00 */
[----:B------:R1:W-:Y:S02]  /*38fd0*/  STL.64 [R1+0x12f8], R240 ;  /* 0x0012f8f001007387 */ /* 0x0003e40000100a00 */
[C---:B-1----:R-:W-:Y:S02]  /*38fe0*/  IMAD.WIDE R240, R252.reuse, 0x4, R124 ;  /* 0x00000004fcf07825 */ /* 0x042fe400078e027c */
[----:B------:R-:W2:Y:S04]  /*38ff0*/  LDL.LU.64 R124, [R1+0x1ee0] ;  /* 0x001ee000017c7983 */ /* 0x000ea80000300a00 */
[----:B------:R1:W-:Y:S04]  /*39000*/  STL.64 [R1+0x1458], R250 ;  /* 0x001458fa01007387 */ /* 0x0003e80000100a00 */
[----:B-1----:R-:W2:Y:S04]  /*39010*/  LDL.LU.64 R250, [R1+0x100] ;  /* 0x0001000001fa7983 */ /* 0x002ea80000300a00 */
[----:B------:R1:W-:Y:S04]  /*39020*/  STL.64 [R1+0x1570], R240 ;  /* 0x001570f001007387 */ /* 0x0003e80000100a00 */
[----:B-1----:R-:W2:Y:S04]  /*39030*/  LDL.LU.64 R240, [R1+0xf8] ;  /* 0x0000f80001f07983 */ /* 0x002ea80000300a00 */
[----:B------:R1:W-:Y:S04]  /*39040*/  STL.64 [R1+0x1640], R140 ;  /* 0x0016408c01007387 */ /* 0x0003e80000100a00 */
[----:B-1----:R-:W2:Y:S04]  /*39050*/  LDL.LU.64 R140, [R1+0x1ed8] ;  /* 0x001ed800018c7983 */ /* 0x002ea80000300a00 */
[----:B------:R1:W-:Y:S04]  /*39060*/  STL.64 [R1+0x3c0], R156 ;  /* 0x0003c09c01007387 */ /* 0x0003e80000100a00 */
[----:B-1----:R-:W2:Y:S04]  /*39070*/  LDL.LU.64 R156, [R1+0x1ed0] ;  /* 0x001ed000019c7983 */ /* 0x002ea80000300a00 */
[----:B------:R1:W-:Y:S02]  /*39080*/  STL.64 [R1+0x420], R14 ;  /* 0x0004200e01007387 */ /* 0x0003e40000100a00 */
[----:B-1----:R-:W-:-:S02]  /*39090*/  IMAD.WIDE R14, R252, 0x4, R172 ;  /* 0x00000004fc0e7825 */ /* 0x002fc400078e02ac */
[----:B------:R-:W2:Y:S04]  /*390a0*/  LDL.LU.64 R172, [R1+0x1ec8] ;  /* 0x001ec80001ac7983 */ /* 0x000ea80000300a00 */
[----:B------:R1:W-:Y:S02]  /*390b0*/  STL.64 [R1+0x598], R4 ;  /* 0x0005980401007387 */ /* 0x0003e40000100a00 */
[C---:B-1----:R-:W-:Y:S02]  /*390c0*/  IMAD.WIDE R4, R252.reuse, 0x4, R188 ;  /* 0x00000004fc047825 */ /* 0x042fe400078e02bc */
[----:B------:R-:W2:Y:S04]  /*390d0*/  LDL.LU.64 R188, [R1+0x1ec0] ;  /* 0x001ec00001bc7983 */ /* 0x000ea80000300a00 */
[----:B------:R1:W-:Y:S01]  /*390e0*/  STL.64 [R1+0x1130], R14 ;  /* 0x0011300e01007387 */ /* 0x0003e20000100a00 */
[----:B------:R-:W-:-:S03]  /*390f0*/  IMAD.WIDE R2, R252, 0x4, R2 ;  /* 0x00000004fc027825 */ /* 0x000fc600078e0202 */
[----:B-1----:R-:W2:Y:S04]  /*39100*/  LDL.LU.64 R14, [R1+0xc0] ;  /* 0x0000c000010e7983 */ /* 0x002ea80000300a00 */
        /* <DEDUP_REMOVED lines=20> */
[----:B------:R-:W-:-:S04]  /*39250*/  IMAD.WIDE R30, R252, 0x4, R30 ;  /* 0x00000004fc1e7825 */ /* 0x000fc800078e021e */
[C---:B------:R-:W-:Y:S01]  /*39260*/  IMAD.WIDE R46, R252.reuse, 0x4, R46 ;  /* 0x00000004fc2e7825 */ /* 0x040fe200078e022e */
[----:B------:R1:W-:Y:S03]  /*39270*/  STL.64 [R1+0x1530], R30 ;  /* 0x0015301e01007387 */ /* 0x0003e60000100a00 */
[----:B---3--:R-:W-:-:S04]  /*39280*/  IMAD.WIDE R62, R252, 0x4, R62 ;  /* 0x00000004fc3e7825 */ /* 0x008fc800078e023e */
[C---:B----4-:R-:W-:Y:S01]  /*39290*/  IMAD.WIDE R246, R252.reuse, 0x4, R246 ;  /* 0x00000004fcf67825 */ /* 0x050fe200078e02f6 */
[----:B-1----:R-:W3:Y:S04]  /*392a0*/  LDL.LU.64 R30, [R1+0x1e78] ;  /* 0x001e7800011e7983 */ /* 0x002ee80000300a00 */
[----:B------:R1:W-:Y:S04]  /*392b0*/  STL.64 [R1+0x1610], R46 ;  /* 0x0016102e01007387 */ /* 0x0003e80000100a00 */
[----:B-1----:R-:W4:Y:S04]  /*392c0*/  LDL.LU.64 R46, [R1+0x1e70] ;  /* 0x001e7000012e7983 */ /* 0x002f280000300a00 */
[----:B------:R1:W-:Y:S01]  /*392d0*/  STL.64 [R1+0x3b0], R62 ;  /* 0x0003b03e01007387 */ /* 0x0003e20000100a00 */
[----:B------:R-:W-:-:S03]  /*392e0*/  IMAD.WIDE R110, R252, 0x4, R110 ;  /* 0x00000004fc6e7825 */ /* 0x000fc600078e026e */
[----:B-1----:R-:W3:Y:S04]  /*392f0*/  LDL.LU.64 R62, [R1+0x1e68] ;  /* 0x001e6800013e7983 */ /* 0x002ee80000300a00 */
[----:B------:R1:W-:Y:S01]  /*39300*/  STL.64 [R1+0x430], R246 ;  /* 0x000430f601007387 */ /* 0x0003e20000100a00 */
[----:B------:R-:W-:-:S04]  /*39310*/  IMAD.WIDE R126, R252, 0x4, R126 ;  /* 0x00000004fc7e7825 */ /* 0x000fc800078e027e */
[----:B------:R-:W-:-:S04]  /*39320*/  IMAD.WIDE R142, R252, 0x4, R142 ;  /* 0x00000004fc8e7825 */ /* 0x000fc800078e028e */
[----:B------:R-:W-:-:S04]  /*39330*/  IMAD.WIDE R158, R252, 0x4, R158 ;  /* 0x00000004fc9e7825 */ /* 0x000fc800078e029e */
[----:B--2---:R-:W-:-:S04]  /*39340*/  IMAD.WIDE R250, R252, 0x4, R250 ;  /* 0x00000004fcfa7825 */ /* 0x004fc800078e02fa */
[C---:B-1----:R-:W-:Y:S02]  /*39350*/  IMAD.WIDE R246, R252.reuse, 0x4, R78 ;  /* 0x00000004fcf67825 */ /* 0x042fe400078e024e */
[----:B------:R-:W2:Y:S04]  /*39360*/  LDL.LU.64 R78, [R1+0x1e60] ;  /* 0x001e6000014e7983 */ /* 0x000ea80000300a00 */
[----:B------:R1:W-:Y:S02]  /*39370*/  STL.64 [R1+0x5a8], R246 ;  /* 0x0005a8f601007387 */ /* 0x0003e40000100a00 */
[C---:B-1----:R-:W-:Y:S02]  /*39380*/  IMAD.WIDE R246, R252.reuse, 0x4, R94 ;  /* 0x00000004fcf67825 */ /* 0x042fe400078e025e */
[----:B------:R-:W4:Y:S04]  /*39390*/  LDL.LU.64 R94, [R1+0x1e58] ;  /* 0x001e5800015e7983 */ /* 0x000f280000300a00 */
[----:B------:R1:W-:Y:S04]  /*393a0*/  STL.64 [R1+0x10c8], R246 ;  /* 0x0010c8f601007387 */ /* 0x0003e80000100a00 */
[----:B-1----:R-:W3:Y:S04]  /*393b0*/  LDL.LU.64 R246, [R1+0x40] ;  /* 0x0000400001f67983 */ /* 0x002ee80000300a00 */
[----:B------:R1:W-:Y:S04]  /*393c0*/  STL.64 [R1+0x1268], R110 ;  /* 0x0012686e01007387 */ /* 0x0003e80000100a00 */
[----:B-1----:R-:W2:Y:S04]  /*393d0*/  LDL.LU.64 R110, [R1+0x1e50] ;  /* 0x001e5000016e7983 */ /* 0x002ea80000300a00 */
[----:B------:R1:W-:Y:S04]  /*393e0*/  STL.64 [R1+0x13e0], R126 ;  /* 0x0013e07e01007387 */ /* 0x0003e80000100a00 */
[----:B-1----:R-:W4:Y:S04]  /*393f0*/  LDL.LU.64 R126, [R1+0x1e48] ;  /* 0x001e4800017e7983 */ /* 0x002f280000300a00 */
[----:B------:R1:W-:Y:S04]  /*39400*/  STL.64 [R1+0x1510], R142 ;  /* 0x0015108e01007387 */ /* 0x0003e80000100a00 */
[----:B-1----:R-:W2:Y:S04]  /*39410*/  LDL.LU.64 R142, [R1+0x1e40] ;  /* 0x001e4000018e7983 */ /* 0x002ea80000300a00 */
[----:B------:R1:W-:Y:S04]  /*39420*/  STL.64 [R1+0x15f8], R158 ;  /* 0x0015f89e01007387 */ /* 0x0003e80000100a00 */
[----:B-1----:R-:W4:Y:S04]  /*39430*/  LDL.LU.64 R158, [R1+0x1e38] ;  /* 0x001e3800019e7983 */ /* 0x002f280000300a00 */
[----:B------:R1:W-:Y:S02]  /*39440*/  STL.64 [R1+0x3a8], R250 ;  /* 0x0003a8fa01007387 */ /* 0x0003e40000100a00 */
[----:B-1----:R-:W-:-:S04]  /*39450*/  IMAD.WIDE R250, R252, 0x4, R240 ;  /* 0x00000004fcfa7825 */ /* 0x002fc800078e02f0 */
[C---:B------:R-:W-:Y:S02]  /*39460*/  IMAD.WIDE R240, R252.reuse, 0x4, R174 ;  /* 0x00000004fcf07825 */ /* 0x040fe400078e02ae */
[----:B------:R-:W2:Y:S04]  /*39470*/  LDL.LU.64 R174, [R1+0x1e30] ;  /* 0x001e300001ae7983 */ /* 0x000ea80000300a00 */
[----:B------:R1:W-:Y:S02]  /*39480*/  STL.64 [R1+0x438], R250 ;  /* 0x000438fa01007387 */ /* 0x0003e40000100a00 */
[C---:B-1----:R-:W-:Y:S02]  /*39490*/  IMAD.WIDE R250, R252.reuse, 0x4, R190 ;  /* 0x00000004fcfa7825 */ /* 0x042fe400078e02be */
[----:B------:R-:W4:Y:S04]  /*394a0*/  LDL.LU.64 R190, [R1+0x1e28] ;  /* 0x001e280001be7983 */ /* 0x000f280000300a00 */
[----:B------:R1:W-:Y:S02]  /*394b0*/  STL.64 [R1+0x5b0], R240 ;  /* 0x0005b0f001007387 */ /* 0x0003e40000100a00 */
[----:B-1----:R-:W-:-:S02]  /*394c0*/  IMAD.WIDE R240, R252, 0x4, R206 ;  /* 0x00000004fcf07825 */ /* 0x002fc400078e02ce */
        /* <DEDUP_REMOVED lines=10> */
[----:B------:R1:W-:Y:S04]  /*39570*/  STL.64 [R1+0x14f0], R240 ;  /* 0x0014f0f001007387 */ /* 0x0003e80000100a00 */
[----:B------:R-:W-:Y:S01]  /*39580*/  STL.64 [R1+0x15e0], R250 ;  /* 0x0015e0fa01007387 */ /* 0x000fe20000100a00 */
[----:B-1----:R-:W-:-:S04]  /*39590*/  IMAD.WIDE R240, R252, 0x4, R14 ;  /* 0x00000004fcf07825 */ /* 0x002fc800078e020e */
[C---:B------:R-:W-:Y:S01]  /*395a0*/  IMAD.WIDE R14, R252.reuse, 0x4, R4 ;  /* 0x00000004fc0e7825 */ /* 0x040fe200078e0204 */
[----:B------:R-:W-:Y:S03]  /*395b0*/  STL.64 [R1+0x3a0], R240 ;  /* 0x0003a0f001007387 */ /* 0x000fe60000100a00 */
[C---:B------:R-:W-:Y:S02]  /*395c0*/  IMAD.WIDE R4, R252.reuse, 0x4, R96 ;  /* 0x00000004fc047825 */ /* 0x040fe400078e0260 */
[----:B------:R-:W3:Y:S04]  /*395d0*/  LDL.LU.64 R96, [R1+0x1e00] ;  /* 0x001e000001607983 */ /* 0x000ee80000300a00 */
[----:B------:R1:W-:Y:S02]  /*395e0*/  STL.64 [R1+0x440], R14 ;  /* 0x0004400e01007387 */ /* 0x0003e40000100a00 */
[----:B-1----:R-:W-:-:S02]  /*395f0*/  IMAD.WIDE R14, R252, 0x4, R16 ;  /* 0x00000004fc0e7825 */ /* 0x002fc400078e0210 */
[----:B------:R-:W2:Y:S04]  /*39600*/  LDL.LU.64 R16, [R1+0x1df8] ;  /* 0x001df80001107983 */ /* 0x000ea80000300a00 */
[----:B------:R1:W-:Y:S01]  /*39610*/  STL.64 [R1+0x5b8], R4 ;  /* 0x0005b80401007387 */ /* 0x0003e20000100a00 */
[----:B------:R-:W-:-:S04]  /*39620*/  IMAD.WIDE R240, R252, 0x4, R80 ;  /* 0x00000004fcf07825 */ /* 0x000fc800078e0250 */
[C---:B-1----:R-:W-:Y:S02]  /*39630*/  IMAD.WIDE R4, R252.reuse, 0x4, R32 ;  /* 0x00000004fc047825 */ /* 0x042fe400078e0220 */
[----:B------:R-:W2:Y:S04]  /*39640*/  LDL.LU.64 R32, [R1+0x1df0] ;  /* 0x001df00001207983 */ /* 0x000ea80000300a00 */
[----:B------:R1:W-:Y:S01]  /*39650*/  STL.64 [R1+0x1068], R14 ;  /* 0x0010680e01007387 */ /* 0x0003e20000100a00 */
[----:B------:R-:W-:-:S04]  /*39660*/  IMAD.WIDE R2, R252, 0x4, R2 ;  /* 0x00000004fc027825 */ /* 0x000fc800078e0202 */
[C---:B-1----:R-:W-:Y:S02]  /*39670*/  IMAD.WIDE R14, R252.reuse, 0x4, R48 ;  /* 0x00000004fc0e7825 */ /* 0x042fe400078e0230 */
[----:B------:R-:W2:Y:S04]  /*39680*/  LDL.LU.64 R48, [R1+0x1de8] ;  /* 0x001de80001307983 */ /* 0x000ea80000300a00 */
[----:B------:R1:W-:Y:S02]  /*39690*/  STL.64 [R1+0x1200], R4 ;  /* 0x0012000401007387 */ /* 0x0003e40000100a00 */
[C---:B-1----:R-:W-:Y:S02]  /*396a0*/  IMAD.WIDE R4, R252.reuse, 0x4, R64 ;  /* 0x00000004fc047825 */ /* 0x042fe400078e0240 */
[----:B------:R-:W2:Y:S04]  /*396b0*/  LDL.LU.64 R64, [R1+0x1de0] ;  /* 0x001de00001407983 */ /* 0x000ea80000300a00 */
[----:B------:R1:W-:Y:S04]  /*396c0*/  STL.64 [R1+0x1390], R14 ;  /* 0x0013900e01007387 */ /* 0x0003e80000100a00 */
[----:B------:R-:W2:Y:S04]  /*396d0*/  LDL.LU.64 R80, [R1+0x1dd8] ;  /* 0x001dd80001507983 */ /* 0x000ea80000300a00 */
[----:B------:R3:W-:Y:S01]  /*396e0*/  STL.64 [R1+0x14d0], R4 ;  /* 0x0014d00401007387 */ /* 0x0007e20000100a00 */
[----:B-1----:R-:W-:-:S04]  /*396f0*/  IMAD.WIDE R14, R252, 0x4, R248 ;  /* 0x00000004fc0e7825 */ /* 0x002fc800078e02f8 */
[C---:B---3--:R-:W-:Y:S02]  /*39700*/  IMAD.WIDE R4, R252.reuse, 0x4, R96 ;  /* 0x00000004fc047825 */ /* 0x048fe400078e0260 */
[----:B------:R-:W3:Y:S04]  /*39710*/  LDL.LU.64 R96, [R1+0x1dd0] ;  /* 0x001dd00001607983 */ /* 0x000ee80000300a00 */
[----:B------:R1:W-:Y:S02]  /*39720*/  STL.64 [R1+0x398], R2 ;  /* 0x0003980201007387 */ /* 0x0003e40000100a00 */
[C---:B-1----:R-:W-:Y:S02]  /*39730*/  IMAD.WIDE R2, R252.reuse, 0x4, R112 ;  /* 0x00000004fc027825 */ /* 0x042fe400078e0270 */
[----:B------:R-:W3:Y:S04]  /*39740*/  LDL.LU.64 R112, [R1+0x1dc8] ;  /* 0x001dc80001707983 */ /* 0x000ee80000300a00 */
[----:B------:R1:W-:Y:S04]  /*39750*/  STL.64 [R1+0x448], R4 ;  /* 0x0004480401007387 */ /* 0x0003e80000100a00 */
[----:B------:R-:W-:Y:S04]  /*39760*/  STL.64 [R1+0x15c8], R240 ;  /* 0x0015c8f001007387 */ /* 0x000fe80000100a00 */
[----:B------:R-:W-:Y:S04]  /*39770*/  STL.64 [R1+0x1880], R240 ;  /* 0x001880f001007387 */ /* 0x000fe80000100a00 */
[----:B------:R4:W-:Y:S01]  /*39780*/  STL.64 [R1+0x5c0], R2 ;  /* 0x0005c00201007387 */ /* 0x0009e20000100a00 */
[----:B-1----:R-:W-:-:S04]  /*39790*/  IMAD.WIDE R4, R252, 0x4, R144 ;  /* 0x00000004fc047825 */ /* 0x002fc800078e0290 */
[C---:B----4-:R-:W-:Y:S02]  /*397a0*/  IMAD.WIDE R2, R252.reuse, 0x4, R128 ;  /* 0x00000004fc027825 */ /* 0x050fe400078e0280 */
[----:B------:R-:W4:Y:S04]  /*397b0*/  LDL.LU.64 R128, [R1+0x1dc0] ;  /* 0x001dc00001807983 */ /* 0x000f280000300a00 */
[----:B------:R-:W3:Y:S04]  /*397c0*/  LDL.LU.64 R144, [R1+0x1db8] ;  /* 0x001db80001907983 */ /* 0x000ee80000300a00 */
[----:B------:R1:W-:Y:S02]  /*397d0*/  STL.64 [R1+0x1040], R2 ;  /* 0x0010400201007387 */ /* 0x0003e40000100a00 */
[----:B-1----:R-:W-:-:S02]  /*397e0*/  IMAD.WIDE R2, R252, 0x4, R160 ;  /* 0x00000004fc027825 */ /* 0x002fc400078e02a0 */
[----:B------:R-:W4:Y:S04]  /*397f0*/  LDL.LU.64 R160, [R1+0x1db0] ;  /* 0x001db00001a07983 */ /* 0x000f280000300a00 */
[----:B------:R1:W-:Y:S02]  /*39800*/  STL.64 [R1+0x11d8], R4 ;  /* 0x0011d80401007387 */ /* 0x0003e40000100a00 */
[C---:B-1----:R-:W-:Y:S02]  /*39810*/  IMAD.WIDE R4, R252.reuse, 0x4, R176 ;  /* 0x00000004fc047825 */ /* 0x042fe400078e02b0 */
[----:B------:R-:W3:Y:S04]  /*39820*/  LDL.LU.64 R176, [R1+0x1da8] ;  /* 0x001da80001b07983 */ /* 0x000ee80000300a00 */
[----:B------:R1:W-:Y:S04]  /*39830*/  STL.64 [R1+0x1368], R2 ;  /* 0x0013680201007387 */ /* 0x0003e80000100a00 */
[----:B------:R2:W-:Y:S01]  /*39840*/  STL.64 [R1+0x14b0], R4 ;  /* 0x0014b00401007387 */ /* 0x0005e20000100a00 */
[----:B-1----:R-:W-:-:S04]  /*39850*/  IMAD.WIDE R2, R252, 0x4, R246 ;  /* 0x00000004fc027825 */ /* 0x002fc800078e02f6 */
[C---:B--2---:R-:W-:Y:S02]  /*39860*/  IMAD.WIDE R4, R252.reuse, 0x4, R192 ;  /* 0x00000004fc047825 */ /* 0x044fe400078e02c0 */
[----:B------:R-:W2:Y:S04]  /*39870*/  LDL.LU.64 R192, [R1+0x1da0] ;  /* 0x001da00001c07983 */ /* 0x000ea80000300a00 */
[----:B------:R1:W-:Y:S02]  /*39880*/  STL.64 [R1+0x390], R2 ;  /* 0x0003900201007387 */ /* 0x0003e40000100a00 */
[C---:B-1----:R-:W-:Y:S02]  /*39890*/  IMAD.WIDE R2, R252.reuse, 0x4, R6 ;  /* 0x00000004fc027825 */ /* 0x042fe400078e0206 */
[----:B------:R-:W4:Y:S04]  /*398a0*/  LDL.LU.64 R6, [R1+0x1d98] ;  /* 0x001d980001067983 */ /* 0x000f280000300a00 */
[----:B------:R1:W-:Y:S04]  /*398b0*/  STL.64 [R1+0x450], R4 ;  /* 0x0004500401007387 */ /* 0x0003e80000100a00 */
[----:B------:R-:W-:Y:S04]  /*398c0*/  STL.64 [R1+0x15b0], R14 ;  /* 0x0015b00e01007387 */ /* 0x000fe80000100a00 */
[----:B------:R-:W-:Y:S04]  /*398d0*/  STL.64 [R1+0x1888], R14 ;  /* 0x0018880e01007387 */ /* 0x000fe80000100a00 */
[----:B------:R1:W-:Y:S02]  /*398e0*/  STL.64 [R1+0x5c8], R2 ;  /* 0x0005c80201007387 */ /* 0x0003e40000100a00 */
[----:B-1----:R-:W-:-:S04]  /*398f0*/  IMAD.WIDE R4, R252, 0x4, R224 ;  /* 0x00000004fc047825 */ /* 0x002fc800078e02e0 */
[C---:B------:R-:W-:Y:S02]  /*39900*/  IMAD.WIDE R2, R252.reuse, 0x4, R208 ;  /* 0x00000004fc027825 */ /* 0x040fe400078e02d0 */
[----:B------:R-:W3:Y:S04]  /*39910*/  LDL.LU.64 R208, [R1+0x1d90] ;  /* 0x001d900001d07983 */ /* 0x000ee80000300a00 */
[----:B------:R-:W2:Y:S01]  /*39920*/  LDL.LU.64 R224, [R1+0x1d88] ;  /* 0x001d880001e07983 */ /* 0x000ea20000300a00 */
[----:B------:R-:W-:-:S03]  /*39930*/  IMAD.WIDE R8, R252, 0x4, R8 ;  /* 0x00000004fc087825 */ /* 0x000fc600078e0208 */
[----:B------:R1:W-:Y:S04]  /*39940*/  STL.64 [R1+0x1020], R2 ;  /* 0x0010200201007387 */ /* 0x0003e80000100a00 */
[----:B------:R1:W-:Y:S04]  /*39950*/  STL.64 [R1+0x11b0], R4 ;  /* 0x0011b00401007387 */ /* 0x0003e80000100a00 */
[----:B------:R-:W-:Y:S01]  /*39960*/  STL.64 [R1+0x1340], R8 ;  /* 0x0013400801007387 */ /* 0x000fe20000100a00 */
[----:B-1----:R-:W-:-:S04]  /*39970*/  IMAD.WIDE R2, R252, 0x4, R10 ;  /* 0x00000004fc027825 */ /* 0x002fc800078e020a */
[C---:B------:R-:W-:Y:S01]  /*39980*/  IMAD.WIDE R4, R252.reuse, 0x4, R12 ;  /* 0x00000004fc047825 */ /* 0x040fe200078e020c */
[----:B------:R1:W-:Y:S03]  /*39990*/  STL.64 [R1+0x1490], R2 ;  /* 0x0014900201007387 */ /* 0x0003e60000100a00 */
[----:B-1----:R-:W-:-:S04]  /*399a0*/  IMAD.WIDE R2, R252, 0x4, R236 ;  /* 0x00000004fc027825 */ /* 0x002fc800078e02ec */
        /* <DEDUP_REMOVED lines=11> */
[----:B----4-:R-:W-:-:S04]  /*39a60*/  IMAD.WIDE R8, R252, 0x4, R6 ;  /* 0x00000004fc087825 */ /* 0x010fc800078e0206 */
[C---:B------:R-:W-:Y:S01]  /*39a70*/  IMAD.WIDE R6, R252.reuse, 0x4, R238 ;  /* 0x00000004fc067825 */ /* 0x040fe200078e02ee */
[----:B------:R-:W-:Y:S04]  /*39a80*/  STL.64 [R1+0x388], R8 ;  /* 0x0003880801007387 */ /* 0x000fe80000100a00 */
[----:B------:R-:W-:Y:S04]  /*39a90*/  STL.64 [R1+0x1598], R4 ;  /* 0x0015980401007387 */ /* 0x000fe80000100a00 */
[----:B------:R1:W-:Y:S04]  /*39aa0*/  STL.64 [R1+0x458], R6 ;  /* 0x0004580601007387 */ /* 0x0003e80000100a00 */
[----:B------:R4:W-:Y:S04]  /*39ab0*/  STL.64 [R1+0x1890], R4 ;  /* 0x0018900401007387 */ /* 0x0009e80000100a00 */
[----:B------:R3:W-:Y:S01]  /*39ac0*/  STL.64 [R1+0x5d0], R2 ;  /* 0x0005d00201007387 */ /* 0x0007e20000100a00 */
[----:B-1----:R-:W-:-:S04]  /*39ad0*/  IMAD.WIDE R6, R252, 0x4, R230 ;  /* 0x00000004fc067825 */ /* 0x002fc800078e02e6 */
[----:B----4-:R-:W-:-:S04]  /*39ae0*/  IMAD.WIDE R4, R252, 0x4, R234 ;  /* 0x00000004fc047825 */ /* 0x010fc800078e02ea */
[C---:B---3--:R-:W-:Y:S01]  /*39af0*/  IMAD.WIDE R2, R252.reuse, 0x4, R232 ;  /* 0x00000004fc027825 */ /* 0x048fe200078e02e8 */
[----:B------:R1:W-:Y:S03]  /*39b00*/  STL.64 [R1+0x1000], R4 ;  /* 0x0010000401007387 */ /* 0x0003e60000100a00 */
[C---:B--2---:R-:W-:Y:S01]  /*39b10*/  IMAD.WIDE R8, R252.reuse, 0x4, R224 ;  /* 0x00000004fc087825 */ /* 0x044fe200078e02e0 */
[----:B------:R2:W-:Y:S04]  /*39b20*/  STL.64 [R1+0x1180], R2 ;  /* 0x0011800201007387 */ /* 0x0005e80000100a00 */
[----:B------:R3:W-:Y:S01]  /*39b30*/  STL.64 [R1+0x1318], R6 ;  /* 0x0013180601007387 */ /* 0x0007e20000100a00 */
[----:B-1----:R-:W-:-:S04]  /*39b40*/  IMAD.WIDE R4, R252, 0x4, R228 ;  /* 0x00000004fc047825 */ /* 0x002fc800078e02e4 */
[C---:B--2---:R-:W-:Y:S01]  /*39b50*/  IMAD.WIDE R2, R252.reuse, 0x4, R226 ;  /* 0x00000004fc027825 */ /* 0x044fe200078e02e2 */
[----:B------:R1:W-:Y:S03]  /*39b60*/  STL.64 [R1+0x1470], R4 ;  /* 0x0014700401007387 */ /* 0x0003e60000100a00 */
[C---:B---3--:R-:W-:Y:S01]  /*39b70*/  IMAD.WIDE R6, R252.reuse, 0x4, R222 ;  /* 0x00000004fc067825 */ /* 0x048fe200078e02de */
[----:B------:R-:W-:Y:S04]  /*39b80*/  STL.64 [R1+0x320], R8 ;  /* 0x0003200801007387 */ /* 0x000fe80000100a00 */
[----:B------:R-:W-:Y:S04]  /*39b90*/  STL.64 [R1+0x1580], R2 ;  /* 0x0015800201007387 */ /* 0x000fe80000100a00 */
[----:B------:R2:W-:Y:S01]  /*39ba0*/  STL.64 [R1+0x460], R6 ;  /* 0x0004600601007387 */ /* 0x0005e20000100a00 */
[----:B-1----:R-:W-:-:S03]  /*39bb0*/  IMAD.WIDE R4, R252, 0x4, R220 ;  /* 0x00000004fc047825 */ /* 0x002fc600078e02dc */
[----:B------:R1:W-:Y:S04]  /*39bc0*/  STL.64 [R1+0x1898], R2 ;  /* 0x0018980201007387 */ /* 0x0003e80000100a00 */
[----:B------:R3:W-:Y:S01]  /*39bd0*/  STL.64 [R1+0x5d8], R4 ;  /* 0x0005d80401007387 */ /* 0x0007e20000100a00 */
[----:B--2---:R-:W-:-:S04]  /*39be0*/  IMAD.WIDE R6, R252, 0x4, R216 ;  /* 0x00000004fc067825 */ /* 0x004fc800078e02d8 */
[----:B-1----:R-:W-:-:S04]  /*39bf0*/  IMAD.WIDE R2, R252, 0x4, R218 ;  /* 0x00000004fc027825 */ /* 0x002fc800078e02da */
[C---:B---3--:R-:W-:Y:S01]  /*39c00*/  IMAD.WIDE R4, R252.reuse, 0x4, R214 ;  /* 0x00000004fc047825 */ /* 0x048fe200078e02d6 */
[----:B------:R1:W-:Y:S04]  /*39c10*/  STL.64 [R1+0xfe8], R2 ;  /* 0x000fe80201007387 */ /* 0x0003e80000100a00 */
[----:B------:R2:W-:Y:S01]  /*39c20*/  STL.64 [R1+0x1158], R6 ;  /* 0x0011580601007387 */ /* 0x0005e20000100a00 */
[----:B------:R-:W-:-:S03]  /*39c30*/  IMAD.WIDE R8, R252, 0x4, R210 ;  /* 0x00000004fc087825 */ /* 0x000fc600078e02d2 */
[----:B------:R3:W-:Y:S01]  /*39c40*/  STL.64 [R1+0x12f0], R4 ;  /* 0x0012f00401007387 */ /* 0x0007e20000100a00 */
[----:B-1----:R-:W-:-:S04]  /*39c50*/  IMAD.WIDE R2, R252, 0x4, R212 ;  /* 0x00000004fc027825 */ /* 0x002fc800078e02d4 */
[C---:B--2---:R-:W-:Y:S01]  /*39c60*/  IMAD.WIDE R6, R252.reuse, 0x4, R208 ;  /* 0x00000004fc067825 */ /* 0x044fe200078e02d0 */
[----:B------:R-:W-:Y:S03]  /*39c70*/  STL.64 [R1+0x1450], R2 ;  /* 0x0014500201007387 */ /* 0x000fe60000100a00 */
[C---:B---3--:R-:W-:Y:S01]  /*39c80*/  IMAD.WIDE R4, R252.reuse, 0x4, R206 ;  /* 0x00000004fc047825 */ /* 0x048fe200078e02ce */
[----:B------:R-:W-:Y:S04]  /*39c90*/  STL.64 [R1+0x328], R6 ;  /* 0x0003280601007387 */ /* 0x000fe80000100a00 */
[----:B------:R1:W-:Y:S04]  /*39ca0*/  STL.64 [R1+0x18a0], R2 ;  /* 0x0018a00201007387 */ /* 0x0003e80000100a00 */
[----:B------:R2:W-:Y:S04]  /*39cb0*/  STL.64 [R1+0x468], R4 ;  /* 0x0004680401007387 */ /* 0x0005e80000100a00 */
[----:B------:R-:W-:Y:S01]  /*39cc0*/  STL.64 [R1+0x1568], R8 ;  /* 0x0015680801007387 */ /* 0x000fe20000100a00 */
[----:B-1----:R-:W-:-:S03]  /*39cd0*/  IMAD.WIDE R2, R252, 0x4, R204 ;  /* 0x00000004fc027825 */ /* 0x002fc600078e02cc */
[----:B------:R-:W-:Y:S01]  /*39ce0*/  STL.64 [R1+0x18a8], R8 ;  /* 0x0018a80801007387 */ /* 0x000fe20000100a00 */
[----:B--2---:R-:W-:-:S03]  /*39cf0*/  IMAD.WIDE R4, R252, 0x4, R202 ;  /* 0x00000004fc047825 */ /* 0x004fc600078e02ca */
[----:B------:R1:W-:Y:S01]  /*39d00*/  STL.64 [R1+0x5e0], R2 ;  /* 0x0005e00201007387 */ /* 0x0003e20000100a00 */
[----:B------:R-:W-:-:S03]  /*39d10*/  IMAD.WIDE R6, R252, 0x4, R200 ;  /* 0x00000004fc067825 */ /* 0x000fc600078e02c8 */
[----:B------:R2:W-:Y:S04]  /*39d20*/  STL.64 [R1+0xdd8], R4 ;  /* 0x000dd80401007387 */ /* 0x0005e80000100a00 */
[----:B------:R3:W-:Y:S01]  /*39d30*/  STL.64 [R1+0x1128], R6 ;  /* 0x0011280601007387 */ /* 0x0007e20000100a00 */
[----:B-1----:R-:W-:-:S04]  /*39d40*/  IMAD.WIDE R2, R252, 0x4, R198 ;  /* 0x00000004fc027825 */ /* 0x002fc800078e02c6 */
[C---:B--2---:R-:W-:Y:S01]  /*39d50*/  IMAD.WIDE R4, R252.reuse, 0x4, R196 ;  /* 0x00000004fc047825 */ /* 0x044fe200078e02c4 */
[----:B------:R1:W-:Y:S03]  /*39d60*/  STL.64 [R1+0x12c0], R2 ;  /* 0x0012c00201007387 */ /* 0x0003e60000100a00 */
[C---:B---3--:R-:W-:Y:S01]  /*39d70*/  IMAD.WIDE R6, R252.reuse, 0x4, R192 ;  /* 0x00000004fc067825 */ /* 0x048fe200078e02c0 */
[----:B------:R-:W-:Y:S04]  /*39d80*/  STL.64 [R1+0x1428], R4 ;  /* 0x0014280401007387 */ /* 0x000fe80000100a00 */
[----:B------:R2:W-:Y:S01]  /*39d90*/  STL.64 [R1+0x330], R6 ;  /* 0x0003300601007387 */ /* 0x0005e20000100a00 */
[----:B-1----:R-:W-:-:S03]  /*39da0*/  IMAD.WIDE R2, R252, 0x4, R190 ;  /* 0x00000004fc027825 */ /* 0x002fc600078e02be */
[----:B------:R-:W-:Y:S04]  /*39db0*/  STL.64 [R1+0x18b0], R4 ;  /* 0x0018b00401007387 */ /* 0x000fe80000100a00 */
[----:B------:R1:W-:Y:S01]  /*39dc0*/  STL.64 [R1+0x470], R2 ;  /* 0x0004700201007387 */ /* 0x0003e20000100a00 */
[----:B--2---:R-:W-:-:S03]  /*39dd0*/  IMAD.WIDE R6, R252, 0x4, R186 ;  /* 0x00000004fc067825 */ /* 0x004fc600078e02ba */
[----:B------:R-:W-:Y:S04]  /*39de0*/  STL.64 [R1+0x1548], R10 ;  /* 0x0015480a01007387 */ /* 0x000fe80000100a00 */
[----:B------:R-:W-:Y:S01]  /*39df0*/  STL.64 [R1+0x18b8], R10 ;  /* 0x0018b80a01007387 */ /* 0x000fe20000100a00 */
[----:B-1----:R-:W-:-:S04]  /*39e00*/  IMAD.WIDE R2, R252, 0x4, R188 ;  /* 0x00000004fc027825 */ /* 0x002fc800078e02bc */
[C---:B------:R-:W-:Y:S01]  /*39e10*/  IMAD.WIDE R4, R252.reuse, 0x4, R184 ;  /* 0x00000004fc047825 */ /* 0x040fe200078e02b8 */
[----:B------:R1:W-:Y:S04]  /*39e20*/  STL.64 [R1+0x5e8], R2 ;  /* 0x0005e80201007387 */ /* 0x0003e80000100a00 */
[----:B------:R-:W-:Y:S04]  /*39e30*/  STL.64 [R1+0xdc0], R6 ;  /* 0x000dc00601007387 */ /* 0x000fe80000100a00 */
[----:B------:R2:W-:Y:S01]  /*39e40*/  STL.64 [R1+0x10f8], R4 ;  /* 0x0010f80401007387 */ /* 0x0005e20000100a00 */
[----:B-1----:R-:W-:-:S05]  /*39e50*/  IMAD.WIDE R2, R252, 0x4, R182 ;  /* 0x00000004fc027825 */ /* 0x002fca00078e02b6 */
[----:B------:R1:W-:Y:S01]  /*39e60*/  STL.64 [R1+0x1290], R2 ;  /* 0x0012900201007387 */ /* 0x0003e20000100a00 */
[----:B--2---:R-:W-:-:S03]  /*39e70*/  IMAD.WIDE R4, R252, 0x4, R176 ;  /* 0x00000004fc047825 */ /* 0x004fc600078e02b0 */
[----:B------:R-:W-:Y:S04]  /*39e80*/  STL.64 [R1+0x1400], R14 ;  /* 0x0014000e01007387 */ /* 0x000fe80000100a00 */
[----:B------:R2:W-:Y:S01]  /*39e90*/  STL.64 [R1+0x338], R4 ;  /* 0x0003380401007387 */ /* 0x0005e20000100a00 */
[----:B-1----:R-:W-:-:S03]  /*39ea0*/  IMAD.WIDE R2, R252, 0x4, R174 ;  /* 0x00000004fc027825 */ /* 0x002fc600078e02ae */
[----:B------:R-:W-:Y:S04]  /*39eb0*/  STL.64 [R1+0x18c0], R14 ;  /* 0x0018c00e01007387 */ /* 0x000fe80000100a00 */
[----:B------:R1:W-:Y:S01]  /*39ec0*/  STL.64 [R1+0x478], R2 ;  /* 0x0004780201007387 */ /* 0x0003e20000100a00 */
[----:B------:R-:W-:-:S03]  /*39ed0*/  IMAD.WIDE R6, R252, 0x4, R170 ;  /* 0x00000004fc067825 */ /* 0x000fc600078e02aa */
[----:B------:R-:W-:Y:S01]  /*39ee0*/  STL.64 [R1+0x1528], R12 ;  /* 0x0015280c01007387 */ /* 0x000fe20000100a00 */
[----:B--2---:R-:W-:-:S03]  /*39ef0*/  IMAD.WIDE R4, R252, 0x4, R168 ;  /* 0x00000004fc047825 */ /* 0x004fc600078e02a8 */
[----:B------:R-:W-:Y:S01]  /*39f00*/  STL.64 [R1+0x18c8], R12 ;  /* 0x0018c80c01007387 */ /* 0x000fe20000100a00 */
[----:B-1----:R-:W-:-:S05]  /*39f10*/  IMAD.WIDE R2, R252, 0x4, R172 ;  /* 0x00000004fc027825 */ /* 0x002fca00078e02ac */
[----:B------:R1:W-:Y:S04]  /*39f20*/  STL.64 [R1+0x5f0], R2 ;  /* 0x0005f00201007387 */ /* 0x0003e80000100a00 */
[----:B------:R-:W-:Y:S04]  /*39f30*/  STL.64 [R1+0xa18], R6 ;  /* 0x000a180601007387 */ /* 0x000fe80000100a00 */
[----:B------:R2:W-:Y:S01]  /*39f40*/  STL.64 [R1+0x10c0], R4 ;  /* 0x0010c00401007387 */ /* 0x0005e20000100a00 */
[----:B-1----:R-:W-:-:S05]  /*39f50*/  IMAD.WIDE R2, R252, 0x4, R166 ;  /* 0x00000004fc027825 */ /* 0x002fca00078e02a6 */
[----:B------:R1:W-:Y:S01]  /*39f60*/  STL.64 [R1+0x1260], R2 ;  /* 0x0012600201007387 */ /* 0x0003e20000100a00 */
[----:B--2---:R-:W-:-:S03]  /*39f70*/  IMAD.WIDE R4, R252, 0x4, R160 ;  /* 0x00000004fc047825 */ /* 0x004fc600078e02a0 */
[----:B------:R-:W-:Y:S01]  /*39f80*/  STL.64 [R1+0x13d8], R240 ;  /* 0x0013d8f001007387 */ /* 0x000fe20000100a00 */
[----:B------:R-:W-:-:S03]  /*39f90*/  IMAD.WIDE R6, R252, 0x4, R162 ;  /* 0x00000004fc067825 */ /* 0x000fc600078e02a2 */
[----:B------:R2:W-:Y:S01]  /*39fa0*/  STL.64 [R1+0x340], R4 ;  /* 0x0003400401007387 */ /* 0x0005e20000100a00 */
[----:B-1----:R-:W-:-:S03]  /*39fb0*/  IMAD.WIDE R2, R252, 0x4, R158 ;  /* 0x00000004fc027825 */ /* 0x002fc600078e029e */
[----:B------:R-:W-:Y:S04]  /*39fc0*/  STL.64 [R1+0x18d0], R240 ;  /* 0x0018d0f001007387 */ /* 0x000fe80000100a00 */
[----:B------:R1:W-:Y:S04]  /*39fd0*/  STL.64 [R1+0x480], R2 ;  /* 0x0004800201007387 */ /* 0x0003e80000100a00 */
[----:B------:R-:W-:Y:S01]  /*39fe0*/  STL.64 [R1+0x1508], R6 ;  /* 0x0015080601007387 */ /* 0x000fe20000100a00 */
[----:B--2---:R-:W-:-:S03]  /*39ff0*/  IMAD.WIDE R4, R252, 0x4, R152 ;  /* 0x00000004fc047825 */ /* 0x004fc600078e0298 */
[----:B------:R2:W-:Y:S01]  /*3a000*/  STL.64 [R1+0x18d8], R6 ;  /* 0x0018d80601007387 */ /* 0x0005e20000100a00 */
[----:B-1----:R-:W-:-:S05]  /*3a010*/  IMAD.WIDE R2, R252, 0x4, R156 ;  /* 0x00000004fc027825 */ /* 0x002fca00078e029c */
[----:B------:R1:W-:Y:S01]  /*3a020*/  STL.64 [R1+0x5f8], R2 ;  /* 0x0005f80201007387 */ /* 0x0003e20000100a00 */
[----:B--2---:R-:W-:-:S05]  /*3a030*/  IMAD.WIDE R6, R252, 0x4, R154 ;  /* 0x00000004fc067825 */ /* 0x004fca00078e029a */
[----:B------:R-:W-:Y:S01]  /*3a040*/  STL.64 [R1+0xa10], R6 ;  /* 0x000a100601007387 */ /* 0x000fe20000100a00 */
[----:B-1----:R-:W-:-:S03]  /*3a050*/  IMAD.WIDE R2, R252, 0x4, R150 ;  /* 0x00000004fc027825 */ /* 0x002fc600078e0296 */
[----:B------:R1:W-:Y:S04]  /*3a060*/  STL.64 [R1+0x1090], R4 ;  /* 0x0010900401007387 */ /* 0x0003e80000100a00 */
[----:B------:R2:W-:Y:S04]  /*3a070*/  STL.64 [R1+0x1228], R2 ;  /* 0x0012280201007387 */ /* 0x0005e80000100a00 */
[----:B------:R-:W-:Y:S01]  /*3a080*/  STL.64 [R1+0x13b0], R250 ;  /* 0x0013b0fa01007387 */ /* 0x000fe20000100a00 */
[----:B-1----:R-:W-:-:S04]  /*3a090*/  IMAD.WIDE R4, R252, 0x4, R144 ;  /* 0x00000004fc047825 */ /* 0x002fc800078e0290 */
[C---:B--2---:R-:W-:Y:S01]  /*3a0a0*/  IMAD.WIDE R2, R252.reuse, 0x4, R142 ;  /* 0x00000004fc027825 */ /* 0x044fe200078e028e */
[----:B------:R1:W-:Y:S04]  /*3a0b0*/  STL.64 [R1+0x348], R4 ;  /* 0x0003480401007387 */ /* 0x0003e80000100a00 */
[----:B------:R-:W-:Y:S04]  /*3a0c0*/  STL.64 [R1+0x18e0], R250 ;  /* 0x0018e0fa01007387 */ /* 0x000fe80000100a00 */
[----:B------:R2:W-:Y:S01]  /*3a0d0*/  STL.64 [R1+0x488], R2 ;  /* 0x0004880201007387 */ /* 0x0005e20000100a00 */
[----:B------:R-:W-:-:S03]  /*3a0e0*/  IMAD.WIDE R6, R252, 0x4, R138 ;  /* 0x00000004fc067825 */ /* 0x000fc600078e028a */
[----:B------:R-:W-:Y:S01]  /*3a0f0*/  STL.64 [R1+0x14e8], R146 ;  /* 0x0014e89201007387 */ /* 0x000fe20000100a00 */
[----:B-1----:R-:W-:-:S03]  /*3a100*/  IMAD.WIDE R4, R252, 0x4, R136 ;  /* 0x00000004fc047825 */ /* 0x002fc600078e0288 */
[----:B------:R-:W-:Y:S01]  /*3a110*/  STL.64 [R1+0x18e8], R146 ;  /* 0x0018e89201007387 */ /* 0x000fe20000100a00 */
[----:B--2---:R-:W-:-:S05]  /*3a120*/  IMAD.WIDE R2, R252, 0x4, R140 ;  /* 0x00000004fc027825 */ /* 0x004fca00078e028c */
        /* <DEDUP_REMOVED lines=16> */
[----:B------:R1:W-:Y:S01]  /*3a230*/  STL.64 [R1+0x608], R2 ;  /* 0x0006080201007387 */ /* 0x0003e20000100a00 */
[----:B------:R-:W-:-:S03]  /*3a240*/  IMAD.WIDE R134, R252, 0x4, R116 ;  /* 0x00000004fc867825 */ /* 0x000fc600078e0274 */
        /* <DEDUP_REMOVED lines=64> */
[----:B------:R-:W-:Y:S01]  /*3a650*/  STL.64 [R1+0x1938], R150 ;  /* 0x0019389601007387 */ /* 0x000fe20000100a00 */
[----:B-1----:R-:W-:-:S05]  /*3a660*/  IMAD.WIDE R2, R252, 0x4, R60 ;  /* 0x00000004fc027825 */ /* 0x002fca00078e023c */
[----:B------:R1:W-:Y:S01]  /*3a670*/  STL.64 [R1+0x628], R2 ;  /* 0x0006280201007387 */ /* 0x0003e20000100a00 */
[----:B------:R-:W-:-:S03]  /*3a680*/  IMAD.WIDE R146, R252, 0x4, R54 ;  /* 0x00000004fc927825 */ /* 0x000fc600078e0236 */
[----:B------:R-:W-:Y:S01]  /*3a690*/  STL.64 [R1+0x998], R4 ;  /* 0x0009980401007387 */ /* 0x000fe20000100a00 */
[----:B-1----:R-:W-:-:S05]  /*3a6a0*/  IMAD.WIDE R2, R252, 0x4, R56 ;  /* 0x00000004fc027825 */ /* 0x002fca00078e0238 */
[----:B------:R1:W-:Y:S01]  /*3a6b0*/  STL.64 [R1+0xdd0], R2 ;  /* 0x000dd00201007387 */ /* 0x0003e20000100a00 */
[----:B------:R-:W-:-:S03]  /*3a6c0*/  IMAD.WIDE R142, R252, 0x4, R52 ;  /* 0x00000004fc8e7825 */ /* 0x000fc600078e0234 */
[----:B------:R-:W-:Y:S01]  /*3a6d0*/  STL.64 [R1+0x1120], R146 ;  /* 0x0011209201007387 */ /* 0x000fe20000100a00 */
[----:B------:R-:W-:-:S03]  /*3a6e0*/  IMAD.WIDE R156, R252, 0x4, R50 ;  /* 0x00000004fc9c7825 */ /* 0x000fc600078e0232 */
[----:B------:R-:W-:Y:S01]  /*3a6f0*/  STL.64 [R1+0x1968], R146 ;  /* 0x0019689201007387 */ /* 0x000fe20000100a00 */
[----:B-1----:R-:W-:-:S05]  /*3a700*/  IMAD.WIDE R2, R252, 0x4, R48 ;  /* 0x00000004fc027825 */ /* 0x002fca00078e0230 */
[----:B------:R1:W-:Y:S04]  /*3a710*/  STL.64 [R1+0x378], R2 ;  /* 0x0003780201007387 */ /* 0x0003e80000100a00 */
[----:B------:R-:W-:Y:S04]  /*3a720*/  STL.64 [R1+0x12b8], R142 ;  /* 0x0012b88e01007387 */ /* 0x000fe80000100a00 */
[----:B------:R-:W-:Y:S01]  /*3a730*/  STL.64 [R1+0x1940], R142 ;  /* 0x0019408e01007387 */ /* 0x000fe20000100a00 */
[----:B-1----:R-:W-:-:S05]  /*3a740*/  IMAD.WIDE R2, R252, 0x4, R46 ;  /* 0x00000004fc027825 */ /* 0x002fca00078e022e */
[----:B------:R1:W-:Y:S04]  /*3a750*/  STL.64 [R1+0x4b8], R2 ;  /* 0x0004b80201007387 */ /* 0x0003e80000100a00 */
[----:B------:R-:W-:Y:S01]  /*3a760*/  STL.64 [R1+0x1420], R156 ;  /* 0x0014209c01007387 */ /* 0x000fe20000100a00 */
[----:B------:R-:W-:-:S03]  /*3a770*/  IMAD.WIDE R150, R252, 0x4, R40 ;  /* 0x00000004fc967825 */ /* 0x000fc600078e0228 */
[----:B------:R2:W-:Y:S01]  /*3a780*/  STL.64 [R1+0x1948], R156 ;  /* 0x0019489c01007387 */ /* 0x0005e20000100a00 */
[----:B-1----:R-:W-:-:S04]  /*3a790*/  IMAD.WIDE R2, R252, 0x4, R44 ;  /* 0x00000004fc027825 */ /* 0x002fc800078e022c */
[C---:B--2---:R-:W-:Y:S01]  /*3a7a0*/  IMAD.WIDE R156, R252.reuse, 0x4, R42 ;  /* 0x00000004fc9c7825 */ /* 0x044fe200078e022a */
[----:B------:R1:W-:Y:S04]  /*3a7b0*/  STL.64 [R1+0x630], R2 ;  /* 0x0006300201007387 */ /* 0x0003e80000100a00 */
[----:B------:R-:W-:Y:S04]  /*3a7c0*/  STL.64 [R1+0x990], R156 ;  /* 0x0009909c01007387 */ /* 0x000fe80000100a00 */
[----:B------:R2:W-:Y:S04]  /*3a7d0*/  STL.64 [R1+0x1b08], R156 ;  /* 0x001b089c01007387 */ /* 0x0005e80000100a00 */
[----:B------:R-:W-:Y:S01]  /*3a7e0*/  STL.64 [R1+0xdb0], R150 ;  /* 0x000db09601007387 */ /* 0x000fe20000100a00 */
[----:B-1----:R-:W-:-:S03]  /*3a7f0*/  IMAD.WIDE R2, R252, 0x4, R32 ;  /* 0x00000004fc027825 */ /* 0x002fc600078e0220 */
[----:B------:R-:W-:Y:S04]  /*3a800*/  STL.64 [R1+0x1a50], R150 ;  /* 0x001a509601007387 */ /* 0x000fe80000100a00 */
[----:B------:R-:W3:Y:S04]  /*3a810*/  LDL.LU.64 R238, [R1+0x698] ;  /* 0x0006980001ee7983 */ /* 0x000ee80000300a00 */
[----:B------:R-:W4:Y:S04]  /*3a820*/  LDL.LU.64 R246, [R1+0x690] ;  /* 0x0006900001f67983 */ /* 0x000f280000300a00 */
[----:B------:R-:W-:Y:S04]  /*3a830*/  STL.64 [R1+0x380], R2 ;  /* 0x0003800201007387 */ /* 0x000fe80000100a00 */
[----:B------:R-:W4:Y:S01]  /*3a840*/  LDL.LU.64 R236, [R1+0x688] ;  /* 0x0006880001ec7983 */ /* 0x000f220000300a00 */
[----:B------:R-:W-:-:S03]  /*3a850*/  IMAD.WIDE R250, R252, 0x4, R38 ;  /* 0x00000004fcfa7825 */ /* 0x000fc600078e0226 */
[----:B------:R-:W4:Y:S04]  /*3a860*/  LDL.LU.64 R228, [R1+0x680] ;  /* 0x0006800001e47983 */ /* 0x000f280000300a00 */
[----:B------:R-:W4:Y:S01]  /*3a870*/  LDL.LU.64 R220, [R1+0x678] ;  /* 0x0006780001dc7983 */ /* 0x000f220000300a00 */
[----:B------:R-:W-:-:S03]  /*3a880*/  IMAD.WIDE R144, R252, 0x4, R36 ;  /* 0x00000004fc907825 */ /* 0x000fc600078e0224 */
[----:B------:R-:W4:Y:S04]  /*3a890*/  LDL.LU.64 R224, [R1+0x670] ;  /* 0x0006700001e07983 */ /* 0x000f280000300a00 */
[----:B------:R-:W4:Y:S04]  /*3a8a0*/  LDL.LU.64 R230, [R1+0x668] ;  /* 0x0006680001e67983 */ /* 0x000f280000300a00 */
[----:B------:R-:W4:Y:S04]  /*3a8b0*/  LDL.LU.64 R226, [R1+0x660] ;  /* 0x0006600001e27983 */ /* 0x000f280000300a00 */
[----:B------:R-:W-:Y:S01]  /*3a8c0*/  STL.64 [R1+0x10f0], R250 ;  /* 0x0010f0fa01007387 */ /* 0x000fe20000100a00 */
[----:B------:R-:W-:-:S03]  /*3a8d0*/  IMAD.WIDE R160, R252, 0x4, R34 ;  /* 0x00000004fca07825 */ /* 0x000fc600078e0222 */
[----:B------:R1:W-:Y:S01]  /*3a8e0*/  STL.64 [R1+0x1970], R250 ;  /* 0x001970fa01007387 */ /* 0x0003e20000100a00 */
[----:B--2---:R-:W-:-:S03]  /*3a8f0*/  IMAD.WIDE R156, R252, 0x4, R28 ;  /* 0x00000004fc9c7825 */ /* 0x004fc600078e021c */
[----:B------:R-:W-:Y:S01]  /*3a900*/  STL.64 [R1+0x1288], R144 ;  /* 0x0012889001007387 */ /* 0x000fe20000100a00 */
[----:B------:R-:W-:-:S03]  /*3a910*/  IMAD.WIDE R146, R252, 0x4, R26 ;  /* 0x00000004fc927825 */ /* 0x000fc600078e021a */
[----:B------:R-:W-:Y:S01]  /*3a920*/  STL.64 [R1+0x1950], R144 ;  /* 0x0019509001007387 */ /* 0x000fe20000100a00 */
[----:B-1----:R-:W-:-:S05]  /*3a930*/  IMAD.WIDE R250, R252, 0x4, R30 ;  /* 0x00000004fcfa7825 */ /* 0x002fca00078e021e */
[----:B------:R-:W-:Y:S01]  /*3a940*/  STL.64 [R1+0x4c0], R250 ;  /* 0x0004c0fa01007387 */ /* 0x000fe20000100a00 */
[----:B------:R-:W-:-:S03]  /*3a950*/  IMAD.WIDE R248, R252, 0x4, R24 ;  /* 0x00000004fcf87825 */ /* 0x000fc600078e0218 */
[----:B------:R1:W-:Y:S01]  /*3a960*/  STL.64 [R1+0x1c80], R250 ;  /* 0x001c80fa01007387 */ /* 0x0003e20000100a00 */
[----:B------:R-:W-:-:S03]  /*3a970*/  IMAD.WIDE R240, R252, 0x4, R22 ;  /* 0x00000004fcf07825 */ /* 0x000fc600078e0216 */
        /* <DEDUP_REMOVED lines=9> */
[----:B-1----:R-:W-:-:S03]  /*3aa10*/  IMAD.WIDE R250, R252, 0x4, R16 ;  /* 0x00000004fcfa7825 */ /* 0x002fc600078e0210 */
[----:B------:R4:W-:Y:S04]  /*3aa20*/  STL.64 [R1+0x1978], R240 ;  /* 0x001978f001007387 */ /* 0x0009e80000100a00 */
[----:B------:R-:W2:Y:S01]  /*3aa30*/  LDL.LU.64 R232, [R1+0x6e0] ;  /* 0x0006e00001e87983 */ /* 0x000ea20000300a00 */
[----:B------:R-:W-:-:S03]  /*3aa40*/  IMAD.WIDE R148, R252, 0x4, R20 ;  /* 0x00000004fc947825 */ /* 0x000fc600078e0214 */
[----:B------:R-:W-:Y:S01]  /*3aa50*/  STL.64 [R1+0x318], R250 ;  /* 0x000318fa01007387 */ /* 0x000fe20000100a00 */
[----:B------:R-:W-:-:S03]  /*3aa60*/  IMAD.WIDE R162, R252, 0x4, R18 ;  /* 0x00000004fca27825 */ /* 0x000fc600078e0212 */
[----:B------:R-:W-:Y:S04]  /*3aa70*/  STL.64 [R1+0x1d38], R250 ;  /* 0x001d38fa01007387 */ /* 0x000fe80000100a00 */
[----:B------:R-:W-:Y:S04]  /*3aa80*/  STL.64 [R1+0x1258], R148 ;  /* 0x0012589401007387 */ /* 0x000fe80000100a00 */
[----:B------:R-:W-:Y:S04]  /*3aa90*/  STL.64 [R1+0x1960], R148 ;  /* 0x0019609401007387 */ /* 0x000fe80000100a00 */
[----:B------:R-:W2:Y:S01]  /*3aaa0*/  LDL.LU.64 R234, [R1+0x6d8] ;  /* 0x0006d80001ea7983 */ /* 0x000ea20000300a00 */
[----:B---3--:R-:W-:-:S03]  /*3aab0*/  IMAD.WIDE R150, R252, 0x4, R238 ;  /* 0x00000004fc967825 */ /* 0x008fc600078e02ee */
[----:B------:R-:W3:Y:S04]  /*3aac0*/  LDL.LU.64 R238, [R1+0x6d0] ;  /* 0x0006d00001ee7983 */ /* 0x000ee80000300a00 */
[----:B------:R-:W-:Y:S04]  /*3aad0*/  STL.64 [R1+0x4c8], R150 ;  /* 0x0004c89601007387 */ /* 0x000fe80000100a00 */
[----:B------:R-:W-:Y:S01]  /*3aae0*/  STL.64 [R1+0x1c88], R150 ;  /* 0x001c889601007387 */ /* 0x000fe20000100a00 */
[----:B----4-:R-:W-:-:S03]  /*3aaf0*/  IMAD.WIDE R240, R252, 0x4, R236 ;  /* 0x00000004fcf07825 */ /* 0x010fc600078e02ec */
[----:B------:R-:W-:Y:S04]  /*3ab00*/  STL.64 [R1+0x13d0], R162 ;  /* 0x0013d0a201007387 */ /* 0x000fe80000100a00 */
[----:B------:R1:W-:Y:S04]  /*3ab10*/  STL.64 [R1+0x1980], R162 ;  /* 0x001980a201007387 */ /* 0x0003e80000100a00 */
[----:B------:R-:W4:Y:S01]  /*3ab20*/  LDL.LU.64 R236, [R1+0x6c8] ;  /* 0x0006c80001ec7983 */ /* 0x000f220000300a00 */
[----:B------:R-:W-:-:S05]  /*3ab30*/  IMAD.WIDE R246, R252, 0x4, R246 ;  /* 0x00000004fcf67825 */ /* 0x000fca00078e02f6 */
[----:B------:R-:W-:Y:S01]  /*3ab40*/  STL.64 [R1+0x640], R246 ;  /* 0x000640f601007387 */ /* 0x000fe20000100a00 */
[----:B-1----:R-:W-:-:S03]  /*3ab50*/  IMAD.WIDE R162, R252, 0x4, R228 ;  /* 0x00000004fca27825 */ /* 0x002fc600078e02e4 */
[----:B------:R-:W-:Y:S04]  /*3ab60*/  STL.64 [R1+0x1bd8], R246 ;  /* 0x001bd8f601007387 */ /* 0x000fe80000100a00 */
[----:B------:R-:W4:Y:S01]  /*3ab70*/  LDL.LU.64 R222, [R1+0x6c0] ;  /* 0x0006c00001de7983 */ /* 0x000f220000300a00 */
[----:B------:R-:W-:-:S03]  /*3ab80*/  IMAD.WIDE R72, R252, 0x4, R230 ;  /* 0x00000004fc487825 */ /* 0x000fc600078e02e6 */
[----:B------:R-:W4:Y:S01]  /*3ab90*/  LDL.LU.64 R228, [R1+0x6b8] ;  /* 0x0006b80001e47983 */ /* 0x000f220000300a00 */
[----:B------:R-:W-:-:S03]  /*3aba0*/  IMAD.WIDE R142, R252, 0x4, R220 ;  /* 0x00000004fc8e7825 */ /* 0x000fc600078e02dc */
[----:B------:R-:W-:Y:S04]  /*3abb0*/  STL.64 [R1+0x940], R240 ;  /* 0x000940f001007387 */ /* 0x000fe80000100a00 */
[----:B------:R1:W-:Y:S01]  /*3abc0*/  STL.64 [R1+0x1b18], R240 ;  /* 0x001b18f001007387 */ /* 0x0003e20000100a00 */
[----:B------:R-:W-:-:S03]  /*3abd0*/  IMAD.WIDE R122, R252, 0x4, R224 ;  /* 0x00000004fc7a7825 */ /* 0x000fc600078e02e0 */
[----:B------:R-:W4:Y:S01]  /*3abe0*/  LDL.LU.64 R230, [R1+0x6a8] ;  /* 0x0006a80001e67983 */ /* 0x000f220000300a00 */
[----:B------:R-:W-:-:S03]  /*3abf0*/  IMAD.WIDE R146, R252, 0x4, R226 ;  /* 0x00000004fc927825 */ /* 0x000fc600078e02e2 */
[----:B------:R-:W-:Y:S04]  /*3ac00*/  STL.64 [R1+0xd80], R162 ;  /* 0x000d80a201007387 */ /* 0x000fe80000100a00 */
[----:B------:R3:W-:Y:S04]  /*3ac10*/  STL.64 [R1+0x1a60], R162 ;  /* 0x001a60a201007387 */ /* 0x0007e80000100a00 */
[----:B------:R-:W4:Y:S04]  /*3ac20*/  LDL.LU.64 R224, [R1+0x728] ;  /* 0x0007280001e07983 */ /* 0x000f280000300a00 */
[----:B------:R-:W-:Y:S04]  /*3ac30*/  STL.64 [R1+0x1088], R142 ;  /* 0x0010888e01007387 */ /* 0x000fe80000100a00 */
[----:B------:R4:W-:Y:S01]  /*3ac40*/  STL.64 [R1+0x1988], R142 ;  /* 0x0019888e01007387 */ /* 0x0009e20000100a00 */
[----:B--2---:R-:W-:-:S03]  /*3ac50*/  IMAD.WIDE R2, R252, 0x4, R232 ;  /* 0x00000004fc027825 */ /* 0x004fc600078e02e8 */
[----:B------:R-:W2:Y:S04]  /*3ac60*/  LDL.LU.64 R232, [R1+0x720] ;  /* 0x0007200001e87983 */ /* 0x000ea80000300a00 */
[----:B------:R-:W-:Y:S04]  /*3ac70*/  STL.64 [R1+0x310], R146 ;  /* 0x0003109201007387 */ /* 0x000fe80000100a00 */
[----:B------:R4:W-:Y:S04]  /*3ac80*/  STL.64 [R1+0x4d0], R2 ;  /* 0x0004d00201007387 */ /* 0x0009e80000100a00 */
[----:B------:R-:W-:Y:S04]  /*3ac90*/  STL.64 [R1+0x1d40], R146 ;  /* 0x001d409201007387 */ /* 0x000fe80000100a00 */
[----:B------:R-:W-:Y:S04]  /*3aca0*/  STL.64 [R1+0x1220], R122 ;  /* 0x0012207a01007387 */ /* 0x000fe80000100a00 */
[----:B------:R-:W-:Y:S01]  /*3acb0*/  STL.64 [R1+0x1990], R122 ;  /* 0x0019907a01007387 */ /* 0x000fe20000100a00 */
[----:B-1----:R-:W-:-:S03]  /*3acc0*/  IMAD.WIDE R240, R252, 0x4, R234 ;  /* 0x00000004fcf07825 */ /* 0x002fc600078e02ea */
[----:B------:R-:W2:Y:S04]  /*3acd0*/  LDL.LU.64 R226, [R1+0x718] ;  /* 0x0007180001e27983 */ /* 0x000ea80000300a00 */
[----:B------:R-:W-:Y:S04]  /*3ace0*/  STL.64 [R1+0x13a8], R72 ;  /* 0x0013a84801007387 */ /* 0x000fe80000100a00 */
[----:B------:R-:W-:Y:S04]  /*3acf0*/  STL.64 [R1+0x1998], R72 ;  /* 0x0019984801007387 */ /* 0x000fe80000100a00 */
[----:B------:R-:W2:Y:S01]  /*3ad00*/  LDL.LU.64 R234, [R1+0x710] ;  /* 0x0007100001ea7983 */ /* 0x000ea20000300a00 */
[----:B---3--:R-:W-:-:S03]  /*3ad10*/  IMAD.WIDE R162, R252, 0x4, R238 ;  /* 0x00000004fca27825 */ /* 0x008fc600078e02ee */
[----:B------:R-:W3:Y:S04]  /*3ad20*/  LDL.LU.64 R238, [R1+0x708] ;  /* 0x0007080001ee7983 */ /* 0x000ee80000300a00 */
[----:B------:R-:W-:Y:S04]  /*3ad30*/  STL.64 [R1+0x648], R240 ;  /* 0x000648f001007387 */ /* 0x000fe80000100a00 */
[----:B------:R1:W-:Y:S01]  /*3ad40*/  STL.64 [R1+0x1be0], R240 ;  /* 0x001be0f001007387 */ /* 0x0003e20000100a00 */
[----:B----4-:R-:W-:-:S03]  /*3ad50*/  IMAD.WIDE R142, R252, 0x4, R236 ;  /* 0x00000004fc8e7825 */ /* 0x010fc600078e02ec */
[----:B------:R-:W4:Y:S01]  /*3ad60*/  LDL.LU.64 R236, [R1+0x700] ;  /* 0x0007000001ec7983 */ /* 0x000f220000300a00 */
[----:B------:R-:W-:-:S04]  /*3ad70*/  IMAD.WIDE R70, R252, 0x4, R244 ;  /* 0x00000004fc467825 */ /* 0x000fc800078e02f4 */
[----:B------:R-:W-:-:S04]  /*3ad80*/  IMAD.WIDE R140, R252, 0x4, R222 ;  /* 0x00000004fc8c7825 */ /* 0x000fc800078e02de */
[C---:B------:R-:W-:Y:S02]  /*3ad90*/  IMAD.WIDE R120, R252.reuse, 0x4, R228 ;  /* 0x00000004fc787825 */ /* 0x040fe400078e02e4 */
[----:B------:R-:W4:Y:S04]  /*3ada0*/  LDL.LU.64 R228, [R1+0x6f8] ;  /* 0x0006f80001e47983 */ /* 0x000f280000300a00 */
[----:B------:R-:W-:Y:S04]  /*3adb0*/  STL.64 [R1+0x900], R162 ;  /* 0x000900a201007387 */ /* 0x000fe80000100a00 */
[----:B------:R2:W-:Y:S01]  /*3adc0*/  STL.64 [R1+0x1b20], R162 ;  /* 0x001b20a201007387 */ /* 0x0005e20000100a00 */
[----:B------:R-:W-:-:S03]  /*3add0*/  IMAD.WIDE R2, R252, 0x4, R230 ;  /* 0x00000004fc027825 */ /* 0x000fc600078e02e6 */
[----:B------:R-:W4:Y:S04]  /*3ade0*/  LDL.LU.64 R244, [R1+0x6f0] ;  /* 0x0006f00001f47983 */ /* 0x000f280000300a00 */
[----:B------:R-:W-:Y:S04]  /*3adf0*/  STL.64 [R1+0xa38], R142 ;  /* 0x000a388e01007387 */ /* 0x000fe80000100a00 */
[----:B------:R-:W-:Y:S01]  /*3ae00*/  STL.64 [R1+0x1a68], R142 ;  /* 0x001a688e01007387 */ /* 0x000fe20000100a00 */
[----:B-1----:R-:W-:-:S03]  /*3ae10*/  IMAD.WIDE R240, R252, 0x4, R224 ;  /* 0x00000004fcf07825 */ /* 0x002fc600078e02e0 */
[----:B------:R-:W4:Y:S04]  /*3ae20*/  LDL.LU.64 R230, [R1+0x770] ;  /* 0x0007700001e67983 */ /* 0x000f280000300a00 */
[----:B------:R-:W-:Y:S04]  /*3ae30*/  STL.64 [R1+0x1058], R140 ;  /* 0x0010588c01007387 */ /* 0x000fe80000100a00 */
[----:B------:R-:W-:Y:S04]  /*3ae40*/  STL.64 [R1+0x308], R2 ;  /* 0x0003080201007387 */ /* 0x000fe80000100a00 */
[----:B------:R1:W-:Y:S04]  /*3ae50*/  STL.64 [R1+0x19a0], R140 ;  /* 0x0019a08c01007387 */ /* 0x0003e80000100a00 */
[----:B------:R-:W-:Y:S04]  /*3ae60*/  STL.64 [R1+0x11f0], R120 ;  /* 0x0011f07801007387 */ /* 0x000fe80000100a00 */
[----:B------:R-:W-:Y:S01]  /*3ae70*/  STL.64 [R1+0x19a8], R120 ;  /* 0x0019a87801007387 */ /* 0x000fe20000100a00 */
[----:B--2---:R-:W-:-:S03]  /*3ae80*/  IMAD.WIDE R162, R252, 0x4, R232 ;  /* 0x00000004fca27825 */ /* 0x004fc600078e02e8 */
[----:B------:R-:W2:Y:S04]  /*3ae90*/  LDL.LU.64 R232, [R1+0x768] ;  /* 0x0007680001e87983 */ /* 0x000ea80000300a00 */
[----:B------:R-:W-:Y:S04]  /*3aea0*/  STL.64 [R1+0x4d8], R240 ;  /* 0x0004d8f001007387 */ /* 0x000fe80000100a00 */
[----:B------:R-:W-:Y:S04]  /*3aeb0*/  STL.64 [R1+0x1c90], R240 ;  /* 0x001c90f001007387 */ /* 0x000fe80000100a00 */
[----:B------:R-:W-:Y:S04]  /*3aec0*/  STL.64 [R1+0x1380], R70 ;  /* 0x0013804601007387 */ /* 0x000fe80000100a00 */
[----:B------:R-:W-:Y:S04]  /*3aed0*/  STL.64 [R1+0x19b0], R70 ;  /* 0x0019b04601007387 */ /* 0x000fe80000100a00 */
[----:B------:R-:W2:Y:S04]  /*3aee0*/  LDL.LU.64 R224, [R1+0x760] ;  /* 0x0007600001e07983 */ /* 0x000ea80000300a00 */
[----:B------:R-:W-:Y:S04]  /*3aef0*/  STL.64 [R1+0x650], R162 ;  /* 0x000650a201007387 */ /* 0x000fe80000100a00 */
[----:B------:R4:W-:Y:S01]  /*3af00*/  STL.64 [R1+0x1be8], R162 ;  /* 0x001be8a201007387 */ /* 0x0009e20000100a00 */
[----:B-1----:R-:W-:-:S03]  /*3af10*/  IMAD.WIDE R140, R252, 0x4, R234 ;  /* 0x00000004fc8c7825 */ /* 0x002fc600078e02ea */
[----:B------:R-:W2:Y:S01]  /*3af20*/  LDL.LU.64 R234, [R1+0x758] ;  /* 0x0007580001ea7983 */ /* 0x000ea20000300a00 */
[----:B---3--:R-:W-:-:S03]  /*3af30*/  IMAD.WIDE R138, R252, 0x4, R238 ;  /* 0x00000004fc8a7825 */ /* 0x008fc600078e02ee */
[----:B------:R-:W3:Y:S01]  /*3af40*/  LDL.LU.64 R238, [R1+0x750] ;  /* 0x0007500001ee7983 */ /* 0x000ee20000300a00 */
[----:B----4-:R-:W-:-:S03]  /*3af50*/  IMAD.WIDE R118, R252, 0x4, R236 ;  /* 0x00000004fc767825 */ /* 0x010fc600078e02ec */
[----:B------:R-:W4:Y:S01]  /*3af60*/  LDL.LU.64 R236, [R1+0x748] ;  /* 0x0007480001ec7983 */ /* 0x000f220000300a00 */
[----:B------:R-:W-:-:S05]  /*3af70*/  IMAD.WIDE R142, R252, 0x4, R226 ;  /* 0x00000004fc8e7825 */ /* 0x000fca00078e02e2 */
[----:B------:R-:W-:Y:S04]  /*3af80*/  STL.64 [R1+0x8f0], R142 ;  /* 0x0008f08e01007387 */ /* 0x000fe80000100a00 */
[----:B------:R2:W-:Y:S04]  /*3af90*/  STL.64 [R1+0x1b28], R142 ;  /* 0x001b288e01007387 */ /* 0x0005e80000100a00 */
[----:B------:R-:W4:Y:S01]  /*3afa0*/  LDL.LU.64 R226, [R1+0x740] ;  /* 0x0007400001e27983 */ /* 0x000f220000300a00 */
[----:B------:R-:W-:-:S03]  /*3afb0*/  IMAD.WIDE R68, R252, 0x4, R228 ;  /* 0x00000004fc447825 */ /* 0x000fc600078e02e4 */
[----:B------:R-:W-:Y:S04]  /*3afc0*/  STL.64 [R1+0xd40], R140 ;  /* 0x000d408c01007387 */ /* 0x000fe80000100a00 */
[----:B------:R1:W-:Y:S04]  /*3afd0*/  STL.64 [R1+0x1a70], R140 ;  /* 0x001a708c01007387 */ /* 0x0003e80000100a00 */
[----:B------:R-:W4:Y:S01]  /*3afe0*/  LDL.LU.64 R228, [R1+0x738] ;  /* 0x0007380001e47983 */ /* 0x000f220000300a00 */
[----:B------:R-:W-:-:S03]  /*3aff0*/  IMAD.WIDE R244, R252, 0x4, R244 ;  /* 0x00000004fcf47825 */ /* 0x000fc600078e02f4 */
[----:B------:R-:W-:Y:S04]  /*3b000*/  STL.64 [R1+0x1030], R138 ;  /* 0x0010308a01007387 */ /* 0x000fe80000100a00 */
[----:B------:R1:W-:Y:S01]  /*3b010*/  STL.64 [R1+0x19b8], R138 ;  /* 0x0019b88a01007387 */ /* 0x0003e20000100a00 */
[----:B------:R-:W-:-:S03]  /*3b020*/  IMAD.WIDE R162, R252, 0x4, R230 ;  /* 0x00000004fca27825 */ /* 0x000fc600078e02e6 */
[----:B------:R-:W4:Y:S04]  /*3b030*/  LDL.LU.64 R230, [R1+0x7b8] ;  /* 0x0007b80001e67983 */ /* 0x000f280000300a00 */
[----:B------:R-:W-:Y:S04]  /*3b040*/  STL.64 [R1+0x300], R244 ;  /* 0x000300f401007387 */ /* 0x000fe80000100a00 */
[----:B------:R-:W-:Y:S04]  /*3b050*/  STL.64 [R1+0x1d48], R244 ;  /* 0x001d48f401007387 */ /* 0x000fe80000100a00 */
[----:B------:R-:W-:Y:S04]  /*3b060*/  STL.64 [R1+0x11c8], R118 ;  /* 0x0011c87601007387 */ /* 0x000fe80000100a00 */
[----:B------:R-:W-:Y:S01]  /*3b070*/  STL.64 [R1+0x19c0], R118 ;  /* 0x0019c07601007387 */ /* 0x000fe20000100a00 */
[----:B--2---:R-:W-:-:S03]  /*3b080*/  IMAD.WIDE R142, R252, 0x4, R232 ;  /* 0x00000004fc8e7825 */ /* 0x004fc600078e02e8 */
[----:B------:R-:W2:Y:S04]  /*3b090*/  LDL.LU.64 R232, [R1+0x7b0] ;  /* 0x0007b00001e87983 */ /* 0x000ea80000300a00 */
[----:B------:R-:W-:Y:S04]  /*3b0a0*/  STL.64 [R1+0x4e0], R162 ;  /* 0x0004e0a201007387 */ /* 0x000fe80000100a00 */
[----:B------:R-:W-:Y:S04]  /*3b0b0*/  STL.64 [R1+0x1c98], R162 ;  /* 0x001c98a201007387 */ /* 0x000fe80000100a00 */
[----:B------:R-:W-:Y:S04]  /*3b0c0*/  STL.64 [R1+0x1358], R68 ;  /* 0x0013584401007387 */ /* 0x000fe80000100a00 */
[----:B------:R-:W-:Y:S01]  /*3b0d0*/  STL.64 [R1+0x19c8], R68 ;  /* 0x0019c84401007387 */ /* 0x000fe20000100a00 */
[----:B-1----:R-:W-:-:S03]  /*3b0e0*/  IMAD.WIDE R140, R252, 0x4, R224 ;  /* 0x00000004fc8c7825 */ /* 0x002fc600078e02e0 */
[----:B------:R-:W2:Y:S04]  /*3b0f0*/  LDL.LU.64 R224, [R1+0x7a8] ;  /* 0x0007a80001e07983 */ /* 0x000ea80000300a00 */
[----:B------:R-:W-:Y:S04]  /*3b100*/  STL.64 [R1+0x658], R142 ;  /* 0x0006588e01007387 */ /* 0x000fe80000100a00 */
[----:B------:R1:W-:Y:S01]  /*3b110*/  STL.64 [R1+0x1bf0], R142 ;  /* 0x001bf08e01007387 */ /* 0x0003e20000100a00 */
[----:B------:R-:W-:-:S03]  /*3b120*/  IMAD.WIDE R138, R252, 0x4, R234 ;  /* 0x00000004fc8a7825 */ /* 0x000fc600078e02ea */
[----:B------:R-:W2:Y:S01]  /*3b130*/  LDL.LU.64 R234, [R1+0x7a0] ;  /* 0x0007a00001ea7983 */ /* 0x000ea20000300a00 */
[----:B---3--:R-:W-:-:S03]  /*3b140*/  IMAD.WIDE R136, R252, 0x4, R238 ;  /* 0x00000004fc887825 */ /* 0x008fc600078e02ee */
[----:B------:R-:W3:Y:S01]  /*3b150*/  LDL.LU.64 R238, [R1+0x798] ;  /* 0x0007980001ee7983 */ /* 0x000ee20000300a00 */
[----:B----4-:R-:W-:-:S03]  /*3b160*/  IMAD.WIDE R116, R252, 0x4, R236 ;  /* 0x00000004fc747825 */ /* 0x010fc600078e02ec */
[----:B------:R-:W4:Y:S04]  /*3b170*/  LDL.LU.64 R236, [R1+0x790] ;  /* 0x0007900001ec7983 */ /* 0x000f280000300a00 */
[----:B------:R-:W-:Y:S04]  /*3b180*/  STL.64 [R1+0x8b0], R140 ;  /* 0x0008b08c01007387 */ /* 0x000fe80000100a00 */
[----:B------:R2:W-:Y:S01]  /*3b190*/  STL.64 [R1+0x1b30], R140 ;  /* 0x001b308c01007387 */ /* 0x0005e20000100a00 */
[----:B------:R-:W-:-:S03]  /*3b1a0*/  IMAD.WIDE R66, R252, 0x4, R226 ;  /* 0x00000004fc427825 */ /* 0x000fc600078e02e2 */
[----:B------:R-:W4:Y:S04]  /*3b1b0*/  LDL.LU.64 R226, [R1+0x788] ;  /* 0x0007880001e27983 */ /* 0x000f280000300a00 */
[----:B------:R-:W-:Y:S04]  /*3b1c0*/  STL.64 [R1+0xa48], R138 ;  /* 0x000a488a01007387 */ /* 0x000fe80000100a00 */
[----:B------:R2:W-:Y:S01]  /*3b1d0*/  STL.64 [R1+0x1a78], R138 ;  /* 0x001a788a01007387 */ /* 0x0005e20000100a00 */
[----:B------:R-:W-:-:S03]  /*3b1e0*/  IMAD.WIDE R144, R252, 0x4, R228 ;  /* 0x00000004fc907825 */ /* 0x000fc600078e02e4 */
[----:B------:R-:W4:Y:S04]  /*3b1f0*/  LDL.LU.64 R228, [R1+0x780] ;  /* 0x0007800001e47983 */ /* 0x000f280000300a00 */
[----:B------:R-:W-:Y:S04]  /*3b200*/  STL.64 [R1+0x1010], R136 ;  /* 0x0010108801007387 */ /* 0x000fe80000100a00 */
[----:B------:R2:W-:Y:S01]  /*3b210*/  STL.64 [R1+0x19d0], R136 ;  /* 0x0019d08801007387 */ /* 0x0005e20000100a00 */
[----:B-1----:R-:W-:-:S03]  /*3b220*/  IMAD.WIDE R142, R252, 0x4, R230 ;  /* 0x00000004fc8e7825 */ /* 0x002fc600078e02e6 */
        /* <DEDUP_REMOVED lines=8> */
[----:B------:R1:W-:Y:S04]  /*3b2b0*/  STL.64 [R1+0x1ca0], R142 ;  /* 0x001ca08e01007387 */ /* 0x0003e80000100a00 */
[----:B------:R-:W-:Y:S04]  /*3b2c0*/  STL.64 [R1+0x1330], R66 ;  /* 0x0013304201007387 */ /* 0x000fe80000100a00 */
[----:B------:R-:W-:Y:S01]  /*3b2d0*/  STL.64 [R1+0x19e0], R66 ;  /* 0x0019e04201007387 */ /* 0x000fe20000100a00 */
[----:B------:R-:W-:-:S03]  /*3b2e0*/  IMAD.WIDE R138, R252, 0x4, R224 ;  /* 0x00000004fc8a7825 */ /* 0x000fc600078e02e0 */
        /* <DEDUP_REMOVED lines=31> */
[----:B------:R-:W-:-:S03]  /*3b4e0*/  IMAD.WIDE R136, R252, 0x4, R224 ;  /* 0x00000004fc887825 */ /* 0x000fc600078e02e0 */
        /* <DEDUP_REMOVED lines=126> */
[----:B------:R-:W-:Y:S04]  /*3bcd0*/  STL.64 [R1+0x1ab8], R56 ;  /* 0x001ab83801007387 */ /* 0x000fe80000100a00 */
        /* <DEDUP_REMOVED lines=8> */
[----:B------:R-:W4:Y:S01]  /*3bd60*/  LDL.LU.64 R236, [R1+0x960] ;  /* 0x0009600001ec7983 */ /* 0x000f220000300a00 */
[----:B------:R-:W-:-:S05]  /*3bd70*/  IMAD.WIDE R122, R252, 0x4, R224 ;  /* 0x00000004fc7a7825 */ /* 0x000fca00078e02e0 */
        /* <DEDUP_REMOVED lines=9> */
[----:B------:R1:W-:Y:S04]  /*3be10*/  STL.64 [R1+0x1ac8], R124 ;  /* 0x001ac87c01007387 */ /* 0x0003e80000100a00 */
[----:B------:R-:W4:Y:S01]  /*3be20*/  LDL.LU.64 R224, [R1+0x9a0] ;  /* 0x0009a00001e07983 */ /* 0x000f220000300a00 */
        /* <DEDUP_REMOVED lines=30> */
[----:B------:R-:W-:Y:S01]  /*3c010*/  STL.64 [R1+0x1ae8], R114 ;  /* 0x001ae87201007387 */ /* 0x000fe20000100a00 */
[----:B------:R-:W-:-:S03]  /*3c020*/  IMAD.WIDE R122, R252, 0x4, R224 ;  /* 0x00000004fc7a7825 */ /* 0x000fc600078e02e0 */
[----:B------:R-:W4:Y:S01]  /*3c030*/  LDL.LU.64 R224, [R1+0x9f8] ;  /* 0x0009f80001e07983 */ /* 0x000f220000300a00 */
[----:B------:R-:W-:-:S03]  /*3c040*/  IMAD.WIDE R120, R252, 0x4, R230 ;  /* 0x00000004fc787825 */ /* 0x000fc600078e02e6 */
[----:B------:R-:W-:Y:S04]  /*3c050*/  STL.64 [R1+0x2a0], R124 ;  /* 0x0002a07c01007387 */ /* 0x000fe80000100a00 */
[----:B------:R-:W-:Y:S04]  /*3c060*/  STL.64 [R1+0x1050], R100 ;  /* 0x0010506401007387 */ /* 0x000fe80000100a00 */
[----:B------:R-:W-:Y:S04]  /*3c070*/  STL.64 [R1+0x1af0], R100 ;  /* 0x001af06401007387 */ /* 0x000fe80000100a00 */
[----:B------:R-:W4:Y:S04]  /*3c080*/  LDL.LU.64 R230, [R1+0xa08] ;  /* 0x000a080001e67983 */ /* 0x000f280000300a00 */
[----:B------:R-:W-:Y:S04]  /*3c090*/  STL.64 [R1+0x298], R122 ;  /* 0x0002987a01007387 */ /* 0x000fe80000100a00 */
[----:B------:R1:W-:Y:S04]  /*3c0a0*/  STL.64 [R1+0x1cd8], R122 ;  /* 0x001cd87a01007387 */ /* 0x0003e80000100a00 */
[----:B------:R-:W-:Y:S04]  /*3c0b0*/  STL.64 [R1+0x1198], R52 ;  /* 0x0011983401007387 */ /* 0x000fe80000100a00 */
[----:B------:R-:W-:Y:S04]  /*3c0c0*/  STL.64 [R1+0x1af8], R52 ;  /* 0x001af83401007387 */ /* 0x000fe80000100a00 */
[----:B------:R-:W4:Y:S01]  /*3c0d0*/  LDL.LU.64 R222, [R1+0xa20] ;  /* 0x000a200001de7983 */ /* 0x000f220000300a00 */
[----:B--2---:R-:W-:-:S03]  /*3c0e0*/  IMAD.WIDE R118, R252, 0x4, R232 ;  /* 0x00000004fc767825 */ /* 0x004fc600078e02e8 */
        /* <DEDUP_REMOVED lines=20> */
[----:B------:R-:W4:Y:S04]  /*3c230*/  LDL.LU.64 R224, [R1+0xa70] ;  /* 0x000a700001e07983 */ /* 0x000f280000300a00 */
[----:B------:R-:W-:Y:S04]  /*3c240*/  STL.64 [R1+0x288], R122 ;  /* 0x0002887a01007387 */ /* 0x000fe80000100a00 */
[----:B------:R-:W-:Y:S04]  /*3c250*/  STL.64 [R1+0x1008], R96 ;  /* 0x0010086001007387 */ /* 0x000fe80000100a00 */
[----:B------:R-:W-:Y:S01]  /*3c260*/  STL.64 [R1+0x1b80], R96 ;  /* 0x001b806001007387 */ /* 0x000fe20000100a00 */
[----:B------:R-:W-:-:S03]  /*3c270*/  IMAD.WIDE R118, R252, 0x4, R230 ;  /* 0x00000004fc767825 */ /* 0x000fc600078e02e6 */
[----:B------:R-:W4:Y:S04]  /*3c280*/  LDL.LU.64 R230, [R1+0xa78] ;  /* 0x000a780001e67983 */ /* 0x000f280000300a00 */
[----:B------:R-:W-:Y:S04]  /*3c290*/  STL.64 [R1+0x280], R120 ;  /* 0x0002807801007387 */ /* 0x000fe80000100a00 */
[----:B------:R1:W-:Y:S04]  /*3c2a0*/  STL.64 [R1+0x1ce0], R120 ;  /* 0x001ce07801007387 */ /* 0x0003e80000100a00 */
[----:B------:R-:W-:Y:S04]  /*3c2b0*/  STL.64 [R1+0x10e0], R50 ;  /* 0x0010e03201007387 */ /* 0x000fe80000100a00 */
[----:B------:R-:W-:Y:S04]  /*3c2c0*/  STL.64 [R1+0x1b88], R50 ;  /* 0x001b883201007387 */ /* 0x000fe80000100a00 */
[----:B------:R-:W-:Y:S01]  /*3c2d0*/  STL.64 [R1+0x278], R118 ;  /* 0x0002787601007387 */ /* 0x000fe20000100a00 */
[----:B------:R-:W-:-:S03]  /*3c2e0*/  IMAD.WIDE R116, R252, 0x4, R222 ;  /* 0x00000004fc747825 */ /* 0x000fc600078e02de */
[----:B------:R1:W-:Y:S01]  /*3c2f0*/  STL.64 [R1+0x1c38], R118 ;  /* 0x001c387601007387 */ /* 0x0003e20000100a00 */
[----:B--2---:R-:W-:-:S03]  /*3c300*/  IMAD.WIDE R108, R252, 0x4, R232 ;  /* 0x00000004fc6c7825 */ /* 0x004fc600078e02e8 */
[----:B------:R-:W2:Y:S01]  /*3c310*/  LDL.LU.64 R232, [R1+0xa80] ;  /* 0x000a800001e87983 */ /* 0x000ea20000300a00 */
[----:B------:R-:W-:-:S03]  /*3c320*/  IMAD.WIDE R82, R252, 0x4, R234 ;  /* 0x00000004fc527825 */ /* 0x000fc600078e02ea */
[----:B------:R-:W2:Y:S01]  /*3c330*/  LDL.LU.64 R234, [R1+0xa88] ;  /* 0x000a880001ea7983 */ /* 0x000ea20000300a00 */
[----:B---3--:R-:W-:-:S03]  /*3c340*/  IMAD.WIDE R94, R252, 0x4, R238 ;  /* 0x00000004fc5e7825 */ /* 0x008fc600078e02ee */
[----:B------:R-:W3:Y:S04]  /*3c350*/  LDL.LU.64 R238, [R1+0xa90] ;  /* 0x000a900001ee7983 */ /* 0x000ee80000300a00 */
[----:B------:R-:W-:Y:S04]  /*3c360*/  STL.64 [R1+0x270], R116 ;  /* 0x0002707401007387 */ /* 0x000fe80000100a00 */
[----:B------:R1:W-:Y:S01]  /*3c370*/  STL.64 [R1+0x1b90], R116 ;  /* 0x001b907401007387 */ /* 0x0003e20000100a00 */
[----:B----4-:R-:W-:-:S03]  /*3c380*/  IMAD.WIDE R48, R252, 0x4, R236 ;  /* 0x00000004fc307825 */ /* 0x010fc600078e02ec */
        /* <DEDUP_REMOVED lines=10> */
[----:B------:R-:W-:Y:S01]  /*3c430*/  STL.64 [R1+0x258], R94 ;  /* 0x0002585e01007387 */ /* 0x000fe20000100a00 */
[----:B------:R-:W-:-:S03]  /*3c440*/  IMAD.WIDE R116, R252, 0x4, R224 ;  /* 0x00000004fc747825 */ /* 0x000fc600078e02e0 */
[----:B------:R-:W-:Y:S04]  /*3c450*/  STL.64 [R1+0x1ba8], R94 ;  /* 0x001ba85e01007387 */ /* 0x000fe80000100a00 */
[----:B------:R-:W4:Y:S04]  /*3c460*/  LDL.LU.64 R224, [R1+0xab0] ;  /* 0x000ab00001e07983 */ /* 0x000f280000300a00 */
[----:B------:R-:W-:Y:S04]  /*3c470*/  STL.64 [R1+0x240], R118 ;  /* 0x0002407601007387 */ /* 0x000fe80000100a00 */
[----:B------:R1:W-:Y:S01]  /*3c480*/  STL.64 [R1+0x1ce8], R118 ;  /* 0x001ce87601007387 */ /* 0x0003e20000100a00 */
[----:B------:R-:W-:-:S03]  /*3c490*/  IMAD.WIDE R114, R252, 0x4, R230 ;  /* 0x00000004fc727825 */ /* 0x000fc600078e02e6 */
[----:B------:R-:W-:Y:S04]  /*3c4a0*/  STL.64 [R1+0x250], R48 ;  /* 0x0002503001007387 */ /* 0x000fe80000100a00 */
[----:B------:R-:W-:Y:S04]  /*3c4b0*/  STL.64 [R1+0x1bb0], R48 ;  /* 0x001bb03001007387 */ /* 0x000fe80000100a00 */
[----:B------:R-:W4:Y:S04]  /*3c4c0*/  LDL.LU.64 R222, [R1+0xab8] ;  /* 0x000ab80001de7983 */ /* 0x000f280000300a00 */
[----:B------:R-:W4:Y:S04]  /*3c4d0*/  LDL.LU.64 R230, [R1+0xac0] ;  /* 0x000ac00001e67983 */ /* 0x000f280000300a00 */
[----:B------:R-:W-:Y:S04]  /*3c4e0*/  STL.64 [R1+0x238], R116 ;  /* 0x0002387401007387 */ /* 0x000fe80000100a00 */
        /* <DEDUP_REMOVED lines=8> */
[----:B------:R-:W-:Y:S01]  /*3c570*/  STL.64 [R1+0x1bb8], R114 ;  /* 0x001bb87201007387 */ /* 0x000fe20000100a00 */
        /* <DEDUP_REMOVED lines=18> */
[----:B------:R-:W-:Y:S01]  /*3c6a0*/  STL.64 [R1+0x1c58], R46 ;  /* 0x001c582e01007387 */ /* 0x000fe20000100a00 */
[----:B------:R-:W-:-:S04]  /*3c6b0*/  IMAD.WIDE R112, R252, 0x4, R222 ;  /* 0x00000004fc707825 */ /* 0x000fc800078e02de */
[C---:B------:R-:W-:Y:S02]  /*3c6c0*/  IMAD.WIDE R72, R252.reuse, 0x4, R230 ;  /* 0x00000004fc487825 */ /* 0x040fe400078e02e6 */
[----:B------:R-:W4:Y:S04]  /*3c6d0*/  LDL.LU.64 R230, [R1+0xb00] ;  /* 0x000b000001e67983 */ /* 0x000f280000300a00 */
[----:B------:R-:W-:Y:S04]  /*3c6e0*/  STL.64 [R1+0x1f8], R108 ;  /* 0x0001f86c01007387 */ /* 0x000fe80000100a00 */
[----:B------:R-:W-:Y:S01]  /*3c6f0*/  STL.64 [R1+0x1c60], R108 ;  /* 0x001c606c01007387 */ /* 0x000fe20000100a00 */
[----:B--2---:R-:W-:-:S03]  /*3c700*/  IMAD.WIDE R12, R252, 0x4, R232 ;  /* 0x00000004fc0c7825 */ /* 0x004fc600078e02e8 */
[----:B------:R-:W2:Y:S01]  /*3c710*/  LDL.LU.64 R232, [R1+0xb08] ;  /* 0x000b080001e87983 */ /* 0x000ea20000300a00 */
[----:B------:R-:W-:-:S03]  /*3c720*/  IMAD.WIDE R90, R252, 0x4, R234 ;  /* 0x00000004fc5a7825 */ /* 0x000fc600078e02ea */
[----:B------:R-:W2:Y:S04]  /*3c730*/  LDL.LU.64 R234, [R1+0xb10] ;  /* 0x000b100001ea7983 */ /* 0x000ea80000300a00 */
[----:B------:R-:W-:Y:S04]  /*3c740*/  STL.64 [R1+0x1f0], R112 ;  /* 0x0001f07001007387 */ /* 0x000fe80000100a00 */
[----:B------:R-:W-:Y:S01]  /*3c750*/  STL.64 [R1+0x1c68], R112 ;  /* 0x001c687001007387 */ /* 0x000fe20000100a00 */
        /* <DEDUP_REMOVED lines=16> */
[----:B------:R-:W-:Y:S04]  /*3c860*/  STL.64 [R1+0x1d00], R44 ;  /* 0x001d002c01007387 */ /* 0x000fe80000100a00 */
[----:B------:R-:W-:Y:S04]  /*3c870*/  STL.64 [R1+0x1c0], R114 ;  /* 0x0001c07201007387 */ /* 0x000fe80000100a00 */
[----:B------:R4:W-:Y:S04]  /*3c880*/  STL.64 [R1+0x1d08], R114 ;  /* 0x001d087201007387 */ /* 0x0009e80000100a00 */
[----:B------:R-:W4:Y:S01]  /*3c890*/  LDL.LU.64 R218, [R1+0xb38] ;  /* 0x000b380001da7983 */ /* 0x000f220000300a00 */
[----:B------:R-:W-:-:S03]  /*3c8a0*/  IMAD.WIDE R110, R252, 0x4, R224 ;  /* 0x00000004fc6e7825 */ /* 0x000fc600078e02e0 */
[----:B------:R-:W4:Y:S01]  /*3c8b0*/  LDL.LU.64 R220, [R1+0xb40] ;  /* 0x000b400001dc7983 */ /* 0x000f220000300a00 */
[----:B------:R-:W-:-:S03]  /*3c8c0*/  IMAD.WIDE R70, R252, 0x4, R230 ;  /* 0x00000004fc467825 */ /* 0x000fc600078e02e6 */
[----:B------:R-:W4:Y:S04]  /*3c8d0*/  LDL.LU.64 R230, [R1+0xb48] ;  /* 0x000b480001e67983 */ /* 0x000f280000300a00 */
[----:B------:R-:W-:Y:S04]  /*3c8e0*/  STL.64 [R1+0x1b8], R106 ;  /* 0x0001b86a01007387 */ /* 0x000fe80000100a00 */
[----:B------:R-:W-:Y:S04]  /*3c8f0*/  STL.64 [R1+0x1d10], R106 ;  /* 0x001d106a01007387 */ /* 0x000fe80000100a00 */
[----:B------:R-:W4:Y:S01]  /*3c900*/  LDL.LU.64 R222, [R1+0xb50] ;  /* 0x000b500001de7983 */ /* 0x000f220000300a00 */
[----:B--2---:R-:W-:-:S03]  /*3c910*/  IMAD.WIDE R10, R252, 0x4, R232 ;  /* 0x00000004fc0a7825 */ /* 0x004fc600078e02e8 */
[----:B------:R-:W2:Y:S01]  /*3c920*/  LDL.LU.64 R232, [R1+0xb58] ;  /* 0x000b580001e87983 */ /* 0x000ea20000300a00 */
[----:B------:R-:W-:-:S03]  /*3c930*/  IMAD.WIDE R88, R252, 0x4, R234 ;  /* 0x00000004fc587825 */ /* 0x000fc600078e02ea */
[----:B------:R-:W2:Y:S04]  /*3c940*/  LDL.LU.64 R234, [R1+0xb60] ;  /* 0x000b600001ea7983 */ /* 0x000ea80000300a00 */
[----:B------:R-:W-:Y:S04]  /*3c950*/  STL.64 [R1+0x1b0], R110 ;  /* 0x0001b06e01007387 */ /* 0x000fe80000100a00 */
[----:B------:R1:W-:Y:S01]  /*3c960*/  STL.64 [R1+0x1d18], R110 ;  /* 0x001d186e01007387 */ /* 0x0003e20000100a00 */
[----:B---3--:R-:W-:-:S03]  /*3c970*/  IMAD.WIDE R42, R252, 0x4, R238 ;  /* 0x00000004fc2a7825 */ /* 0x008fc600078e02ee */
[----:B------:R-:W3:Y:S04]  /*3c980*/  LDL.LU.64 R238, [R1+0xb68] ;  /* 0x000b680001ee7983 */ /* 0x000ee80000300a00 */
[----:B------:R-:W-:Y:S04]  /*3c990*/  STL.64 [R1+0x1a8], R70 ;  /* 0x0001a84601007387 */ /* 0x000fe80000100a00 */
[----:B------:R3:W-:Y:S01]  /*3c9a0*/  STL.64 [R1+0x1d20], R70 ;  /* 0x001d204601007387 */ /* 0x0007e20000100a00 */
[----:B----4-:R-:W-:-:S03]  /*3c9b0*/  IMAD.WIDE R114, R252, 0x4, R236 ;  /* 0x00000004fc727825 */ /* 0x010fc600078e02ec */
[----:B------:R-:W4:Y:S04]  /*3c9c0*/  LDL.LU.64 R236, [R1+0xb70] ;  /* 0x000b700001ec7983 */ /* 0x000f280000300a00 */
[----:B------:R-:W-:Y:S04]  /*3c9d0*/  STL.64 [R1+0x1a0], R10 ;  /* 0x0001a00a01007387 */ /* 0x000fe80000100a00 */
[----:B------:R4:W-:Y:S04]  /*3c9e0*/  STL.64 [R1+0x1d28], R10 ;  /* 0x001d280a01007387 */ /* 0x0009e80000100a00 */
[----:B------:R-:W4:Y:S01]  /*3c9f0*/  LDL.LU.64 R224, [R1+0xb78] ;  /* 0x000b780001e07983 */ /* 0x000f220000300a00 */
[----:B------:R-:W-:-:S03]  /*3ca00*/  IMAD.WIDE R112, R252, 0x4, R226 ;  /* 0x00000004fc707825 */ /* 0x000fc600078e02e2 */
[----:B------:R-:W-:Y:S04]  /*3ca10*/  STL.64 [R1+0x188], R114 ;  /* 0x0001887201007387 */ /* 0x000fe80000100a00 */
[----:B------:R-:W-:Y:S04]  /*3ca20*/  STL.64 [R1+0x198], R88 ;  /* 0x0001985801007387 */ /* 0x000fe80000100a00 */
[----:B------:R-:W4:Y:S04]  /*3ca30*/  LDL.LU.64 R226, [R1+0xb80] ;  /* 0x000b800001e27983 */ /* 0x000f280000300a00 */
[----:B------:R-:W4:Y:S01]  /*3ca40*/  LDL.LU.64 R216, [R1+0xb88] ;  /* 0x000b880001d87983 */ /* 0x000f220000300a00 */
[----:B------:R-:W-:-:S03]  /*3ca50*/  IMAD.WIDE R98, R252, 0x4, R228 ;  /* 0x00000004fc627825 */ /* 0x000fc600078e02e4 */
[----:B------:R-:W4:Y:S04]  /*3ca60*/  LDL.LU.64 R228, [R1+0xb90] ;  /* 0x000b900001e47983 */ /* 0x000f280000300a00 */
[----:B------:R-:W-:Y:S04]  /*3ca70*/  STL.64 [R1+0x190], R42 ;  /* 0x0001902a01007387 */ /* 0x000fe80000100a00 */
[----:B------:R-:W-:Y:S01]  /*3ca80*/  STL.64 [R1+0x180], R112 ;  /* 0x0001807001007387 */ /* 0x000fe20000100a00 */
[----:B------:R-:W-:-:S03]  /*3ca90*/  IMAD.WIDE R104, R252, 0x4, R218 ;  /* 0x00000004fc687825 */ /* 0x000fc600078e02da */
[----:B------:R-:W4:Y:S01]  /*3caa0*/  LDL.LU.64 R218, [R1+0xb98] ;  /* 0x000b980001da7983 */ /* 0x000f220000300a00 */
[----:B------:R-:W-:-:S03]  /*3cab0*/  IMAD.WIDE R68, R252, 0x4, R220 ;  /* 0x00000004fc447825 */ /* 0x000fc600078e02dc */
[----:B------:R-:W4:Y:S04]  /*3cac0*/  LDL.LU.64 R220, [R1+0xba0] ;  /* 0x000ba00001dc7983 */ /* 0x000f280000300a00 */
[----:B------:R-:W-:Y:S01]  /*3cad0*/  STL.64 [R1+0x178], R98 ;  /* 0x0001786201007387 */ /* 0x000fe20000100a00 */
[----:B------:R-:W-:-:S03]  /*3cae0*/  IMAD.WIDE R8, R252, 0x4, R230 ;  /* 0x00000004fc087825 */ /* 0x000fc600078e02e6 */
[----:B------:R-:W4:Y:S04]  /*3caf0*/  LDL.LU.64 R230, [R1+0xba8] ;  /* 0x000ba80001e67983 */ /* 0x000f280000300a00 */
[----:B------:R-:W-:Y:S01]  /*3cb00*/  STL.64 [R1+0x170], R104 ;  /* 0x0001706801007387 */ /* 0x000fe20000100a00 */
[----:B------:R-:W-:-:S04]  /*3cb10*/  IMAD.WIDE R86, R252, 0x4, R222 ;  /* 0x00000004fc567825 */ /* 0x000fc800078e02de */
[C---:B--2---:R-:W-:Y:S02]  /*3cb20*/  IMAD.WIDE R40, R252.reuse, 0x4, R232 ;  /* 0x00000004fc287825 */ /* 0x044fe400078e02e8 */
[----:B------:R-:W2:Y:S04]  /*3cb30*/  LDL.LU.64 R232, [R1+0xbb0] ;  /* 0x000bb00001e87983 */ /* 0x000ea80000300a00 */
[----:B------:R-:W-:Y:S04]  /*3cb40*/  STL.64 [R1+0x168], R68 ;  /* 0x0001684401007387 */ /* 0x000fe80000100a00 */
[----:B------:R-:W-:Y:S01]  /*3cb50*/  STL.64 [R1+0x160], R8 ;  /* 0x0001600801007387 */ /* 0x000fe20000100a00 */
[----:B-1----:R-:W-:-:S04]  /*3cb60*/  IMAD.WIDE R110, R252, 0x4, R234 ;  /* 0x00000004fc6e7825 */ /* 0x002fc800078e02ea */
[C---:B---3--:R-:W-:Y:S02]  /*3cb70*/  IMAD.WIDE R108, R252.reuse, 0x4, R238 ;  /* 0x00000004fc6c7825 */ /* 0x048fe400078e02ee */
[----:B------:R-:W3:Y:S04]  /*3cb80*/  LDL.LU.64 R238, [R1+0xbb8] ;  /* 0x000bb80001ee7983 */ /* 0x000ee80000300a00 */
[----:B------:R-:W3:Y:S04]  /*3cb90*/  LDL.LU.64 R234, [R1+0xbc0] ;  /* 0x000bc00001ea7983 */ /* 0x000ee80000300a00 */
[----:B------:R-:W-:Y:S04]  /*3cba0*/  STL.64 [R1+0x158], R86 ;  /* 0x0001585601007387 */ /* 0x000fe80000100a00 */
[----:B------:R-:W-:Y:S01]  /*3cbb0*/  STL.64 [R1+0x148], R110 ;  /* 0x0001486e01007387 */ /* 0x000fe20000100a00 */
[----:B----4-:R-:W-:-:S03]  /*3cbc0*/  IMAD.WIDE R96, R252, 0x4, R236 ;  /* 0x00000004fc607825 */ /* 0x010fc600078e02ec */
[----:B------:R-:W4:Y:S04]  /*3cbd0*/  LDL.LU.64 R236, [R1+0xbc8] ;  /* 0x000bc80001ec7983 */ /* 0x000f280000300a00 */
[----:B------:R-:W4:Y:S04]  /*3cbe0*/  LDL.LU.64 R222, [R1+0xbd0] ;  /* 0x000bd00001de7983 */ /* 0x000f280000300a00 */
[----:B------:R-:W-:Y:S01]  /*3cbf0*/  STL.64 [R1+0x150], R40 ;  /* 0x0001502801007387 */ /* 0x000fe20000100a00 */
[----:B------:R-:W-:-:S03]  /*3cc00*/  IMAD.WIDE R102, R252, 0x4, R224 ;  /* 0x00000004fc667825 */ /* 0x000fc600078e02e0 */
[----:B------:R-:W-:Y:S04]  /*3cc10*/  STL.64 [R1+0x140], R108 ;  /* 0x0001406c01007387 */ /* 0x000fe80000100a00 */
[----:B------:R-:W4:Y:S01]  /*3cc20*/  LDL.LU.64 R224, [R1+0xbd8] ;  /* 0x000bd80001e07983 */ /* 0x000f220000300a00 */
[----:B------:R-:W-:-:S03]  /*3cc30*/  IMAD.WIDE R66, R252, 0x4, R226 ;  /* 0x00000004fc427825 */ /* 0x000fc600078e02e2 */
[----:B------:R-:W4:Y:S01]  /*3cc40*/  LDL.LU.64 R226, [R1+0xbe0] ;  /* 0x000be00001e27983 */ /* 0x000f220000300a00 */
[----:B------:R-:W-:-:S03]  /*3cc50*/  IMAD.WIDE R6, R252, 0x4, R216 ;  /* 0x00000004fc067825 */ /* 0x000fc600078e02d8 */
[----:B------:R-:W-:Y:S01]  /*3cc60*/  STL.64 [R1+0x138], R96 ;  /* 0x0001386001007387 */ /* 0x000fe20000100a00 */
[----:B------:R-:W-:-:S03]  /*3cc70*/  IMAD.WIDE R84, R252, 0x4, R228 ;  /* 0x00000004fc547825 */ /* 0x000fc600078e02e4 */
[----:B------:R-:W4:Y:S04]  /*3cc80*/  LDL.LU.64 R228, [R1+0xbe8] ;  /* 0x000be80001e47983 */ /* 0x000f280000300a00 */
[----:B------:R-:W-:Y:S04]  /*3cc90*/  STL.64 [R1+0x130], R102 ;  /* 0x0001306601007387 */ /* 0x000fe80000100a00 */
[----:B------:R-:W-:Y:S04]  /*3cca0*/  STL.64 [R1+0x128], R66 ;  /* 0x0001284201007387 */ /* 0x000fe80000100a00 */
[----:B------:R-:W-:Y:S01]  /*3ccb0*/  STL.64 [R1+0x120], R6 ;  /* 0x0001200601007387 */ /* 0x000fe20000100a00 */
[----:B------:R-:W-:-:S04]  /*3ccc0*/  IMAD.WIDE R38, R252, 0x4, R218 ;  /* 0x00000004fc267825 */ /* 0x000fc800078e02da */
[----:B------:R-:W-:-:S04]  /*3ccd0*/  IMAD.WIDE R106, R252, 0x4, R220 ;  /* 0x00000004fc6a7825 */ /* 0x000fc800078e02dc */
[C---:B------:R-:W-:Y:S02]  /*3cce0*/  IMAD.WIDE R92, R252.reuse, 0x4, R230 ;  /* 0x00000004fc5c7825 */ /* 0x040fe400078e02e6 */
[----:B------:R-:W4:Y:S04]  /*3ccf0*/  LDL.LU.64 R230, [R1+0xbf0] ;  /* 0x000bf00001e67983 */ /* 0x000f280000300a00 */
[----:B------:R-:W-:Y:S04]  /*3cd00*/  STL.64 [R1+0x118], R84 ;  /* 0x0001185401007387 */ /* 0x000fe80000100a00 */
[----:B------:R-:W-:Y:S01]  /*3cd10*/  STL.64 [R1+0x108], R106 ;  /* 0x0001086a01007387 */ /* 0x000fe20000100a00 */
[----:B--2---:R-:W-:-:S03]  /*3cd20*/  IMAD.WIDE R94, R252, 0x4, R232 ;  /* 0x00000004fc5e7825 */ /* 0x004fc600078e02e8 */
[----:B------:R-:W2:Y:S04]  /*3cd30*/  LDL.LU.64 R232, [R1+0xbf8] ;  /* 0x000bf80001e87983 */ /* 0x000ea80000300a00 */
[----:B------:R-:W2:Y:S04]  /*3cd40*/  LDL.LU.64 R212, [R1+0xc00] ;  /* 0x000c000001d47983 */ /* 0x000ea80000300a00 */
[----:B------:R-:W-:Y:S04]  /*3cd50*/  STL.64 [R1+0x110], R38 ;  /* 0x0001102601007387 */ /* 0x000fe80000100a00 */
[----:B------:R-:W-:Y:S04]  /*3cd60*/  STL.64 [R1+0x100], R92 ;  /* 0x0001005c01007387 */ /* 0x000fe80000100a00 */
[----:B------:R-:W2:Y:S01]  /*3cd70*/  LDL.LU.64 R214, [R1+0xc08] ;  /* 0x000c080001d67983 */ /* 0x000ea20000300a00 */
[----:B---3--:R-:W-:-:S03]  /*3cd80*/  IMAD.WIDE R100, R252, 0x4, R238 ;  /* 0x00000004fc647825 */ /* 0x008fc600078e02ee */
[----:B------:R-:W3:Y:S01]  /*3cd90*/  LDL.LU.64 R238, [R1+0xc10] ;  /* 0x000c100001ee7983 */ /* 0x000ee20000300a00 */
[----:B------:R-:W-:-:S03]  /*3cda0*/  IMAD.WIDE R64, R252, 0x4, R234 ;  /* 0x00000004fc407825 */ /* 0x000fc600078e02ea */
[----:B------:R-:W3:Y:S04]  /*3cdb0*/  LDL.LU.64 R234, [R1+0xc18] ;  /* 0x000c180001ea7983 */ /* 0x000ee80000300a00 */
[----:B------:R-:W-:Y:S01]  /*3cdc0*/  STL.64 [R1+0xf8], R94 ;  /* 0x0000f85e01007387 */ /* 0x000fe20000100a00 */
[----:B----4-:R-:W-:-:S03]  /*3cdd0*/  IMAD.WIDE R4, R252, 0x4, R236 ;  /* 0x00000004fc047825 */ /* 0x010fc600078e02ec */
[----:B------:R-:W4:Y:S04]  /*3cde0*/  LDL.LU.64 R236, [R1+0xc20] ;  /* 0x000c200001ec7983 */ /* 0x000f280000300a00 */
[----:B------:R-:W-:Y:S04]  /*3cdf0*/  STL.64 [R1+0xf0], R100 ;  /* 0x0000f06401007387 */ /* 0x000fe80000100a00 */
[----:B------:R-:W4:Y:S04]  /*3ce00*/  LDL.LU.64 R216, [R1+0xc28] ;  /* 0x000c280001d87983 */ /* 0x000f280000300a00 */
[----:B------:R-:W-:Y:S04]  /*3ce10*/  STL.64 [R1+0xe8], R64 ;  /* 0x0000e84001007387 */ /* 0x000fe80000100a00 */
[----:B------:R-:W4:Y:S01]  /*3ce20*/  LDL.LU.64 R218, [R1+0xc30] ;  /* 0x000c300001da7983 */ /* 0x000f220000300a00 */
[----:B------:R-:W-:-:S03]  /*3ce30*/  IMAD.WIDE R80, R252, 0x4, R222 ;  /* 0x00000004fc507825 */ /* 0x000fc600078e02de */
[----:B------:R-:W-:Y:S01]  /*3ce40*/  STL.64 [R1+0xe0], R4 ;  /* 0x0000e00401007387 */ /* 0x000fe20000100a00 */
[----:B------:R-:W-:-:S03]  /*3ce50*/  IMAD.WIDE R36, R252, 0x4, R224 ;  /* 0x00000004fc247825 */ /* 0x000fc600078e02e0 */
[----:B------:R-:W4:Y:S04]  /*3ce60*/  LDL.LU.64 R220, [R1+0xc38] ;  /* 0x000c380001dc7983 */ /* 0x000f280000300a00 */
[----:B------:R-:W4:Y:S04]  /*3ce70*/  LDL.LU.64 R222, [R1+0xc40] ;  /* 0x000c400001de7983 */ /* 0x000f280000300a00 */
[----:B------:R-:W4:Y:S01]  /*3ce80*/  LDL.LU.64 R224, [R1+0xc48] ;  /* 0x000c480001e07983 */ /* 0x000f220000300a00 */
[----:B------:R-:W-:-:S03]  /*3ce90*/  IMAD.WIDE R90, R252, 0x4, R226 ;  /* 0x00000004fc5a7825 */ /* 0x000fc600078e02e2 */
[----:B------:R-:W4:Y:S01]  /*3cea0*/  LDL.LU.64 R226, [R1+0xc50] ;  /* 0x000c500001e27983 */ /* 0x000f220000300a00 */
[----:B------:R-:W-:-:S03]  /*3ceb0*/  IMAD.WIDE R72, R252, 0x4, R228 ;  /* 0x00000004fc487825 */ /* 0x000fc600078e02e4 */
[----:B------:R-:W4:Y:S04]  /*3cec0*/  LDL.LU.64 R228, [R1+0xc58] ;  /* 0x000c580001e47983 */ /* 0x000f280000300a00 */
[----:B------:R-:W-:Y:S04]  /*3ced0*/  STL.64 [R1+0xd8], R80 ;  /* 0x0000d85001007387 */ /* 0x000fe80000100a00 */
[----:B------:R-:W-:Y:S01]  /*3cee0*/  STL.64 [R1+0xc8], R90 ;  /* 0x0000c85a01007387 */ /* 0x000fe20000100a00 */
[----:B------:R-:W-:-:S03]  /*3cef0*/  IMAD.WIDE R82, R252, 0x4, R230 ;  /* 0x00000004fc527825 */ /* 0x000fc600078e02e6 */
[----:B------:R-:W4:Y:S04]  /*3cf00*/  LDL.LU.64 R230, [R1+0xc60] ;  /* 0x000c600001e67983 */ /* 0x000f280000300a00 */
[----:B------:R-:W-:Y:S04]  /*3cf10*/  STL.64 [R1+0xd0], R36 ;  /* 0x0000d02401007387 */ /* 0x000fe80000100a00 */
[----:B------:R-:W-:Y:S01]  /*3cf20*/  STL.64 [R1+0xc0], R72 ;  /* 0x0000c04801007387 */ /* 0x000fe20000100a00 */
[----:B--2---:R-:W-:-:S03]  /*3cf30*/  IMAD.WIDE R56, R252, 0x4, R232 ;  /* 0x00000004fc387825 */ /* 0x004fc600078e02e8 */
[----:B------:R-:W2:Y:S01]  /*3cf40*/  LDL.LU.64 R232, [R1+0xc68] ;  /* 0x000c680001e87983 */ /* 0x000ea20000300a00 */
[----:B------:R-:W-:-:S03]  /*3cf50*/  IMAD.WIDE R62, R252, 0x4, R212 ;  /* 0x00000004fc3e7825 */ /* 0x000fc600078e02d4 */
[----:B------:R-:W-:Y:S01]  /*3cf60*/  STL.64 [R1+0xb8], R82 ;  /* 0x0000b85201007387 */ /* 0x000fe20000100a00 */
[----:B------:R-:W-:-:S04]  /*3cf70*/  IMAD.WIDE R2, R252, 0x4, R214 ;  /* 0x00000004fc027825 */ /* 0x000fc800078e02d6 */
[C---:B---3--:R-:W-:Y:S02]  /*3cf80*/  IMAD.WIDE R78, R252.reuse, 0x4, R238 ;  /* 0x00000004fc4e7825 */ /* 0x048fe400078e02ee */
[----:B------:R-:W3:Y:S02]  /*3cf90*/  LDL.LU.64 R238, [R1+0xc70] ;  /* 0x000c700001ee7983 */ /* 0x000ee40000300a00 */
[C---:B------:R-:W-:Y:S02]  /*3cfa0*/  IMAD.WIDE R34, R252.reuse, 0x4, R234 ;  /* 0x00000004fc227825 */ /* 0x040fe400078e02ea */
[----:B------:R-:W-:Y:S04]  /*3cfb0*/  STL.64 [R1+0xb0], R56 ;  /* 0x0000b03801007387 */ /* 0x000fe80000100a00 */
[----:B------:R-:W-:Y:S04]  /*3cfc0*/  STL.64 [R1+0xa8], R62 ;  /* 0x0000a83e01007387 */ /* 0x000fe80000100a00 */
[----:B------:R-:W3:Y:S01]  /*3cfd0*/  LDL.LU.64 R234, [R1+0xc78] ;  /* 0x000c780001ea7983 */ /* 0x000ee20000300a00 */
[----:B----4-:R-:W-:-:S03]  /*3cfe0*/  IMAD.WIDE R70, R252, 0x4, R236 ;  /* 0x00000004fc467825 */ /* 0x010fc600078e02ec */
[----:B------:R-:W4:Y:S04]  /*3cff0*/  LDL.LU.64 R236, [R1+0xc80] ;  /* 0x000c800001ec7983 */ /* 0x000f280000300a00 */
[----:B------:R-:W-:Y:S01]  /*3d000*/  STL.64 [R1+0xa0], R2 ;  /* 0x0000a00201007387 */ /* 0x000fe20000100a00 */
[----:B------:R-:W-:-:S03]  /*3d010*/  IMAD.WIDE R46, R252, 0x4, R216 ;  /* 0x00000004fc2e7825 */ /* 0x000fc600078e02d8 */
[----:B------:R-:W-:Y:S04]  /*3d020*/  STL.64 [R1+0x98], R78 ;  /* 0x0000984e01007387 */ /* 0x000fe80000100a00 */
[----:B------:R1:W-:Y:S01]  /*3d030*/  STL.64 [R1+0x88], R70 ;  /* 0x0000884601007387 */ /* 0x0003e20000100a00 */
[----:B------:R-:W-:-:S03]  /*3d040*/  IMAD.WIDE R50, R252, 0x4, R218 ;  /* 0x00000004fc327825 */ /* 0x000fc600078e02da */
[----:B------:R-:W-:Y:S01]  /*3d050*/  STL.64 [R1+0x90], R34 ;  /* 0x0000902201007387 */ /* 0x000fe20000100a00 */
[----:B------:R-:W-:-:S03]  /*3d060*/  IMAD.WIDE R54, R252, 0x4, R220 ;  /* 0x00000004fc367825 */ /* 0x000fc600078e02dc */
[----:B------:R-:W-:Y:S01]  /*3d070*/  STL.64 [R1+0x80], R46 ;  /* 0x0000802e01007387 */ /* 0x000fe20000100a00 */
[----:B------:R-:W-:-:S03]  /*3d080*/  IMAD.WIDE R60, R252, 0x4, R222 ;  /* 0x00000004fc3c7825 */ /* 0x000fc600078e02de */
[----:B------:R-:W-:Y:S01]  /*3d090*/  STL.64 [R1+0x78], R50 ;  /* 0x0000783201007387 */ /* 0x000fe20000100a00 */
[----:B------:R-:W-:-:S03]  /*3d0a0*/  IMAD.WIDE R148, R252, 0x4, R224 ;  /* 0x00000004fc947825 */ /* 0x000fc600078e02e0 */
[----:B------:R-:W-:Y:S04]  /*3d0b0*/  STL.64 [R1+0x70], R54 ;  /* 0x0000703601007387 */ /* 0x000fe80000100a00 */
[----:B------:R-:W4:Y:S04]  /*3d0c0*/  LDL.LU.64 R200, [R1+0xc88] ;  /* 0x000c880001c87983 */ /* 0x000f280000300a00 */
[----:B------:R-:W4:Y:S04]  /*3d0d0*/  LDL.LU.64 R202, [R1+0xc98] ;  /* 0x000c980001ca7983 */ /* 0x000f280000300a00 */
[----:B------:R-:W-:Y:S04]  /*3d0e0*/  STL.64 [R1+0x68], R60 ;  /* 0x0000683c01007387 */ /* 0x000fe80000100a00 */
[----:B------:R-:W-:Y:S04]  /*3d0f0*/  STL.64 [R1+0x60], R148 ;  /* 0x0000609401007387 */ /* 0x000fe80000100a00 */
[----:B------:R-:W4:Y:S04]  /*3d100*/  LDL.LU.64 R204, [R1+0xca0] ;  /* 0x000ca00001cc7983 */ /* 0x000f280000300a00 */
[----:B------:R-:W4:Y:S04]  /*3d110*/  LDL.LU.64 R206, [R1+0xca8] ;  /* 0x000ca80001ce7983 */ /* 0x000f280000300a00 */
[----:B------:R-:W4:Y:S01]  /*3d120*/  LDL.LU.64 R208, [R1+0xcb8] ;  /* 0x000cb80001d07983 */ /* 0x000f220000300a00 */
[----:B------:R-:W-:-:S04]  /*3d130*/  IMAD.WIDE R76, R252, 0x4, R226 ;  /* 0x00000004fc4c7825 */ /* 0x000fc800078e02e2 */
[C---:B------:R-:W-:Y:S01]  /*3d140*/  IMAD.WIDE R44, R252.reuse, 0x4, R230 ;  /* 0x00000004fc2c7825 */ /* 0x040fe200078e02e6 */
[----:B------:R-:W-:Y:S03]  /*3d150*/  STL.64 [R1+0x58], R76 ;  /* 0x0000584c01007387 */ /* 0x000fe60000100a00 */
[C---:B------:R-:W-:Y:S01]  /*3d160*/  IMAD.WIDE R32, R252.reuse, 0x4, R228 ;  /* 0x00000004fc207825 */ /* 0x040fe200078e02e4 */
[----:B------:R-:W-:Y:S03]  /*3d170*/  STL.64 [R1+0x48], R44 ;  /* 0x0000482c01007387 */ /* 0x000fe60000100a00 */
[----:B--2---:R-:W-:-:S04]  /*3d180*/  IMAD.WIDE R14, R252, 0x4, R232 ;  /* 0x00000004fc0e7825 */ /* 0x004fc800078e02e8 */
[C---:B---3--:R-:W-:Y:S02]  /*3d190*/  IMAD.WIDE R48, R252.reuse, 0x4, R238 ;  /* 0x00000004fc307825 */ /* 0x048fe400078e02ee */
[----:B------:R-:W2:Y:S04]  /*3d1a0*/  LDL.LU.64 R238, [R1+0xcc0] ;  /* 0x000cc00001ee7983 */ /* 0x000ea80000300a00 */
[----:B------:R-:W-:Y:S04]  /*3d1b0*/  STL.64 [R1+0x50], R32 ;  /* 0x0000502001007387 */ /* 0x000fe80000100a00 */
[----:B------:R-:W-:Y:S01]  /*3d1c0*/  STL.64 [R1+0x40], R14 ;  /* 0x0000400e01007387 */ /* 0x000fe20000100a00 */
[----:B------:R-:W-:-:S04]  /*3d1d0*/  IMAD.WIDE R52, R252, 0x4, R234 ;  /* 0x00000004fc347825 */ /* 0x000fc800078e02ea */
[C---:B----4-:R-:W-:Y:S02]  /*3d1e0*/  IMAD.WIDE R58, R252.reuse, 0x4, R236 ;  /* 0x00000004fc3a7825 */ /* 0x050fe400078e02ec */
[----:B------:R-:W3:Y:S04]  /*3d1f0*/  LDL.LU.64 R236, [R1+0xcd0] ;  /* 0x000cd00001ec7983 */ /* 0x000ee80000300a00 */
[----:B------:R-:W4:Y:S04]  /*3d200*/  LDL.LU.64 R234, [R1+0xce0] ;  /* 0x000ce00001ea7983 */ /* 0x000f280000300a00 */
[----:B------:R-:W4:Y:S04]  /*3d210*/  LDL.LU.64 R232, [R1+0xce8] ;  /* 0x000ce80001e87983 */ /* 0x000f280000300a00 */
[----:B------:R-:W4:Y:S04]  /*3d220*/  LDL.LU.64 R230, [R1+0xcf0] ;  /* 0x000cf00001e67983 */ /* 0x000f280000300a00 */
[----:B------:R-:W4:Y:S04]  /*3d230*/  LDL.LU.64 R228, [R1+0xcf8] ;  /* 0x000cf80001e47983 */ /* 0x000f280000300a00 */
[----:B------:R-:W2:Y:S04]  /*3d240*/  LDL.LU.64 R226, [R1+0xd08] ;  /* 0x000d080001e27983 */ /* 0x000ea80000300a00 */
[----:B------:R-:W3:Y:S04]  /*3d250*/  LDL.LU.64 R224, [R1+0xd10] ;  /* 0x000d100001e07983 */ /* 0x000ee80000300a00 */
[----:B------:R-:W4:Y:S04]  /*3d260*/  LDL.LU.64 R222, [R1+0xd18] ;  /* 0x000d180001de7983 */ /* 0x000f280000300a00 */
[----:B------:R-:W4:Y:S04]  /*3d270*/  LDL.LU.64 R220, [R1+0xd28] ;  /* 0x000d280001dc7983 */ /* 0x000f280000300a00 */
[----:B------:R-:W4:Y:S04]  /*3d280*/  LDL.LU.64 R218, [R1+0xd30] ;  /* 0x000d300001da7983 */ /* 0x000f280000300a00 */
[----:B------:R-:W4:Y:S01]  /*3d290*/  LDL.LU.64 R216, [R1+0xd48] ;  /* 0x000d480001d87983 */ /* 0x000f220000300a00 */
[----:B------:R-:W-:-:S03]  /*3d2a0*/  IMAD.WIDE R160, R252, 0x4, R200 ;  /* 0x00000004fca07825 */ /* 0x000fc600078e02c8 */
[----:B------:R-:W4:Y:S04]  /*3d2b0*/  LDL.LU.64 R214, [R1+0xd50] ;  /* 0x000d500001d67983 */ /* 0x000f280000300a00 */
[----:B------:R-:W4:Y:S01]  /*3d2c0*/  LDL.LU.64 R212, [R1+0xd58] ;  /* 0x000d580001d47983 */ /* 0x000f220000300a00 */
[----:B------:R-:W-:-:S03]  /*3d2d0*/  IMAD.WIDE R74, R252, 0x4, R202 ;  /* 0x00000004fc4a7825 */ /* 0x000fc600078e02ca */
[----:B------:R-:W3:Y:S01]  /*3d2e0*/  LDL.LU.64 R210, [R1+0xd68] ;  /* 0x000d680001d27983 */ /* 0x000ee20000300a00 */
[----:B------:R-:W-:-:S03]  /*3d2f0*/  IMAD.WIDE R10, R252, 0x4, R206 ;  /* 0x00000004fc0a7825 */ /* 0x000fc600078e02ce */
[----:B------:R-:W-:Y:S01]  /*3d300*/  STL.64 [R1+0x38], R48 ;  /* 0x0000383001007387 */ /* 0x000fe20000100a00 */
[----:B------:R-:W-:-:S03]  /*3d310*/  IMAD.WIDE R30, R252, 0x4, R204 ;  /* 0x00000004fc1e7825 */ /* 0x000fc600078e02cc */
[----:B------:R-:W2:Y:S01]  /*3d320*/  LDL.LU.64 R198, [R1+0xd70] ;  /* 0x000d700001c67983 */ /* 0x000ea20000300a00 */
[----:B------:R-:W-:-:S03]  /*3d330*/  IMAD.WIDE R12, R252, 0x4, R208 ;  /* 0x00000004fc0c7825 */ /* 0x000fc600078e02d0 */
[----:B------:R-:W4:Y:S04]  /*3d340*/  LDL.LU.64 R200, [R1+0xd78] ;  /* 0x000d780001c87983 */ /* 0x000f280000300a00 */
[----:B------:R-:W-:Y:S04]  /*3d350*/  STL.64 [R1+0x30], R52 ;  /* 0x0000303401007387 */ /* 0x000fe80000100a00 */
[----:B------:R-:W-:Y:S04]  /*3d360*/  STL.64 [R1+0x28], R58 ;  /* 0x0000283a01007387 */ /* 0x000fe80000100a00 */
[----:B------:R-:W-:Y:S04]  /*3d370*/  STL.64 [R1+0x20], R160 ;  /* 0x000020a001007387 */ /* 0x000fe80000100a00 */
[----:B------:R-:W3:Y:S04]  /*3d380*/  LDL.LU.64 R206, [R1+0xd88] ;  /* 0x000d880001ce7983 */ /* 0x000ee80000300a00 */
[----:B------:R-:W-:Y:S04]  /*3d390*/  STL.64 [R1+0x18], R74 ;  /* 0x0000184a01007387 */ /* 0x000fe80000100a00 */
[----:B------:R1:W-:Y:S04]  /*3d3a0*/  STL.64 [R1+0x8], R10 ;  /* 0x0000080a01007387 */ /* 0x0003e80000100a00 */
[----:B------:R-:W-:Y:S04]  /*3d3b0*/  STL.64 [R1+0x10], R30 ;  /* 0x0000101e01007387 */ /* 0x000fe80000100a00 */
[----:B------:R1:W-:Y:S04]  /*3d3c0*/  STL.64 [R1], R12 ;  /* 0x0000000c01007387 */ /* 0x0003e80000100a00 */
[----:B------:R-:W3:Y:S04]  /*3d3d0*/  LDL.LU.64 R208, [R1+0xd90] ;  /* 0x000d900001d07983 */ /* 0x000ee80000300a00 */
[----:B------:R-:W3:Y:S04]  /*3d3e0*/  LDL.LU.64 R28, [R1+0xda0] ;  /* 0x000da000011c7983 */ /* 0x000ee80000300a00 */
        /* <DEDUP_REMOVED lines=40> */
[----:B------:R-:W3:Y:S01]  /*3d670*/  LDL.64 R156, [R1+0x380] ;  /* 0x00038000019c7983 */ /* 0x000ee20000100a00 */
[----:B--2---:R-:W-:-:S03]  /*3d680*/  IMAD.WIDE R16, R252, 0x4, R198 ;  /* 0x00000004fc107825 */ /* 0x004fc600078e02c6 */
[----:B------:R-:W2:Y:S01]  /*3d690*/  LDL.64 R198, [R1+0x3f0] ;  /* 0x0003f00001c67983 */ /* 0x000ea20000100a00 */
[----:B----4-:R-:W-:-:S03]  /*3d6a0*/  IMAD.WIDE R18, R252, 0x4, R200 ;  /* 0x00000004fc127825 */ /* 0x010fc600078e02c8 */
[----:B------:R-:W4:Y:S01]  /*3d6b0*/  LDL.64 R200, [R1+0x3e8] ;  /* 0x0003e80001c87983 */ /* 0x000f220000100a00 */
[----:B---3--:R-:W-:-:S03]  /*3d6c0*/  IMAD.WIDE R20, R252, 0x4, R206 ;  /* 0x00000004fc147825 */ /* 0x008fc600078e02ce */
[----:B------:R-:W3:Y:S01]  /*3d6d0*/  LDL.64 R206, [R1+0x3c8] ;  /* 0x0003c80001ce7983 */ /* 0x000ee20000100a00 */
[----:B------:R-:W-:-:S03]  /*3d6e0*/  IMAD.WIDE R22, R252, 0x4, R208 ;  /* 0x00000004fc167825 */ /* 0x000fc600078e02d0 */
[----:B------:R-:W3:Y:S01]  /*3d6f0*/  LDL.64 R208, [R1+0x3c0] ;  /* 0x0003c00001d07983 */ /* 0x000ee20000100a00 */
[----:B------:R-:W-:-:S04]  /*3d700*/  IMAD.WIDE R24, R252, 0x4, R28 ;  /* 0x00000004fc187825 */ /* 0x000fc800078e021c */
[C---:B------:R-:W-:Y:S02]  /*3d710*/  IMAD.WIDE R26, R252.reuse, 0x4, R202 ;  /* 0x00000004fc1a7825 */ /* 0x040fe400078e02ca */
[----:B------:R-:W3:Y:S02]  /*3d720*/  LDL.64 R202, [R1+0x3a0] ;  /* 0x0003a00001ca7983 */ /* 0x000ee40000100a00 */
[C---:B------:R-:W-:Y:S02]  /*3d730*/  IMAD.WIDE R28, R252.reuse, 0x4, R204 ;  /* 0x00000004fc1c7825 */ /* 0x040fe400078e02cc */
[----:B------:R-:W3:Y:S04]  /*3d740*/  LDL.64 R204, [R1+0x398] ;  /* 0x0003980001cc7983 */ /* 0x000ee80000100a00 */
[----:B------:R-:W-:Y:S04]  /*3d750*/  LDGSTS.E [R242+0xa000], desc[UR48][R152.64], P4 ;  /* 0x0a00000098f27fae */ /* 0x000fe8000a121870 */
[----:B------:R-:W-:Y:S04]  /*3d760*/  LDGSTS.E [R242+0xa008], desc[UR48][R154.64], P1 ;  /* 0x0a0080009af27fae */ /* 0x000fe80008921870 */
[----:B------:R-:W-:Y:S04]  /*3d770*/  LDGSTS.E [R242+0xc000], desc[UR48][R158.64], P0 ;  /* 0x0c0000009ef27fae */ /* 0x000fe80008121870 */
[----:B------:R-:W-:Y:S04]  /*3d780*/  LDGSTS.E [R242+0xc008], desc[UR48][R166.64], P3 ;  /* 0x0c008000a6f27fae */ /* 0x000fe80009921870 */
[----:B------:R-:W-:Y:S04]  /*3d790*/  LDGSTS.E [R242+0xe000], desc[UR48][R168.64], P2 ;  /* 0x0e000000a8f27fae */ /* 0x000fe80009121870 */
[----:B------:R-:W-:Y:S04]  /*3d7a0*/  LDGSTS.E [R242+0xe008], desc[UR48][R164.64], P5 ;  /* 0x0e008000a4f27fae */ /* 0x000fe8000a921870 */
[----:B------:R-:W0:Y:S04]  /*3d7b0*/  LDGDEPBAR ;  /* 0x00000000000079af */ /* 0x000e280000000000 */
        /* <DEDUP_REMOVED lines=13> */
[----:B----4-:R-:W-:Y:S04]  /*3d890*/  LDGSTS.E [R243+0x43400], desc[UR48][R200.64], P6 ;  /* 0x43400000c8f37fae */ /* 0x010fe8000b121870 */
[----:B------:R-:W-:Y:S04]  /*3d8a0*/  LDGSTS.E [R243+0x43800], desc[UR48][R162.64], P6 ;  /* 0x43800000a2f37fae */ /* 0x000fe8000b121870 */
[----:B------:R-:W-:Y:S04]  /*3d8b0*/  LDGSTS.E [R243+0x43c00], desc[UR48][R192.64], P6 ;  /* 0x43c00000c0f37fae */ /* 0x000fe8000b121870 */
[----:B------:R-:W-:Y:S04]  /*3d8c0*/  LDGSTS.E [R243+0x44000], desc[UR48][R194.64], P6 ;  /* 0x44000000c2f37fae */ /* 0x000fe8000b121870 */
[----:B---3--:R-:W-:Y:S04]  /*3d8d0*/  LDGSTS.E [R243+0x44400], desc[UR48][R206.64], P6 ;  /* 0x44400000cef37fae */ /* 0x008fe8000b121870 */
[----:B------:R-:W2:Y:S04]  /*3d8e0*/  LDL.64 R162, [R1+0x308] ;  /* 0x0003080001a27983 */ /* 0x000ea80000100a00 */
[----:B------:R-:W-:Y:S04]  /*3d8f0*/  LDGSTS.E [R243+0x44800], desc[UR48][R208.64], P6 ;  /* 0x44800000d0f37fae */ /* 0x000fe8000b121870 */
[----:B------:R-:W-:Y:S04]  /*3d900*/  LDGSTS.E [R243+0x44c00], desc[UR48][R128.64], P6 ;  /* 0x44c0000080f37fae */ /* 0x000fe8000b121870 */
[----:B------:R-:W-:Y:S04]  /*3d910*/  LDGSTS.E [R243+0x45000], desc[UR48][R130.64], P6 ;  /* 0x4500000082f37fae */ /* 0x000fe8000b121870 */
[----:B------:R-:W-:Y:S04]  /*3d920*/  LDGSTS.E [R243+0x45400], desc[UR48][R134.64], P6 ;  /* 0x4540000086f37fae */ /* 0x000fe8000b121870 */
[----:B------:R-:W3:Y:S04]  /*3d930*/  LDL.LU.64 R128, [R1+0x1d80] ;  /* 0x001d800001807983 */ /* 0x000ee80000300a00 */
[----:B------:R-:W-:Y:S04]  /*3d940*/  LDGSTS.E [R243+0x45800], desc[UR48][R202.64], P6 ;  /* 0x45800000caf37fae */ /* 0x000fe8000b121870 */
[----:B------:R-:W4:Y:S04]  /*3d950*/  LDL.LU.64 R130, [R1+0x1d78] ;  /* 0x001d780001827983 */ /* 0x000f280000300a00 */
[----:B------:R-:W-:Y:S04]  /*3d960*/  LDGSTS.E [R243+0x45c00], desc[UR48][R204.64], P6 ;  /* 0x45c00000ccf37fae */ /* 0x000fe8000b121870 */
[----:B------:R-:W3:Y:S04]  /*3d970*/  LDL.LU.64 R134, [R1+0x1d70] ;  /* 0x001d700001867983 */ /* 0x000ee80000300a00 */
[----:B------:R-:W-:Y:S04]  /*3d980*/  LDGSTS.E [R243+0x46000], desc[UR48][R136.64], P6 ;  /* 0x4600000088f37fae */ /* 0x000fe8000b121870 */
[----:B------:R-:W-:Y:S04]  /*3d990*/  LDGSTS.E [R243+0x46400], desc[UR48][R138.64], P6 ;  /* 0x464000008af37fae */ /* 0x000fe8000b121870 */
[----:B------:R-:W-:Y:S04]  /*3d9a0*/  LDGSTS.E [R243+0x46800], desc[UR48][R142.64], P6 ;  /* 0x468000008ef37fae */ /* 0x000fe8000b121870 */
[----:B------:R-:W4:Y:S04]  /*3d9b0*/  LDL.LU.64 R136, [R1+0x1d68] ;  /* 0x001d680001887983 */ /* 0x000f280000300a00 */
[----:B------:R-:W3:Y:S04]  /*3d9c0*/  LDL.LU.64 R138, [R1+0x1d60] ;  /* 0x001d6000018a7983 */ /* 0x000ee80000300a00 */
[----:B------:R-:W4:Y:S04]  /*3d9d0*/  LDL.LU.64 R142, [R1+0x1d58] ;  /* 0x001d5800018e7983 */ /* 0x000f280000300a00 */
        /* <DEDUP_REMOVED lines=9> */
[----:B------:R-:W3:Y:S04]  /*3da70*/  LDL.LU.64 R250, [R1+0x1d38] ;  /* 0x001d380001fa7983 */ /* 0x000ee80000300a00 */
        /* <DEDUP_REMOVED lines=11> */
[----:B---3--:R-:W-:Y:S04]  /*3db30*/  LDGSTS.E [R243+0x61c00], desc[UR48][R250.64], P6 ;  /* 0x61c00000faf37fae */ /* 0x008fe8000b121870 */
[----:B--2---:R-:W-:Y:S04]  /*3db40*/  LDGSTS.E [R243+0x62000], desc[UR48][R146.64], P6 ;  /* 0x6200000092f37fae */ /* 0x004fe8000b121870 */
[----:B------:R-:W-:Y:S04]  /*3db50*/  LDGSTS.E [R243+0x62400], desc[UR48][R162.64], P6 ;  /* 0x62400000a2f37fae */ /* 0x000fe8000b121870 */
[----:B------:R-:W2:Y:S04]  /*3db60*/  LDL.64 R250, [R1+0x570] ;  /* 0x0005700001fa7983 */ /* 0x000ea80000100a00 */
[----:B------:R-:W3:Y:S04]  /*3db70*/  LDL.64 R146, [R1+0x1078] ;  /* 0x0010780001927983 */ /* 0x000ee80000100a00 */
[----:B----4-:R-:W-:Y:S04]  /*3db80*/  LDGSTS.E [R243+0x62800], desc[UR48][R244.64], P6 ;  /* 0x62800000f4f37fae */ /* 0x010fe8000b121870 */
[----:B------:R-:W-:Y:S04]  /*3db90*/  LDGSTS.E [R243+0x62c00], desc[UR48][R144.64], P6 ;  /* 0x62c0000090f37fae */ /* 0x000fe8000b121870 */
[----:B------:R-:W-:Y:S04]  /*3dba0*/  LDGSTS.E [R243+0x63000], desc[UR48][R142.64], P6 ;  /* 0x630000008ef37fae */ /* 0x000fe8000b121870 */
        /* <DEDUP_REMOVED lines=17> */
[----:B------:R-:W2:Y:S04]  /*3dcc0*/  LDL.64 R144, [R1+0x568] ;  /* 0x0005680001907983 */ /* 0x000ea80000100a00 */
[----:B------:R-:W-:Y:S04]  /*3dcd0*/  LDGSTS.E [R243+0x67400], desc[UR48][R10.64], P6 ;  /* 0x674000000af37fae */ /* 0x000fe8000b121870 */
[----:B-1----:R-:W2:Y:S04]  /*3dce0*/  LDL.64 R70, [R1+0x558] ;  /* 0x0005580001467983 */ /* 0x002ea80000100a00 */
[----:B------:R-:W2:Y:S04]  /*3dcf0*/  LDL.64 R110, [R1+0x550] ;  /* 0x00055000016e7983 */ /* 0x000ea80000100a00 */
[----:B------:R-:W2:Y:S04]  /*3dd00*/  LDL.64 R10, [R1+0x560] ;  /* 0x00056000010a7983 */ /* 0x000ea80000100a00 */
[----:B------:R-:W2:Y:S04]  /*3dd10*/  LDL.64 R106, [R1+0x548] ;  /* 0x00054800016a7983 */ /* 0x000ea80000100a00 */
[----:B------:R-:W2:Y:S01]  /*3dd20*/  LDL.64 R114, [R1+0x538] ;  /* 0x0005380001727983 */ /* 0x000ea20000100a00 */
[----:B------:R-:W-:-:S03]  /*3dd30*/  IMAD.WIDE R226, R252, 0x4, R226 ;  /* 0x00000004fce27825 */ /* 0x000fc600078e02e2 */
[----:B------:R-:W2:Y:S01]  /*3dd40*/  LDL.64 R44, [R1+0x530] ;  /* 0x00053000012c7983 */ /* 0x000ea20000100a00 */
[----:B------:R-:W-:-:S03]  /*3dd50*/  IMAD.WIDE R210, R252, 0x4, R210 ;  /* 0x00000004fcd27825 */ /* 0x000fc600078e02d2 */
[----:B------:R-:W2:Y:S04]  /*3dd60*/  LDL.64 R90, [R1+0x520] ;  /* 0x00052000015a7983 */ /* 0x000ea80000100a00 */
[----:B------:R-:W2:Y:S04]  /*3dd70*/  LDL.64 R116, [R1+0x510] ;  /* 0x0005100001747983 */ /* 0x000ea80000100a00 */
[----:B------:R-:W2:Y:S04]  /*3dd80*/  LDL.64 R138, [R1+0x410] ;  /* 0x00041000018a7983 */ /* 0x000ea80000100a00 */
[----:B------:R-:W2:Y:S04]  /*3dd90*/  LDL.64 R118, [R1+0x418] ;  /* 0x0004180001767983 */ /* 0x000ea80000100a00 */
[----:B------:R-:W2:Y:S04]  /*3dda0*/  LDL.64 R120, [R1+0x420] ;  /* 0x0004200001787983 */ /* 0x000ea80000100a00 */
[----:B------:R-:W2:Y:S04]  /*3ddb0*/  LDL.64 R122, [R1+0x428] ;  /* 0x00042800017a7983 */ /* 0x000ea80000100a00 */
[----:B------:R-:W2:Y:S04]  /*3ddc0*/  LDL.64 R126, [R1+0x430] ;  /* 0x00043000017e7983 */ /* 0x000ea80000100a00 */
[----:B------:R-:W-:Y:S04]  /*3ddd0*/  LDGSTS.E [R243+0x67800], desc[UR48][R226.64], P6 ;  /* 0x67800000e2f37fae */ /* 0x000fe8000b121870 */
[----:B------:R-:W2:Y:S04]  /*3dde0*/  LDL.64 R128, [R1+0x438] ;  /* 0x0004380001807983 */ /* 0x000ea80000100a00 */
[----:B------:R-:W-:Y:S04]  /*3ddf0*/  LDGSTS.E [R243+0x67c00], desc[UR48][R210.64], P6 ;  /* 0x67c00000d2f37fae */ /* 0x000fe8000b121870 */
        /* <DEDUP_REMOVED lines=8> */
[----:B----4-:R-:W-:Y:S04]  /*3de80*/  LDGSTS.E [R244+0x40080], desc[UR48][R240.64], P6 ;  /* 0x40080000f0f47fae */ /* 0x010fe8000b121870 */
[----:B------:R-:W-:Y:S04]  /*3de90*/  LDGSTS.E [R244+0x40480], desc[UR48][R246.64], P6 ;  /* 0x40480000f6f47fae */ /* 0x000fe8000b121870 */
[----:B------:R-:W-:Y:S04]  /*3dea0*/  LDGSTS.E [R244+0x40880], desc[UR48][R150.64], P6 ;  /* 0x4088000096f47fae */ /* 0x000fe8000b121870 */
[----:B------:R-:W-:Y:S04]  /*3deb0*/  LDGSTS.E [R244+0x40c80], desc[UR48][R248.64], P6 ;  /* 0x40c80000f8f47fae */ /* 0x000fe8000b121870 */
[----:B---3--:R-:W-:Y:S04]  /*3dec0*/  LDGSTS.E [R244+0x41080], desc[UR48][R146.64], P6 ;  /* 0x4108000092f47fae */ /* 0x008fe8000b121870 */
[----:B------:R-:W-:Y:S04]  /*3ded0*/  LDGSTS.E [R244+0x41480], desc[UR48][R156.64], P6 ;  /* 0x414800009cf47fae */ /* 0x000fe8000b121870 */
[----:B------:R-:W3:Y:S04]  /*3dee0*/  LDL.64 R240, [R1+0x470] ;  /* 0x0004700001f07983 */ /* 0x000ee80000100a00 */
[----:B--2---:R-:W-:Y:S04]  /*3def0*/  LDGSTS.E [R244+0x41880], desc[UR48][R250.64], P6 ;  /* 0x41880000faf47fae */ /* 0x004fe8000b121870 */
[----:B------:R-:W2:Y:S04]  /*3df00*/  LDL.64 R150, [R1+0x478] ;  /* 0x0004780001967983 */ /* 0x000ea80000100a00 */
[----:B------:R-:W4:Y:S04]  /*3df10*/  LDL.64 R246, [R1+0x498] ;  /* 0x0004980001f67983 */ /* 0x000f280000100a00 */
[----:B------:R-:W4:Y:S04]  /*3df20*/  LDL.64 R250, [R1+0x480] ;  /* 0x0004800001fa7983 */ /* 0x000f280000100a00 */
[----:B------:R-:W4:Y:S04]  /*3df30*/  LDL.64 R248, [R1+0x4a0] ;  /* 0x0004a00001f87983 */ /* 0x000f280000100a00 */
[----:B------:R-:W4:Y:S04]  /*3df40*/  LDL.64 R146, [R1+0x4a8] ;  /* 0x0004a80001927983 */ /* 0x000f280000100a00 */
[----:B------:R-:W4:Y:S04]  /*3df50*/  LDL.64 R156, [R1+0x4b0] ;  /* 0x0004b000019c7983 */ /* 0x000f280000100a00 */
[----:B------:R-:W-:Y:S04]  /*3df60*/  LDGSTS.E [R244+0x41c80], desc[UR48][R144.64], P6 ;  /* 0x41c8000090f47fae */ /* 0x000fe8000b121870 */
[----:B------:R-:W4:Y:S04]  /*3df70*/  LDL.64 R144, [R1+0x4b8] ;  /* 0x0004b80001907983 */ /* 0x000f280000100a00 */
        /* <DEDUP_REMOVED lines=40> */
[----:B---3--:R-:W-:Y:S04]  /*3e200*/  LDGSTS.E [R244+0x47080], desc[UR48][R240.64], P6 ;  /* 0x47080000f0f47fae */ /* 0x008fe8000b121870 */
[----:B--2---:R-:W-:Y:S04]  /*3e210*/  LDGSTS.E [R244+0x47480], desc[UR48][R150.64], P6 ;  /* 0x4748000096f47fae */ /* 0x004fe8000b121870 */
[----:B------:R-:W2:Y:S04]  /*3e220*/  LDL.LU.64 R240, [R1+0x1c90] ;  /* 0x001c900001f07983 */ /* 0x000ea80000300a00 */
[----:B----4-:R-:W-:Y:S04]  /*3e230*/  LDGSTS.E [R244+0x47880], desc[UR48][R250.64], P6 ;  /* 0x47880000faf47fae */ /* 0x010fe8000b121870 */
[----:B------:R-:W3:Y:S04]  /*3e240*/  LDL.LU.64 R150, [R1+0x1c88] ;  /* 0x001c880001967983 */ /* 0x000ee80000300a00 */
[----:B------:R-:W-:Y:S04]  /*3e250*/  LDGSTS.E [R244+0x47c80], desc[UR48][R124.64], P6 ;  /* 0x47c800007cf47fae */ /* 0x000fe8000b121870 */
[----:B------:R-:W4:Y:S04]  /*3e260*/  LDL.LU.64 R250, [R1+0x1c80] ;  /* 0x001c800001fa7983 */ /* 0x000f280000300a00 */
[----:B------:R-:W-:Y:S04]  /*3e270*/  LDGSTS.E [R244+0x60080], desc[UR48][R130.64], P6 ;  /* 0x6008000082f47fae */ /* 0x000fe8000b121870 */
[----:B------:R-:W-:Y:S04]  /*3e280*/  LDGSTS.E [R244+0x60480], desc[UR48][R246.64], P6 ;  /* 0x60480000f6f47fae */ /* 0x000fe8000b121870 */
[----:B------:R-:W-:Y:S04]  /*3e290*/  LDGSTS.E [R244+0x60880], desc[UR48][R248.64], P6 ;  /* 0x60880000f8f47fae */ /* 0x000fe8000b121870 */
[----:B------:R-:W-:Y:S04]  /*3e2a0*/  LDGSTS.E [R244+0x60c80], desc[UR48][R146.64], P6 ;  /* 0x60c8000092f47fae */ /* 0x000fe8000b121870 */
[----:B------:R-:W2:Y:S04]  /*3e2b0*/  LDL.64 R246, [R1+0x12d8] ;  /* 0x0012d80001f67983 */ /* 0x000ea80000100a00 */
[----:B------:R-:W2:Y:S04]  /*3e2c0*/  LDL.64 R248, [R1+0x12a8] ;  /* 0x0012a80001f87983 */ /* 0x000ea80000100a00 */
[----:B------:R-:W-:Y:S04]  /*3e2d0*/  LDGSTS.E [R244+0x61080], desc[UR48][R156.64], P6 ;  /* 0x610800009cf47fae */ /* 0x000fe8000b121870 */
[----:B------:R-:W2:Y:S04]  /*3e2e0*/  LDL.64 R146, [R1+0x1278] ;  /* 0x0012780001927983 */ /* 0x000ea80000100a00 */
[----:B------:R-:W-:Y:S04]  /*3e2f0*/  LDGSTS.E [R244+0x61480], desc[UR48][R144.64], P6 ;  /* 0x6148000090f47fae */ /* 0x000fe8000b121870 */
[----:B------:R-:W2:Y:S01]  /*3e300*/  LDL.64 R156, [R1+0x1240] ;  /* 0x00124000019c7983 */ /* 0x000ea20000100a00 */
[----:B------:R-:W-:-:S03]  /*3e310*/  IMAD.WIDE R224, R252, 0x4, R224 ;  /* 0x00000004fce07825 */ /* 0x000fc600078e02e0 */
[----:B------:R-:W2:Y:S04]  /*3e320*/  LDL.64 R130, [R1+0x5a0] ;  /* 0x0005a00001827983 */ /* 0x000ea80000100a00 */
[----:B------:R-:W2:Y:S04]  /*3e330*/  LDL.64 R144, [R1+0x1210] ;  /* 0x0012100001907983 */ /* 0x000ea80000100a00 */
[----:B------:R-:W2:Y:S04]  /*3e340*/  LDL.64 R124, [R1+0x5f8] ;  /* 0x0005f800017c7983 */ /* 0x000ea80000100a00 */
[----:B----4-:R-:W-:Y:S04]  /*3e350*/  LDGSTS.E [R244+0x61880], desc[UR48][R250.64], P6 ;  /* 0x61880000faf47fae */ /* 0x010fe8000b121870 */
[----:B---3--:R-:W-:Y:S04]  /*3e360*/  LDGSTS.E [R244+0x61c80], desc[UR48][R150.64], P6 ;  /* 0x61c8000096f47fae */ /* 0x008fe8000b121870 */
[----:B------:R-:W-:Y:S04]  /*3e370*/  LDGSTS.E [R244+0x62080], desc[UR48][R138.64], P6 ;  /* 0x620800008af47fae */ /* 0x000fe8000b121870 */
        /* <DEDUP_REMOVED lines=21> */
[----:B------:R-:W3:Y:S04]  /*3e4d0*/  LDL.64 R150, [R1+0x11c0] ;  /* 0x0011c00001967983 */ /* 0x000ee80000100a00 */
        /* <DEDUP_REMOVED lines=35> */
[----:B--2---:R-:W-:Y:S04]  /*3e710*/  LDGSTS.E [R245+0x41500], desc[UR48][R250.64], P6 ;  /* 0x41500000faf57fae */ /* 0x004fe8000b121870 */
[----:B---3--:R-:W-:Y:S04]  /*3e720*/  LDGSTS.E [R245+0x41900], desc[UR48][R150.64], P6 ;  /* 0x4190000096f57fae */ /* 0x008fe8000b121870 */
[----:B------:R-:W2:Y:S04]  /*3e730*/  LDL.64 R250, [R1+0x628] ;  /* 0x0006280001fa7983 */ /* 0x000ea80000100a00 */
[----:B------:R-:W3:Y:S04]  /*3e740*/  LDL.64 R150, [R1+0x630] ;  /* 0x0006300001967983 */ /* 0x000ee80000100a00 */
[----:B----4-:R-:W-:Y:S04]  /*3e750*/  LDGSTS.E [R245+0x41d00], desc[UR48][R12.64], P6 ;  /* 0x41d000000cf57fae */ /* 0x010fe8000b121870 */
        /* <DEDUP_REMOVED lines=60> */
[----:B------:R-:W4:Y:S04]  /*3eb20*/  LDL.64 R156, [R1+0x1378] ;  /* 0x00137800019c7983 */ /* 0x000f280000100a00 */
[----:B------:R-:W2:Y:S04]  /*3eb30*/  LDL.LU.64 R246, [R1+0x1bc8] ;  /* 0x001bc80001f67983 */ /* 0x000ea80000300a00 */
        /* <DEDUP_REMOVED lines=20> */
[----:B------:R-:W-:Y:S04]  /*3ec80*/  LDGSTS.E [R245+0x67100], desc[UR48][R48.64], P6 ;  /* 0x6710000030f57fae */ /* 0x000fe8000b121870 */
[----:B------:R-:W4:Y:S04]  /*3ec90*/  LDL.64 R114, [R1+0x1328] ;  /* 0x0013280001727983 */ /* 0x000f280000100a00 */
[----:B------:R-:W4:Y:S04]  /*3eca0*/  LDL.64 R94, [R1+0x12d0] ;  /* 0x0012d000015e7983 */ /* 0x000f280000100a00 */
[----:B------:R-:W4:Y:S04]  /*3ecb0*/  LDL.64 R48, [R1+0x1300] ;  /* 0x0013000001307983 */ /* 0x000f280000100a00 */
[----:B------:R-:W4:Y:S04]  /*3ecc0*/  LDL.64 R82, [R1+0x12a0] ;  /* 0x0012a00001527983 */ /* 0x000f280000100a00 */
[----:B------:R-:W4:Y:S01]  /*3ecd0*/  LDL.64 R108, [R1+0x1270] ;  /* 0x00127000016c7983 */ /* 0x000f220000100a00 */
[----:B------:R-:W-:-:S03]  /*3ece0*/  IMAD.WIDE R238, R252, 0x4, R238 ;  /* 0x00000004fcee7825 */ /* 0x000fc600078e02ee */
[----:B------:R-:W4:Y:S01]  /*3ecf0*/  LDL.64 R116, [R1+0x1238] ;  /* 0x0012380001747983 */ /* 0x000f220000100a00 */
[----:B------:R-:W-:-:S03]  /*3ed00*/  IMAD.WIDE R222, R252, 0x4, R222 ;  /* 0x00000004fcde7825 */ /* 0x000fc600078e02de */
        /* <DEDUP_REMOVED lines=22> */
[----:B------:R-:W-:Y:S04]  /*3ee70*/  LDGSTS.E [R246+0x40580], desc[UR48][R146.64], P6 ;  /* 0x4058000092f67fae */ /* 0x000fe8000b121870 */
[----:B------:R-:W-:Y:S04]  /*3ee80*/  LDGSTS.E [R246+0x40980], desc[UR48][R144.64], P6 ;  /* 0x4098000090f67fae */ /* 0x000fe8000b121870 */
[----:B------:R-:W-:Y:S04]  /*3ee90*/  LDGSTS.E [R246+0x40d80], desc[UR48][R250.64], P6 ;  /* 0x40d80000faf67fae */ /* 0x000fe8000b121870 */
[----:B---3--:R-:W-:Y:S04]  /*3eea0*/  LDGSTS.E [R246+0x41180], desc[UR48][R150.64], P6 ;  /* 0x4118000096f67fae */ /* 0x008fe8000b121870 */
[----:B----4-:R-:W-:Y:S04]  /*3eeb0*/  LDGSTS.E [R246+0x41580], desc[UR48][R156.64], P6 ;  /* 0x415800009cf67fae */ /* 0x010fe8000b121870 */
[----:B------:R-:W2:Y:S04]  /*3eec0*/  LDL.64 R146, [R1+0xdc0] ;  /* 0x000dc00001927983 */ /* 0x000ea80000100a00 */
[----:B------:R-:W3:Y:S04]  /*3eed0*/  LDL.64 R248, [R1+0x9b8] ;  /* 0x0009b80001f87983 */ /* 0x000ee80000100a00 */
[----:B------:R-:W4:Y:S04]  /*3eee0*/  LDL.64 R156, [R1+0xa18] ;  /* 0x000a1800019c7983 */ /* 0x000f280000100a00 */
[----:B------:R-:W3:Y:S04]  /*3eef0*/  LDL.64 R144, [R1+0x808] ;  /* 0x0008080001907983 */ /* 0x000ee80000100a00 */
[----:B------:R-:W3:Y:S04]  /*3ef00*/  LDL.64 R250, [R1+0x9a8] ;  /* 0x0009a80001fa7983 */ /* 0x000ee80000100a00 */
[----:B------:R-:W3:Y:S04]  /*3ef10*/  LDL.64 R150, [R1+0x998] ;  /* 0x0009980001967983 */ /* 0x000ee80000100a00 */
[----:B------:R-:W-:Y:S04]  /*3ef20*/  LDGSTS.E [R246+0x41980], desc[UR48][R106.64], P6 ;  /* 0x419800006af67fae */ /* 0x000fe8000b121870 */
        /* <DEDUP_REMOVED lines=42> */
[----:B------:R-:W3:Y:S04]  /*3f1d0*/  LDL.LU.64 R240, [R1+0x1b18] ;  /* 0x001b180001f07983 */ /* 0x000ee80000300a00 */
[----:B--2---:R-:W-:Y:S04]  /*3f1e0*/  LDGSTS.E [R246+0x47180], desc[UR48][R146.64], P6 ;  /* 0x4718000092f67fae */ /* 0x004fe8000b121870 */
[----:B----4-:R-:W-:Y:S04]  /*3f1f0*/  LDGSTS.E [R246+0x47580], desc[UR48][R156.64], P6 ;  /* 0x475800009cf67fae */ /* 0x010fe8000b121870 */
[----:B------:R-:W2:Y:S04]  /*3f200*/  LDL.LU.64 R146, [R1+0x1b10] ;  /* 0x001b100001927983 */ /* 0x000ea80000300a00 */
[----:B------:R-:W-:Y:S04]  /*3f210*/  LDGSTS.E [R246+0x47980], desc[UR48][R124.64], P6 ;  /* 0x479800007cf67fae */ /* 0x000fe8000b121870 */
[----:B------:R-:W4:Y:S04]  /*3f220*/  LDL.LU.64 R156, [R1+0x1b08] ;  /* 0x001b0800019c7983 */ /* 0x000f280000300a00 */
[----:B------:R-:W-:Y:S04]  /*3f230*/  LDGSTS.E [R246+0x47d80], desc[UR48][R126.64], P6 ;  /* 0x47d800007ef67fae */ /* 0x000fe8000b121870 */
[----:B------:R-:W-:Y:S04]  /*3f240*/  LDGSTS.E [R246+0x60180], desc[UR48][R134.64], P6 ;  /* 0x6018000086f67fae */ /* 0x000fe8000b121870 */
[----:B---3--:R-:W-:Y:S04]  /*3f250*/  LDGSTS.E [R246+0x60580], desc[UR48][R248.64], P6 ;  /* 0x60580000f8f67fae */ /* 0x008fe8000b121870 */
[----:B------:R-:W-:Y:S04]  /*3f260*/  LDGSTS.E [R246+0x60980], desc[UR48][R144.64], P6 ;  /* 0x6098000090f67fae */ /* 0x000fe8000b121870 */
[----:B------:R-:W-:Y:S04]  /*3f270*/  LDGSTS.E [R246+0x60d80], desc[UR48][R250.64], P6 ;  /* 0x60d80000faf67fae */ /* 0x000fe8000b121870 */
[----:B------:R-:W3:Y:S04]  /*3f280*/  LDL.64 R248, [R1+0x1560] ;  /* 0x0015600001f87983 */ /* 0x000ee80000100a00 */
[----:B------:R-:W3:Y:S04]  /*3f290*/  LDL.64 R144, [R1+0x1540] ;  /* 0x0015400001907983 */ /* 0x000ee80000100a00 */
[----:B------:R-:W-:Y:S04]  /*3f2a0*/  LDGSTS.E [R246+0x61180], desc[UR48][R150.64], P6 ;  /* 0x6118000096f67fae */ /* 0x000fe8000b121870 */
[----:B------:R-:W3:Y:S01]  /*3f2b0*/  LDL.64 R250, [R1+0x1520] ;  /* 0x0015200001fa7983 */ /* 0x000ee20000100a00 */
[----:B------:R-:W-:-:S03]  /*3f2c0*/  IMAD.WIDE R236, R252, 0x4, R236 ;  /* 0x00000004fcec7825 */ /* 0x000fc600078e02ec */
[----:B------:R-:W3:Y:S04]  /*3f2d0*/  LDL.64 R124, [R1+0x1398] ;  /* 0x00139800017c7983 */ /* 0x000ee80000100a00 */
[----:B------:R-:W3:Y:S01]  /*3f2e0*/  LDL.64 R150, [R1+0x1500] ;  /* 0x0015000001967983 */ /* 0x000ee20000100a00 */
[----:B------:R-:W-:-:S03]  /*3f2f0*/  IMAD.WIDE R220, R252, 0x4, R220 ;  /* 0x00000004fcdc7825 */ /* 0x000fc600078e02dc */
[----:B------:R-:W3:Y:S04]  /*3f300*/  LDL.64 R126, [R1+0x12f8] ;  /* 0x0012f800017e7983 */ /* 0x000ee80000100a00 */
[----:B------:R-:W3:Y:S04]  /*3f310*/  LDL.64 R134, [R1+0x1230] ;  /* 0x0012300001867983 */ /* 0x000ee80000100a00 */
[----:B----4-:R-:W-:Y:S04]  /*3f320*/  LDGSTS.E [R246+0x61580], desc[UR48][R156.64], P6 ;  /* 0x615800009cf67fae */ /* 0x010fe8000b121870 */
        /* <DEDUP_REMOVED lines=22> */
[----:B------:R-:W4:Y:S04]  /*3f490*/  LDL.64 R146, [R1+0x14c0] ;  /* 0x0014c00001927983 */ /* 0x000f280000100a00 */
        /* <DEDUP_REMOVED lines=16> */
[----:B------:R-:W-:Y:S04]  /*3f5a0*/  LDGSTS.E [R246+0x67980], desc[UR48][R220.64], P6 ;  /* 0x67980000dcf67fae */ /* 0x000fe8000b121870 */
[----:B------:R-:W4:Y:S04]  /*3f5b0*/  LDL.64 R136, [R1+0x1200] ;  /* 0x0012000001887983 */ /* 0x000f280000100a00 */
[----:B------:R-:W-:Y:S04]  /*3f5c0*/  LDGSTS.E [R246+0x67d80], desc[UR48][R20.64], P6 ;  /* 0x67d8000014f67fae */ /* 0x000fe8000b121870 */
[----:B------:R-:W4:Y:S04]  /*3f5d0*/  LDL.64 R138, [R1+0x11d8] ;  /* 0x0011d800018a7983 */ /* 0x000f280000100a00 */
[----:B---3--:R-:W-:Y:S04]  /*3f5e0*/  LDGSTS.E [R247+0x40200], desc[UR48][R248.64], P6 ;  /* 0x40200000f8f77fae */ /* 0x008fe8000b121870 */
[----:B------:R-:W3:Y:S04]  /*3f5f0*/  LDL.64 R140, [R1+0x11b0] ;  /* 0x0011b000018c7983 */ /* 0x000ee80000100a00 */
[----:B------:R-:W-:Y:S04]  /*3f600*/  LDGSTS.E [R247+0x40600], desc[UR48][R144.64], P6 ;  /* 0x4060000090f77fae */ /* 0x000fe8000b121870 */
[----:B------:R-:W3:Y:S04]  /*3f610*/  LDL.64 R142, [R1+0x1180] ;  /* 0x00118000018e7983 */ /* 0x000ee80000100a00 */
[----:B------:R-:W-:Y:S04]  /*3f620*/  LDGSTS.E [R247+0x40a00], desc[UR48][R250.64], P6 ;  /* 0x40a00000faf77fae */ /* 0x000fe8000b121870 */
[----:B------:R-:W3:Y:S04]  /*3f630*/  LDL.64 R162, [R1+0x1158] ;  /* 0x0011580001a27983 */ /* 0x000ee80000100a00 */
[----:B------:R-:W-:Y:S04]  /*3f640*/  LDGSTS.E [R247+0x40e00], desc[UR48][R150.64], P6 ;  /* 0x40e0000096f77fae */ /* 0x000fe8000b121870 */
        /* <DEDUP_REMOVED lines=10> */
[----:B------:R-:W2:Y:S04]  /*3f6f0*/  LDL.64 R156, [R1+0xfe0] ;  /* 0x000fe000019c7983 */ /* 0x000ea80000100a00 */
        /* <DEDUP_REMOVED lines=37> */
[----:B---3--:R-:W-:Y:S04]  /*3f950*/  LDGSTS.E [R247+0x46200], desc[UR48][R140.64], P6 ;  /* 0x462000008cf77fae */ /* 0x008fe8000b121870 */
        /* <DEDUP_REMOVED lines=10> */
[----:B------:R-:W-:Y:S04]  /*3fa00*/  LDGSTS.E [R247+0x47a00], desc[UR48][R130.64], P6 ;  /* 0x47a0000082f77fae */ /* 0x000fe8000b121870 */
[----:B------:R-:W-:Y:S04]  /*3fa10*/  LDGSTS.E [R247+0x47e00], desc[UR48][R132.64], P6 ;  /* 0x47e0000084f77fae */ /* 0x000fe8000b121870 */
[----:B------:R-:W-:Y:S04]  /*3fa20*/  LDGSTS.E [R247+0x60200], desc[UR48][R240.64], P6 ;  /* 0x60200000f0f77fae */ /* 0x000fe8000b121870 */
[----:B------:R-:W-:Y:S04]  /*3fa30*/  LDGSTS.E [R247+0x60600], desc[UR48][R144.64], P6 ;  /* 0x6060000090f77fae */ /* 0x000fe8000b121870 */
[----:B------:R-:W-:Y:S04]  /*3fa40*/  LDGSTS.E [R247+0x60a00], desc[UR48][R250.64], P6 ;  /* 0x60a00000faf77fae */ /* 0x000fe8000b121870 */
[----:B------:R-:W3:Y:S04]  /*3fa50*/  LDL.64 R144, [R1+0x1638] ;  /* 0x0016380001907983 */ /* 0x000ee80000100a00 */
[----:B------:R-:W3:Y:S04]  /*3fa60*/  LDL.64 R250, [R1+0x1620] ;  /* 0x0016200001fa7983 */ /* 0x000ee80000100a00 */
[----:B--2---:R-:W-:Y:S04]  /*3fa70*/  LDGSTS.E [R247+0x60e00], desc[UR48][R156.64], P6 ;  /* 0x60e000009cf77fae */ /* 0x004fe8000b121870 */
[----:B----4-:R-:W-:Y:S04]  /*3fa80*/  LDGSTS.E [R247+0x61200], desc[UR48][R146.64], P6 ;  /* 0x6120000092f77fae */ /* 0x010fe8000b121870 */
[----:B------:R-:W2:Y:S04]  /*3fa90*/  LDL.64 R156, [R1+0x1608] ;  /* 0x00160800019c7983 */ /* 0x000ea80000100a00 */
[----:B------:R-:W4:Y:S04]  /*3faa0*/  LDL.64 R146, [R1+0x15f0] ;  /* 0x0015f00001927983 */ /* 0x000f280000100a00 */
[----:B---3--:R-:W-:Y:S04]  /*3fab0*/  LDGSTS.E [R247+0x61600], desc[UR48][R150.64], P6 ;  /* 0x6160000096f77fae */ /* 0x008fe8000b121870 */
[----:B------:R-:W-:Y:S04]  /*3fac0*/  LDGSTS.E [R247+0x61a00], desc[UR48][R248.64], P6 ;  /* 0x61a00000f8f77fae */ /* 0x000fe8000b121870 */
[----:B------:R-:W-:Y:S04]  /*3fad0*/  LDGSTS.E [R247+0x61e00], desc[UR48][R162.64], P6 ;  /* 0x61e00000a2f77fae */ /* 0x000fe8000b121870 */
[----:B------:R-:W3:Y:S04]  /*3fae0*/  LDL.64 R150, [R1+0x15d8] ;  /* 0x0015d80001967983 */ /* 0x000ee80000100a00 */
        /* <DEDUP_REMOVED lines=34> */
[----:B------:R-:W-:-:S03]  /*3fd10*/  IMAD.WIDE R234, R252, 0x4, R234 ;  /* 0x00000004fcea7825 */ /* 0x000fc600078e02ea */
[----:B------:R-:W3:Y:S01]  /*3fd20*/  LDL.64 R66, [R1+0x1458] ;  /* 0x0014580001427983 */ /* 0x000ee20000100a00 */
[----:B------:R-:W-:-:S03]  /*3fd30*/  IMAD.WIDE R218, R252, 0x4, R218 ;  /* 0x00000004fcda7825 */ /* 0x000fc600078e02da */
[----:B------:R-:W3:Y:S04]  /*3fd40*/  LDL.64 R116, [R1+0x1430] ;  /* 0x0014300001747983 */ /* 0x000ee80000100a00 */
[----:B------:R-:W3:Y:S04]  /*3fd50*/  LDL.64 R136, [R1+0x1408] ;  /* 0x0014080001887983 */ /* 0x000ee80000100a00 */
[----:B------:R-:W3:Y:S04]  /*3fd60*/  LDL.64 R68, [R1+0x13e0] ;  /* 0x0013e00001447983 */ /* 0x000ee80000100a00 */
[----:B------:R-:W3:Y:S04]  /*3fd70*/  LDL.64 R118, [R1+0x13b8] ;  /* 0x0013b80001767983 */ /* 0x000ee80000100a00 */
[----:B------:R-:W3:Y:S04]  /*3fd80*/  LDL.64 R138, [R1+0x1390] ;  /* 0x00139000018a7983 */ /* 0x000ee80000100a00 */
        /* <DEDUP_REMOVED lines=11> */
[----:B--2---:R-:W-:Y:S04]  /*3fe40*/  LDGSTS.E [R248+0x40280], desc[UR48][R144.64], P6 ;  /* 0x4028000090f87fae */ /* 0x004fe8000b121870 */
[----:B------:R-:W-:Y:S04]  /*3fe50*/  LDGSTS.E [R248+0x40680], desc[UR48][R250.64], P6 ;  /* 0x40680000faf87fae */ /* 0x000fe8000b121870 */
[----:B------:R-:W-:Y:S04]  /*3fe60*/  LDGSTS.E [R248+0x40a80], desc[UR48][R156.64], P6 ;  /* 0x40a800009cf87fae */ /* 0x000fe8000b121870 */
[----:B----4-:R-:W-:Y:S04]  /*3fe70*/  LDGSTS.E [R248+0x40e80], desc[UR48][R146.64], P6 ;  /* 0x40e8000092f87fae */ /* 0x010fe8000b121870 */
[----:B------:R-:W2:Y:S04]  /*3fe80*/  LDL.64 R250, [R1+0x11f8] ;  /* 0x0011f80001fa7983 */ /* 0x000ea80000100a00 */
[----:B---3--:R-:W-:Y:S04]  /*3fe90*/  LDGSTS.E [R248+0x41280], desc[UR48][R150.64], P6 ;  /* 0x4128000096f87fae */ /* 0x008fe8000b121870 */
[----:B------:R-:W3:Y:S04]  /*3fea0*/  LDL.64 R146, [R1+0x11d0] ;  /* 0x0011d00001927983 */ /* 0x000ee80000100a00 */
[----:B------:R-:W4:Y:S04]  /*3feb0*/  LDL.64 R144, [R1+0x11a8] ;  /* 0x0011a80001907983 */ /* 0x000f280000100a00 */
[----:B------:R-:W4:Y:S04]  /*3fec0*/  LDL.64 R156, [R1+0x1178] ;  /* 0x00117800019c7983 */ /* 0x000f280000100a00 */
        /* <DEDUP_REMOVED lines=55> */
[----:B------:R-:W2:Y:S04]  /*40240*/  LDL.LU.64 R250, [R1+0x1970] ;  /* 0x0019700001fa7983 */ /* 0x000ea80000300a00 */
[----:B----4-:R-:W-:Y:S04]  /*40250*/  LDGSTS.E [R248+0x60680], desc[UR48][R144.64], P6 ;  /* 0x6068000090f87fae */ /* 0x010fe8000b121870 */
[----:B------:R-:W3:Y:S04]  /*40260*/  LDL.LU.64 R146, [R1+0x1968] ;  /* 0x0019680001927983 */ /* 0x000ee80000300a00 */
[----:B------:R-:W-:Y:S04]  /*40270*/  LDGSTS.E [R248+0x60a80], desc[UR48][R156.64], P6 ;  /* 0x60a800009cf87fae */ /* 0x000fe8000b121870 */
[----:B------:R-:W-:Y:S04]  /*40280*/  LDGSTS.E [R248+0x60e80], desc[UR48][R150.64], P6 ;  /* 0x60e8000096f87fae */ /* 0x000fe8000b121870 */
[----:B------:R-:W4:Y:S04]  /*40290*/  LDL.64 R144, [R1+0x16c8] ;  /* 0x0016c80001907983 */ /* 0x000f280000100a00 */
[----:B------:R-:W4:Y:S04]  /*402a0*/  LDL.64 R156, [R1+0x16b8] ;  /* 0x0016b800019c7983 */ /* 0x000f280000100a00 */
[----:B------:R-:W4:Y:S04]  /*402b0*/  LDL.64 R150, [R1+0x1698] ;  /* 0x0016980001967983 */ /* 0x000f280000100a00 */
        /* <DEDUP_REMOVED lines=41> */
[----:B------:R-:W3:Y:S04]  /*40550*/  LDL.64 R8, [R1+0x14f0] ;  /* 0x0014f00001087983 */ /* 0x000ee80000100a00 */
[----:B------:R-:W3:Y:S01]  /*40560*/  LDL.64 R2, [R1+0x14d0] ;  /* 0x0014d00001027983 */ /* 0x000ee20000100a00 */
[----:B------:R-:W-:-:S03]  /*40570*/  IMAD.WIDE R232, R252, 0x4, R232 ;  /* 0x00000004fce87825 */ /* 0x000fc600078e02e8 */
[----:B------:R-:W-:Y:S01]  /*40580*/  LDGSTS.E [R248+0x66e80], desc[UR48][R148.64], P6 ;  /* 0x66e8000094f87fae */ /* 0x000fe2000b121870 */
[----:B------:R-:W-:-:S03]  /*40590*/  IMAD.WIDE R216, R252, 0x4, R216 ;  /* 0x00000004fcd87825 */ /* 0x000fc600078e02d8 */
[----:B------:R-:W-:Y:S04]  /*405a0*/  LDGSTS.E [R248+0x67280], desc[UR48][R160.64], P6 ;  /* 0x67280000a0f87fae */ /* 0x000fe8000b121870 */
[----:B------:R-:W-:Y:S04]  /*405b0*/  LDGSTS.E [R248+0x67680], desc[UR48][R232.64], P6 ;  /* 0x67680000e8f87fae */ /* 0x000fe8000b121870 */
[----:B------:R-:W3:Y:S04]  /*405c0*/  LDL.64 R124, [R1+0x14b0] ;  /* 0x0014b000017c7983 */ /* 0x000ee80000100a00 */
[----:B------:R-:W3:Y:S04]  /*405d0*/  LDL.64 R126, [R1+0x1490] ;  /* 0x00149000017e7983 */ /* 0x000ee80000100a00 */
[----:B------:R-:W3:Y:S04]  /*405e0*/  LDL.64 R128, [R1+0x1470] ;  /* 0x0014700001807983 */ /* 0x000ee80000100a00 */
[----:B------:R-:W-:Y:S04]  /*405f0*/  LDGSTS.E [R248+0x67a80], desc[UR48][R216.64], P6 ;  /* 0x67a80000d8f87fae */ /* 0x000fe8000b121870 */
[----:B------:R-:W3:Y:S04]  /*40600*/  LDL.LU.64 R148, [R1+0x1960] ;  /* 0x0019600001947983 */ /* 0x000ee80000300a00 */
[----:B------:R-:W-:Y:S04]  /*40610*/  LDGSTS.E [R248+0x67e80], desc[UR48][R24.64], P6 ;  /* 0x67e8000018f87fae */ /* 0x000fe8000b121870 */
[----:B------:R-:W3:Y:S04]  /*40620*/  LDL.LU.64 R160, [R1+0x1958] ;  /* 0x0019580001a07983 */ /* 0x000ee80000300a00 */
[----:B----4-:R-:W-:Y:S04]  /*40630*/  LDGSTS.E [R249+0x40300], desc[UR48][R144.64], P6 ;  /* 0x4030000090f97fae */ /* 0x010fe8000b121870 */
[----:B------:R-:W-:Y:S04]  /*40640*/  LDGSTS.E [R249+0x40700], desc[UR48][R156.64], P6 ;  /* 0x407000009cf97fae */ /* 0x000fe8000b121870 */
[----:B------:R-:W4:Y:S04]  /*40650*/  LDL.LU.64 R144, [R1+0x1950] ;  /* 0x0019500001907983 */ /* 0x000f280000300a00 */
[----:B------:R-:W4:Y:S04]  /*40660*/  LDL.LU.64 R156, [R1+0x1948] ;  /* 0x00194800019c7983 */ /* 0x000f280000300a00 */
[----:B--2---:R-:W-:Y:S04]  /*40670*/  LDGSTS.E [R249+0x40b00], desc[UR48][R142.64], P6 ;  /* 0x40b000008ef97fae */ /* 0x004fe8000b121870 */
[----:B------:R-:W-:Y:S04]  /*40680*/  LDGSTS.E [R249+0x40f00], desc[UR48][R150.64], P6 ;  /* 0x40f0000096f97fae */ /* 0x000fe8000b121870 */
[----:B------:R-:W2:Y:S04]  /*40690*/  LDL.LU.64 R142, [R1+0x1940] ;  /* 0x00194000018e7983 */ /* 0x000ea80000300a00 */
[----:B------:R-:W4:Y:S04]  /*406a0*/  LDL.LU.64 R150, [R1+0x1938] ;  /* 0x0019380001967983 */ /* 0x000f280000300a00 */
[----:B---3--:R-:W-:Y:S04]  /*406b0*/  LDGSTS.E [R249+0x41300], desc[UR48][R140.64], P6 ;  /* 0x413000008cf97fae */ /* 0x008fe8000b121870 */
        /* <DEDUP_REMOVED lines=20> */
[----:B------:R-:W4:Y:S04]  /*40800*/  LDL.LU.64 R146, [R1+0x18e8] ;  /* 0x0018e80001927983 */ /* 0x000f280000300a00 */
[----:B------:R-:W2:Y:S04]  /*40810*/  LDL.LU.64 R250, [R1+0x18e0] ;  /* 0x0018e00001fa7983 */ /* 0x000ea80000300a00 */
        /* <DEDUP_REMOVED lines=17> */
[----:B------:R-:W-:Y:S04]  /*40930*/  LDGSTS.E [R249+0x46700], desc[UR48][R128.64], P6 ;  /* 0x4670000080f97fae */ /* 0x000fe8000b121870 */
[----:B--2---:R-:W-:Y:S04]  /*40940*/  LDGSTS.E [R249+0x46b00], desc[UR48][R2.64], P6 ;  /* 0x46b0000002f97fae */ /* 0x004fe8000b121870 */
        /* <DEDUP_REMOVED lines=28> */
[----:B------:R-:W4:Y:S04]  /*40b10*/  LDL.64 R102, [R1+0x1708] ;  /* 0x0017080001667983 */ /* 0x000f280000100a00 */
[----:B------:R-:W2:Y:S04]  /*40b20*/  LDL.64 R104, [R1+0x1700] ;  /* 0x0017000001687983 */ /* 0x000ea80000100a00 */
[----:B------:R-:W3:Y:S04]  /*40b30*/  LDL.64 R100, [R1+0x1710] ;  /* 0x0017100001647983 */ /* 0x000ee80000100a00 */
        /* <DEDUP_REMOVED lines=20> */
[----:B------:R-:W-:Y:S04]  /*40c80*/  LDGSTS.E [R249+0x64f00], desc[UR48][R94.64], P6 ;  /* 0x64f000005ef97fae */ /* 0x000fe8000b121870 */
[----:B------:R-:W-:Y:S01]  /*40c90*/  LDGSTS.E [R249+0x65300], desc[UR48][R92.64], P6 ;  /* 0x653000005cf97fae */ /* 0x000fe2000b121870 */
[----:B------:R-:W-:-:S03]  /*40ca0*/  IMAD.WIDE R230, R252, 0x4, R230 ;  /* 0x00000004fce67825 */ /* 0x000fc600078e02e6 */
[----:B------:R-:W-:Y:S01]  /*40cb0*/  LDGSTS.E [R249+0x65700], desc[UR48][R90.64], P6 ;  /* 0x657000005af97fae */ /* 0x000fe2000b121870 */
[----:B------:R-:W-:-:S03]  /*40cc0*/  IMAD.WIDE R214, R252, 0x4, R214 ;  /* 0x00000004fcd67825 */ /* 0x000fc600078e02d6 */
        /* <DEDUP_REMOVED lines=10> */
[----:B---3--:R-:W-:Y:S04]  /*40d70*/  LDGSTS.E [R250+0x40380], desc[UR48][R100.64], P6 ;  /* 0x4038000064fa7fae */ /* 0x008fe8000b121870 */
        /* <DEDUP_REMOVED lines=30> */
[----:B------:R-:W2:Y:S04]  /*40f60*/  LDL.LU.64 R2, [R1+0x1858] ;  /* 0x0018580001027983 */ /* 0x000ea80000300a00 */
[----:B------:R-:W4:Y:S04]  /*40f70*/  LDL.LU.64 R8, [R1+0x1850] ;  /* 0x0018500001087983 */ /* 0x000f280000300a00 */
[----:B------:R-:W2:Y:S04]  /*40f80*/  LDL.LU.64 R10, [R1+0x1848] ;  /* 0x00184800010a7983 */ /* 0x000ea80000300a00 */
[----:B------:R-:W-:Y:S04]  /*40f90*/  LDGSTS.E [R250+0x47380], desc[UR48][R12.64], P6 ;  /* 0x473800000cfa7fae */ /* 0x000fe8000b121870 */
[----:B------:R-:W-:Y:S04]  /*40fa0*/  LDGSTS.E [R250+0x47780], desc[UR48][R6.64], P6 ;  /* 0x4778000006fa7fae */ /* 0x000fe8000b121870 */
[----:B------:R-:W-:Y:S04]  /*40fb0*/  LDGSTS.E [R250+0x47b80], desc[UR48][R146.64], P6 ;  /* 0x47b8000092fa7fae */ /* 0x000fe8000b121870 */
[----:B------:R-:W4:Y:S04]  /*40fc0*/  LDL.LU.64 R12, [R1+0x1840] ;  /* 0x00184000010c7983 */ /* 0x000f280000300a00 */
[----:B------:R-:W3:Y:S04]  /*40fd0*/  LDL.LU.64 R6, [R1+0x1838] ;  /* 0x0018380001067983 */ /* 0x000ee80000300a00 */
[----:B------:R-:W-:Y:S04]  /*40fe0*/  LDGSTS.E [R250+0x47f80], desc[UR48][R130.64], P6 ;  /* 0x47f8000082fa7fae */ /* 0x000fe8000b121870 */
[----:B------:R-:W-:Y:S04]  /*40ff0*/  LDGSTS.E [R250+0x60380], desc[UR48][R114.64], P6 ;  /* 0x6038000072fa7fae */ /* 0x000fe8000b121870 */
[----:B------:R-:W-:Y:S04]  /*41000*/  LDGSTS.E [R250+0x60780], desc[UR48][R98.64], P6 ;  /* 0x6078000062fa7fae */ /* 0x000fe8000b121870 */
[----:B------:R-:W-:Y:S04]  /*41010*/  LDGSTS.E [R250+0x60b80], desc[UR48][R82.64], P6 ;  /* 0x60b8000052fa7fae */ /* 0x000fe8000b121870 */
[----:B------:R-:W-:Y:S04]  /*41020*/  LDGSTS.E [R250+0x60f80], desc[UR48][R150.64], P6 ;  /* 0x60f8000096fa7fae */ /* 0x000fe8000b121870 */
[----:B------:R-:W-:Y:S04]  /*41030*/  LDGSTS.E [R250+0x61380], desc[UR48][R156.64], P6 ;  /* 0x613800009cfa7fae */ /* 0x000fe8000b121870 */
[----:B------:R-:W-:Y:S04]  /*41040*/  LDGSTS.E [R250+0x61780], desc[UR48][R160.64], P6 ;  /* 0x61780000a0fa7fae */ /* 0x000fe8000b121870 */
[----:B------:R1:W-:Y:S04]  /*41050*/  LDGSTS.E [R250+0x61b80], desc[UR48][R162.64], P6 ;  /* 0x61b80000a2fa7fae */ /* 0x0003e8000b121870 */
        /* <DEDUP_REMOVED lines=27> */
[----:B------:R-:W0:Y:S04]  /*41210*/  LDGDEPBAR ;  /* 0x00000000000079af */ /* 0x000e280000000000 */
[----:B------:R-:W-:Y:S01]  /*41220*/  STL.64 [R1+0x1910], R22 ;  /* 0x0019101601007387 */ /* 0x000fe20000100a00 */
[----:B-1----:R-:W1:Y:S01]  /*41230*/  LDC R163, c[0x0][0x230] ;  /* 0x00008c00ffa37b82 */ /* 0x002e620000000800 */
[----:B------:R-:W-:Y:S01]  /*41240*/  ULDC UR5, c[0x0][0x230] ;  /* 0x00008c0000057ab9 */ /* 0x000fe20000000800 */
[C---:B---3--:R-:W-:Y:S01]  /*41250*/  LOP3.LUT R161, R7.reuse, 0x2, RZ, 0xfc, !PT ;  /* 0x0000000207a17812 */ /* 0x048fe200078efcff */
[----:B------:R-:W-:Y:S01]  /*41260*/  STL.64 [R1+0x1908], R232 ;  /* 0x001908e801007387 */ /* 0x000fe20000100a00 */
[----:B------:R-:W-:Y:S01]  /*41270*/  LOP3.LUT R162, R7, 0x20, RZ, 0xfc, !PT ;  /* 0x0000002007a27812 */ /* 0x000fe200078efcff */
[----:B------:R-:W-:-:S02]  /*41280*/  ULDC UR6, c[0x0][0x230] ;  /* 0x00008c0000067ab9 */ /* 0x000fc40000000800 */
[----:B------:R-:W-:Y:S04]  /*41290*/  STL.64 [R1+0x1900], R216 ;  /* 0x001900d801007387 */ /* 0x000fe80000100a00 */
[----:B------:R-:W-:Y:S04]  /*412a0*/  STL.64 [R1+0x18f8], R24 ;  /* 0x0018f81801007387 */ /* 0x000fe80000100a00 */
[----:B------:R-:W-:Y:S04]  /*412b0*/  STL.64 [R1+0x18f0], R230 ;  /* 0x0018f0e601007387 */ /* 0x000fe80000100a00 */
[----:B------:R-:W-:Y:S04]  /*412c0*/  STL.64 [R1+0x18e8], R214 ;  /* 0x0018e8d601007387 */ /* 0x000fe80000100a00 */
[----:B------:R-:W-:Y:S01]  /*412d0*/  STL.64 [R1+0x18e0], R26 ;  /* 0x0018e01a01007387 */ /* 0x000fe20000100a00 */
[----:B-1----:R-:W-:-:S03]  /*412e0*/  VIADD R160, R163, 0x7f ;  /* 0x0000007fa3a07836 */ /* 0x002fc60000000000 */
[----:B------:R-:W-:Y:S04]  /*412f0*/  STL.64 [R1+0x18d8], R228 ;  /* 0x0018d8e401007387 */ /* 0x000fe80000100a00 */
[----:B------:R-:W-:Y:S04]  /*41300*/  STL.64 [R1+0x18d0], R212 ;  /* 0x0018d0d401007387 */ /* 0x000fe80000100a00 */
[----:B------:R-:W-:Y:S04]  /*41310*/  STL.64 [R1+0x18c8], R28 ;  /* 0x0018c81c01007387 */ /* 0x000fe80000100a00 */
[----:B------:R-:W-:Y:S04]  /*41320*/  STL [R1+0x1860], R14 ;  /* 0x0018600e01007387 */ /* 0x000fe80000100800 */
[----:B----4-:R-:W-:Y:S04]  /*41330*/  STL.64 [R1+0x1858], R12 ;  /* 0x0018580c01007387 */ /* 0x010fe80000100a00 */
[----:B------:R-:W-:Y:S04]  /*41340*/  STL [R1+0x1850], R6 ;  /* 0x0018500601007387 */ /* 0x000fe80000100800 */
[----:B--2---:R1:W-:Y:S04]  /*41350*/  STL.64 [R1+0x1848], R10 ;  /* 0x0018480a01007387 */ /* 0x0043e80000100a00 */
[----:B------:R2:W-:Y:S04]  /*41360*/  STL [R1+0x1840], R2 ;  /* 0x0018400201007387 */ /* 0x0005e80000100800 */
[----:B------:R3:W-:Y:S04]  /*41370*/  STL.64 [R1+0x1838], R8 ;  /* 0x0018380801007387 */ /* 0x0007e80000100a00 */
[----:B------:R-:W4:Y:S04]  /*41380*/  LDL.LU.64 R146, [R1+0xfd0] ;  /* 0x000fd00001927983 */ /* 0x000f280000300a00 */
[----:B------:R-:W2:Y:S04]  /*41390*/  LDL.LU.64 R150, [R1+0xfc8] ;  /* 0x000fc80001967983 */ /* 0x000ea80000300a00 */
[----:B------:R-:W3:Y:S04]  /*413a0*/  LDL.LU.64 R148, [R1+0xf50] ;  /* 0x000f500001947983 */ /* 0x000ee80000300a00 */
[----:B------:R-:W3:Y:S01]  /*413b0*/  LDL.LU.64 R156, [R1+0xf48] ;  /* 0x000f4800019c7983 */ /* 0x000ee20000300a00 */
[----:B------:R-:W-:Y:S01]  /*413c0*/  UIADD3 UR5, UR5, -0x100, URZ ;  /* 0xffffff0005057890 */ /* 0x000fe2000fffe03f */
[----:B------:R-:W-:-:S02]  /*413d0*/  ISETP.GT.AND P1, PT, R160, 0x17f, PT ;  /* 0x0000017fa000780c */ /* 0x000fc40003f24270 */
[C---:B------:R-:W-:Y:S01]  /*413e0*/  LOP3.LUT R163, R7.reuse, 0x22, RZ, 0xfc, !PT ;  /* 0x0000002207a37812 */ /* 0x040fe200078efcff */
[----:B------:R-:W3:Y:S01]  /*413f0*/  LDL.LU.64 R144, [R1+0xed0] ;  /* 0x000ed00001907983 */ /* 0x000ee20000300a00 */
[C---:B-1----:R-:W-:Y:S02]  /*41400*/  LOP3.LUT R11, R7.reuse, 0x40, RZ, 0xfc, !PT ;  /* 0x00000040070b7812 */ /* 0x042fe400078efcff */
[----:B------:R-:W-:Y:S02]  /*41410*/  ISETP.GE.AND P0, PT, R7, UR5, PT ;  /* 0x0000000507007c0c */ /* 0x000fe4000bf06270 */
[----:B------:R-:W-:Y:S02]  /*41420*/  ISETP.GE.AND P3, PT, R163, UR5, PT ;  /* 0x00000005a3007c0c */ /* 0x000fe4000bf66270 */
[----:B------:R-:W-:Y:S02]  /*41430*/  SEL R30, RZ, 0x4, P0 ;  /* 0x00000004ff1e7807 */ /* 0x000fe40000000000 */
[----:B------:R-:W-:-:S02]  /*41440*/  ISETP.GE.AND P0, PT, R161, UR5, PT ;  /* 0x00000005a1007c0c */ /* 0x000fc4000bf06270 */
[----:B------:R-:W-:Y:S02]  /*41450*/  SEL R31, R30, RZ, P1 ;  /* 0x000000ff1e1f7207 */ /* 0x000fe40000800000 */
[----:B------:R-:W-:Y:S02]  /*41460*/  SEL R30, RZ, 0x4, P0 ;  /* 0x00000004ff1e7807 */ /* 0x000fe40000000000 */
[----:B------:R-:W-:Y:S02]  /*41470*/  ISETP.GE.AND P4, PT, R11, UR5, PT ;  /* 0x000000050b007c0c */ /* 0x000fe4000bf86270 */
[----:B------:R-:W-:Y:S02]  /*41480*/  ISETP.NE.U32.AND P0, PT, R31, RZ, PT ;  /* 0x000000ff1f00720c */ /* 0x000fe40003f05070 */
[----:B------:R-:W-:Y:S02]  /*41490*/  ISETP.GE.AND P2, PT, R162, UR5, PT ;  /* 0x00000005a2007c0c */ /* 0x000fe4000bf46270 */
[----:B------:R-:W-:-:S02]  /*414a0*/  SEL R31, R30, RZ, P1 ;  /* 0x000000ff1e1f7207 */ /* 0x000fc40000800000 */
[----:B------:R-:W-:Y:S02]  /*414b0*/  LOP3.LUT R143, R7, 0x42, RZ, 0xfc, !PT ;  /* 0x00000042078f7812 */ /* 0x000fe400078efcff */
[----:B------:R-:W-:Y:S02]  /*414c0*/  SEL R30, RZ, 0x4, P3 ;  /* 0x00000004ff1e7807 */ /* 0x000fe40001800000 */
[----:B------:R-:W-:Y:S02]  /*414d0*/  SEL R32, RZ, 0x4, P4 ;  /* 0x00000004ff207807 */ /* 0x000fe40002000000 */
[----:B------:R-:W-:Y:S02]  /*414e0*/  SEL R33, RZ, 0x4, P2 ;  /* 0x00000004ff217807 */ /* 0x000fe40001000000 */
[----:B------:R-:W-:Y:S02]  /*414f0*/  ISETP.NE.U32.AND P4, PT, R31, RZ, PT ;  /* 0x000000ff1f00720c */ /* 0x000fe40003f85070 */
[----:B------:R-:W-:-:S02]  /*41500*/  ISETP.GE.AND P6, PT, R143, UR5, PT ;  /* 0x000000058f007c0c */ /* 0x000fc4000bfc6270 */
[----:B------:R-:W-:Y:S02]  /*41510*/  SEL R31, R30, RZ, P1 ;  /* 0x000000ff1e1f7207 */ /* 0x000fe40000800000 */
[----:B------:R-:W-:Y:S02]  /*41520*/  LOP3.LUT R143, R7, 0x60, RZ, 0xfc, !PT ;  /* 0x00000060078f7812 */ /* 0x000fe400078efcff */
[----:B------:R-:W-:Y:S02]  /*41530*/  SEL R30, R32, RZ, P1 ;  /* 0x000000ff201e7207 */ /* 0x000fe40000800000 */
[----:B------:R-:W-:Y:S02]  /*41540*/  SEL R33, R33, RZ, P1 ;  /* 0x000000ff21217207 */ /* 0x000fe40000800000 */
[----:B------:R-:W-:Y:S02]  /*41550*/  SEL R34, RZ, 0x4, P6 ;  /* 0x00000004ff227807 */ /* 0x000fe40003000000 */
[----:B------:R-:W-:-:S02]  /*41560*/  ISETP.GE.AND P6, PT, R143, UR5, PT ;  /* 0x000000058f007c0c */ /* 0x000fc4000bfc6270 */
[----:B------:R-:W-:Y:S02]  /*41570*/  ISETP.NE.U32.AND P3, PT, R31, RZ, PT ;  /* 0x000000ff1f00720c */ /* 0x000fe40003f65070 */
[----:B------:R-:W-:Y:S02]  /*41580*/  ISETP.NE.U32.AND P2, PT, R30, RZ, PT ;  /* 0x000000ff1e00720c */ /* 0x000fe40003f45070 */
[----:B------:R-:W-:Y:S02]  /*41590*/  ISETP.NE.U32.AND P5, PT, R33, RZ, PT ;  /* 0x000000ff2100720c */ /* 0x000fe40003fa5070 */
[----:B------:R-:W-:Y:S02]  /*415a0*/  SEL R34, R34, RZ, P1 ;  /* 0x000000ff22227207 */ /* 0x000fe40000800000 */
[----:B------:R-:W-:-:S04]  /*415b0*/  SEL R36, RZ, 0x4, P6 ;  /* 0x00000004ff247807 */ /* 0x000fc80003000000 */
[----:B------:R-:W-:Y:S01]  /*415c0*/  SEL R36, R36, RZ, P1 ;  /* 0x000000ff24247207 */ /* 0x000fe20000800000 */
[----:B------:R-:W-:Y:S01]  /*415d0*/  BAR.SYNC.DEFER_BLOCKING 0x0 ;  /* 0x0000000000007b1d */ /* 0x000fe20000010000 */
[----:B----4-:R-:W-:-:S05]  /*415e0*/  IMAD.WIDE R30, R251, 0x4, R146 ;  /* 0x00000004fb1e7825 */ /* 0x010fca00078e0292 */
[----:B------:R-:W4:Y:S01]  /*415f0*/  LDL.LU.64 R146, [R1+0xec8] ;  /* 0x000ec80001927983 */ /* 0x000f220000300a00 */
[----:B--2---:R-:W-:-:S03]  /*41600*/  IMAD.WIDE R32, R251, 0x4, R150 ;  /* 0x00000004fb207825 */ /* 0x004fc600078e0296 */
[----:B------:R-:W2:Y:S01]  /*41610*/  LDL.LU.64 R150, [R1+0xe78] ;  /* 0x000e780001967983 */ /* 0x000ea20000300a00 */
[----:B------:R-:W-:-:S03]  /*41620*/  LOP3.LUT R143, R7, 0x62, RZ, 0xfc, !PT ;  /* 0x00000062078f7812 */ /* 0x000fc600078efcff */
[----:B------:R-:W-:Y:S01]  /*41630*/  @!PT LDS RZ, [RZ] ;  /* 0x00000000fffff984 */ /* 0x000fe20000000800 */
[----:B------:R-:W-:Y:S01]  /*41640*/  @!PT LDS RZ, [RZ] ;  /* 0x00000000fffff984 */ /* 0x000fe20000000800 */
[----:B------:R-:W-:Y:S01]  /*41650*/  @!PT LDS RZ, [RZ] ;  /* 0x00000000fffff984 */ /* 0x000fe20000000800 */
[----:B------:R-:W-:Y:S01]  /*41660*/  LDGSTS.E [R0+0x10000], desc[UR48][R30.64], P0 ;  /* 0x100000001e007fae */ /* 0x000fe20008121870 */
[----:B------:R-:W-:Y:S01]  /*41670*/  ISETP.NE.U32.AND P0, PT, R34, RZ, PT ;  /* 0x000000ff2200720c */ /* 0x000fe20003f05070 */
[----:B---3--:R-:W-:Y:S01]  /*41680*/  IMAD.WIDE R34, R251, 0x4, R148 ;  /* 0x00000004fb227825 */ /* 0x008fe200078e0294 */
[----:B------:R-:W-:Y:S01]  /*41690*/  ISETP.GE.AND P6, PT, R143, UR5, PT ;  /* 0x000000058f007c0c */ /* 0x000fe2000bfc6270 */
[----:B------:R-:W3:Y:S01]  /*416a0*/  LDL.LU.64 R148, [R1+0xe70] ;  /* 0x000e700001947983 */ /* 0x000ee20000300a00 */
[----:B------:R-:W-:Y:S02]  /*416b0*/  LOP3.LUT R143, R7, 0x4, RZ, 0xfc, !PT ;  /* 0x00000004078f7812 */ /* 0x000fe400078efcff */
[----:B------:R-:W-:Y:S01]  /*416c0*/  SEL R38, RZ, 0x4, P6 ;  /* 0x00000004ff267807 */ /* 0x000fe20003000000 */
[----:B------:R-:W-:Y:S01]  /*416d0*/  LDGSTS.E [R0+0x10008], desc[UR48][R32.64], P4 ;  /* 0x1000800020007fae */ /* 0x000fe2000a121870 */
[----:B------:R-:W-:Y:S01]  /*416e0*/  ISETP.NE.U32.AND P4, PT, R36, RZ, PT ;  /* 0x000000ff2400720c */ /* 0x000fe20003f85070 */
[----:B------:R-:W-:Y:S01]  /*416f0*/  IMAD.WIDE R36, R251, 0x4, R156 ;  /* 0x00000004fb247825 */ /* 0x000fe200078e029c */
[----:B------:R-:W-:Y:S01]  /*41700*/  ISETP.GE.AND P6, PT, R143, UR5, PT ;  /* 0x000000058f007c0c */ /* 0x000fe2000bfc6270 */
[----:B------:R-:W3:Y:S01]  /*41710*/  LDL.LU.64 R156, [R1+0xfc0] ;  /* 0x000fc000019c7983 */ /* 0x000ee20000300a00 */
[----:B------:R-:W-:-:S02]  /*41720*/  SEL R38, R38, RZ, P1 ;  /* 0x000000ff26267207 */ /* 0x000fc40000800000 */
[----:B------:R-:W-:Y:S01]  /*41730*/  LOP3.LUT R143, R7, 0x6, RZ, 0xfc, !PT ;  /* 0x00000006078f7812 */ /* 0x000fe200078efcff */
[----:B------:R-:W-:Y:S01]  /*41740*/  LDGSTS.E [R0+0x12000], desc[UR48][R34.64], P5 ;  /* 0x1200000022007fae */ /* 0x000fe2000a921870 */
[----:B------:R-:W-:Y:S02]  /*41750*/  SEL R40, RZ, 0x4, P6 ;  /* 0x00000004ff287807 */ /* 0x000fe40003000000 */
[----:B------:R-:W-:Y:S01]  /*41760*/  ISETP.NE.U32.AND P5, PT, R38, RZ, PT ;  /* 0x000000ff2600720c */ /* 0x000fe20003fa5070 */
[----:B------:R-:W-:Y:S01]  /*41770*/  IMAD.WIDE R38, R251, 0x4, R144 ;  /* 0x00000004fb267825 */ /* 0x000fe200078e0290 */
[----:B------:R-:W-:Y:S01]  /*41780*/  ISETP.GE.AND P6, PT, R143, UR5, PT ;  /* 0x000000058f007c0c */ /* 0x000fe2000bfc6270 */
[----:B------:R-:W3:Y:S01]  /*41790*/  LDL.LU.64 R144, [R1+0xfb8] ;  /* 0x000fb80001907983 */ /* 0x000ee20000300a00 */
[----:B------:R-:W-:Y:S02]  /*417a0*/  LOP3.LUT R143, R7, 0x24, RZ, 0xfc, !PT ;  /* 0x00000024078f7812 */ /* 0x000fe400078efcff */
[----:B------:R-:W-:Y:S01]  /*417b0*/  SEL R42, RZ, 0x4, P6 ;  /* 0x00000004ff2a7807 */ /* 0x000fe20003000000 */
[----:B------:R-:W-:Y:S01]  /*417c0*/  LDGSTS.E [R0+0x12008], desc[UR48][R36.64], P3 ;  /* 0x1200800024007fae */ /* 0x000fe20009921870 */
[----:B------:R-:W-:-:S02]  /*417d0*/  ISETP.GE.AND P6, PT, R143, UR5, PT ;  /* 0x000000058f007c0c */ /* 0x000fc4000bfc6270 */
[----:B------:R-:W-:Y:S01]  /*417e0*/  LOP3.LUT R143, R7, 0x26, RZ, 0xfc, !PT ;  /* 0x00000026078f7812 */ /* 0x000fe200078efcff */
[----:B------:R-:W-:Y:S01]  /*417f0*/  LDGSTS.E [R0+0x14000], desc[UR48][R38.64], P2 ;  /* 0x1400000026007fae */ /* 0x000fe20009121870 */
[----:B------:R-:W-:Y:S02]  /*41800*/  SEL R40, R40, RZ, P1 ;  /* 0x000000ff28287207 */ /* 0x000fe40000800000 */
[----:B------:R-:W-:Y:S02]  /*41810*/  SEL R42, R42, RZ, P1 ;  /* 0x000000ff2a2a7207 */ /* 0x000fe40000800000 */
[----:B------:R-:W-:Y:S02]  /*41820*/  SEL R44, RZ, 0x4, P6 ;  /* 0x00000004ff2c7807 */ /* 0x000fe40003000000 */
[----:B------:R-:W-:Y:S02]  /*41830*/  ISETP.GE.AND P6, PT, R143, UR5, PT ;  /* 0x000000058f007c0c */ /* 0x000fe4000bfc6270 */
[----:B------:R-:W-:-:S02]  /*41840*/  ISETP.NE.U32.AND P3, PT, R40, RZ, PT ;  /* 0x000000ff2800720c */ /* 0x000fc40003f65070 */
[----:B------:R-:W-:Y:S02]  /*41850*/  ISETP.NE.U32.AND P2, PT, R42, RZ, PT ;  /* 0x000000ff2a00720c */ /* 0x000fe40003f45070 */
[----:B------:R-:W-:Y:S02]  /*41860*/  SEL R44, R44, RZ, P1 ;  /* 0x000000ff2c2c7207 */ /* 0x000fe40000800000 */
[----:B------:R-:W-:-:S04]  /*41870*/  SEL R46, RZ, 0x4, P6 ;  /* 0x00000004ff2e7807 */ /* 0x000fc80003000000 */
[----:B------:R-:W-:Y:S01]  /*41880*/  SEL R46, R46, RZ, P1 ;  /* 0x000000ff2e2e7207 */ /* 0x000fe20000800000 */
[C---:B----4-:R-:W-:Y:S02]  /*41890*/  IMAD.WIDE R40, R251.reuse, 0x4, R146 ;  /* 0x00000004fb287825 */ /* 0x050fe400078e0292 */
[----:B------:R-:W4:Y:S02]  /*418a0*/  LDL.LU.64 R146, [R1+0xf40] ;  /* 0x000f400001927983 */ /* 0x000f240000300a00 */
[----:B--2---:R-:W-:Y:S02]  /*418b0*/  IMAD.WIDE R42, R251, 0x4, R150 ;  /* 0x00000004fb2a7825 */ /* 0x004fe400078e0296 */
[----:B------:R-:W2:Y:S01]  /*418c0*/  LDL.LU.64 R150, [R1+0xf38] ;  /* 0x000f380001967983 */ /* 0x000ea20000300a00 */
[----:B------:R-:W-:-:S03]  /*418d0*/  LOP3.LUT R143, R7, 0x44, RZ, 0xfc, !PT ;  /* 0x00000044078f7812 */ /* 0x000fc600078efcff */
        /* <DEDUP_REMOVED lines=299> */
[----:B------:R-:W-:Y:S01]  /*42b90*/  LDGSTS.E [R240+0x12008], desc[UR48][R116.64], P3 ;  /* 0x1200800074f07fae */ /* 0x000fe20009921870 */
[----:B------:R-:W-:Y:S02]  /*42ba0*/  LOP3.LUT R145, R7, 0x38, RZ, 0xfc, !PT ;  /* 0x0000003807917812 */ /* 0x000fe400078efcff */
[----:B------:R-:W-:Y:S01]  /*42bb0*/  SEL R122, RZ, 0x4, P6 ;  /* 0x00000004ff7a7807 */ /* 0x000fe20003000000 */
[----:B------:R-:W3:Y:S01]  /*42bc0*/  LDL.LU.64 R142, [R1+0xf68] ;  /* 0x000f6800018e7983 */ /* 0x000ee20000300a00 */
        /* <DEDUP_REMOVED lines=14> */
[----:B--2---:R-:W-:Y:S01]  /*42cb0*/  IMAD.WIDE R122, R251, 0x4, R150 ;  /* 0x00000004fb7a7825 */ /* 0x004fe200078e0296 */
[----:B------:R-:W-:Y:S01]  /*42cc0*/  LOP3.LUT R151, R7, 0x58, RZ, 0xfc, !PT ;  /* 0x0000005807977812 */ /* 0x000fe200078efcff */
[----:B------:R-:W-:Y:S01]  /*42cd0*/  LDGSTS.E [R240+0x14008], desc[UR48][R120.64], P0 ;  /* 0x1400800078f07fae */ /* 0x000fe20008121870 */
[----:B------:R-:W-:Y:S02]  /*42ce0*/  ISETP.NE.U32.AND P0, PT, R124, RZ, PT ;  /* 0x000000ff7c00720c */ /* 0x000fe40003f05070 */
[----:B------:R-:W-:Y:S01]  /*42cf0*/  ISETP.GE.AND P6, PT, R151, UR5, PT ;  /* 0x0000000597007c0c */ /* 0x000fe2000bfc6270 */
[----:B------:R-:W-:Y:S01]  /*42d00*/  LDGSTS.E [R240+0x16000], desc[UR48][R122.64], P4 ;  /* 0x160000007af07fae */ /* 0x000fe2000a121870 */
[----:B---3--:R-:W-:Y:S01]  /*42d10*/  IMAD.WIDE R124, R251, 0x4, R148 ;  /* 0x00000004fb7c7825 */ /* 0x008fe200078e0294 */
[----:B------:R-:W-:-:S02]  /*42d20*/  LOP3.LUT R149, R7, 0x5a, RZ, 0xfc, !PT ;  /* 0x0000005a07957812 */ /* 0x000fc400078efcff */
[----:B------:R-:W2:Y:S01]  /*42d30*/  LDL.LU.64 R150, [R1+0xee8] ;  /* 0x000ee80001967983 */ /* 0x000ea20000300a00 */
[----:B------:R-:W-:Y:S02]  /*42d40*/  ISETP.NE.U32.AND P4, PT, R126, RZ, PT ;  /* 0x000000ff7e00720c */ /* 0x000fe40003f85070 */
[----:B------:R-:W-:Y:S01]  /*42d50*/  SEL R128, RZ, 0x4, P6 ;  /* 0x00000004ff807807 */ /* 0x000fe20003000000 */
[----:B------:R-:W3:Y:S01]  /*42d60*/  LDL.LU.64 R144, [R1+0xe18] ;  /* 0x000e180001907983 */ /* 0x000ee20000300a00 */
[----:B------:R-:W-:Y:S01]  /*42d70*/  ISETP.GE.AND P6, PT, R149, UR5, PT ;  /* 0x0000000595007c0c */ /* 0x000fe2000bfc6270 */
[----:B------:R-:W-:Y:S01]  /*42d80*/  IMAD.WIDE R126, R251, 0x4, R156 ;  /* 0x00000004fb7e7825 */ /* 0x000fe200078e029c */
[----:B------:R-:W-:Y:S01]  /*42d90*/  LOP3.LUT R157, R7, 0x78, RZ, 0xfc, !PT ;  /* 0x00000078079d7812 */ /* 0x000fe200078efcff */
[----:B------:R-:W3:Y:S01]  /*42da0*/  LDL.LU.64 R148, [R1+0xe10] ;  /* 0x000e100001947983 */ /* 0x000ee20000300a00 */
[----:B------:R-:W-:Y:S02]  /*42db0*/  SEL R130, RZ, 0x4, P6 ;  /* 0x00000004ff827807 */ /* 0x000fe40003000000 */
[----:B------:R-:W-:Y:S01]  /*42dc0*/  ISETP.GE.AND P6, PT, R157, UR5, PT ;  /* 0x000000059d007c0c */ /* 0x000fe2000bfc6270 */
[----:B------:R-:W-:Y:S04]  /*42dd0*/  LDGSTS.E [R240+0x16008], desc[UR48][R124.64], P5 ;  /* 0x160080007cf07fae */ /* 0x000fe8000a921870 */
[----:B------:R-:W2:Y:S01]  /*42de0*/  LDL.LU.64 R156, [R1+0xdf0] ;  /* 0x000df000019c7983 */ /* 0x000ea20000300a00 */
[----:B------:R-:W-:-:S02]  /*42df0*/  SEL R128, R128, RZ, P1 ;  /* 0x000000ff80807207 */ /* 0x000fc40000800000 */
[----:B------:R-:W-:Y:S01]  /*42e00*/  SEL R130, R130, RZ, P1 ;  /* 0x000000ff82827207 */ /* 0x000fe20000800000 */
[----:B------:R-:W-:Y:S01]  /*42e10*/  LDGSTS.E [R241+0x10000], desc[UR48][R126.64], P3 ;  /* 0x100000007ef17fae */ /* 0x000fe20009921870 */
[----:B------:R-:W-:Y:S01]  /*42e20*/  ISETP.NE.U32.AND P5, PT, R128, RZ, PT ;  /* 0x000000ff8000720c */ /* 0x000fe20003fa5070 */
[----:B------:R-:W-:Y:S01]  /*42e30*/  IMAD.WIDE R128, R251, 0x4, R142 ;  /* 0x00000004fb807825 */ /* 0x000fe200078e028e */
[----:B------:R-:W-:Y:S02]  /*42e40*/  LOP3.LUT R143, R7, 0x7a, RZ, 0xfc, !PT ;  /* 0x0000007a078f7812 */ /* 0x000fe400078efcff */
[----:B------:R-:W-:Y:S02]  /*42e50*/  SEL R133, RZ, 0x4, P6 ;  /* 0x00000004ff857807 */ /* 0x000fe40003000000 */
[----:B------:R-:W-:Y:S01]  /*42e60*/  ISETP.GE.AND P3, PT, R143, UR5, PT ;  /* 0x000000058f007c0c */ /* 0x000fe2000bf66270 */
[----:B------:R-:W-:Y:S01]  /*42e70*/  LDGSTS.E [R241+0x10008], desc[UR48][R128.64], P2 ;  /* 0x1000800080f17fae */ /* 0x000fe20009121870 */
[----:B------:R-:W-:-:S02]  /*42e80*/  ISETP.NE.U32.AND P6, PT, R130, RZ, PT ;  /* 0x000000ff8200720c */ /* 0x000fc40003fc5070 */
[----:B------:R-:W-:Y:S02]  /*42e90*/  SEL R133, R133, RZ, P1 ;  /* 0x000000ff85857207 */ /* 0x000fe40000800000 */
[----:B------:R-:W-:Y:S02]  /*42ea0*/  SEL R132, RZ, 0x4, P3 ;  /* 0x00000004ff847807 */ /* 0x000fe40001800000 */
[----:B------:R-:W-:Y:S02]  /*42eb0*/  ISETP.NE.U32.AND P2, PT, R133, RZ, PT ;  /* 0x000000ff8500720c */ /* 0x000fe40003f45070 */
[----:B------:R-:W-:Y:S01]  /*42ec0*/  SEL R135, R132, RZ, P1 ;  /* 0x000000ff84877207 */ /* 0x000fe20000800000 */
[C---:B----4-:R-:W-:Y:S02]  /*42ed0*/  IMAD.WIDE R130, R251.reuse, 0x4, R146 ;  /* 0x00000004fb827825 */ /* 0x050fe400078e0292 */
[----:B------:R-:W4:Y:S02]  /*42ee0*/  LDL.LU.64 R146, [R1+0xde8] ;  /* 0x000de80001927983 */ /* 0x000f240000300a00 */
[----:B--2---:R-:W-:Y:S01]  /*42ef0*/  IMAD.WIDE R138, R251, 0x4, R156 ;  /* 0x00000004fb8a7825 */ /* 0x004fe200078e029c */
[----:B------:R-:W-:Y:S01]  /*42f00*/  LOP3.LUT R143, R7, 0x1c, RZ, 0xfc, !PT ;  /* 0x0000001c078f7812 */ /* 0x000fe200078efcff */
[----:B------:R-:W-:Y:S02]  /*42f10*/  LDGSTS.E [R241+0x12000], desc[UR48][R130.64], P0 ;  /* 0x1200000082f17fae */ /* 0x000fe40008121870 */
[----:B------:R-:W-:-:S02]  /*42f20*/  IMAD.WIDE R132, R251, 0x4, R150 ;  /* 0x00000004fb847825 */ /* 0x000fc400078e0296 */
[----:B------:R-:W2:Y:S04]  /*42f30*/  LDL.LU.64 R150, [R1+0xf60] ;  /* 0x000f600001967983 */ /* 0x000ea80000300a00 */
[----:B------:R-:W2:Y:S04]  /*42f40*/  LDL.LU.64 R156, [R1+0xf58] ;  /* 0x000f5800019c7983 */ /* 0x000ea80000300a00 */
[----:B------:R-:W2:Y:S01]  /*42f50*/  LDL.LU.64 R22, [R1+0x3e0] ;  /* 0x0003e00001167983 */ /* 0x000ea20000300a00 */
[----:B------:R-:W-:Y:S02]  /*42f60*/  ISETP.GE.AND P3, PT, R143, UR5, PT ;  /* 0x000000058f007c0c */ /* 0x000fe4000bf66270 */
[C---:B------:R-:W-:Y:S01]  /*42f70*/  LOP3.LUT R143, R7.reuse, 0x3c, RZ, 0xfc, !PT ;  /* 0x0000003c078f7812 */ /* 0x040fe200078efcff */
[----:B------:R-:W-:Y:S01]  /*42f80*/  LDGSTS.E [R241+0x12008], desc[UR48][R132.64], P4 ;  /* 0x1200800084f17fae */ /* 0x000fe2000a121870 */
[----:B------:R-:W-:-:S02]  /*42f90*/  LOP3.LUT R142, R7, 0x1e, RZ, 0xfc, !PT ;  /* 0x0000001e078e7812 */ /* 0x000fc400078efcff */
[----:B------:R-:W-:Y:S01]  /*42fa0*/  SEL R134, RZ, 0x4, P3 ;  /* 0x00000004ff867807 */ /* 0x000fe20001800000 */
[----:B---3--:R-:W-:Y:S01]  /*42fb0*/  IMAD.WIDE R136, R251, 0x4, R148 ;  /* 0x00000004fb887825 */ /* 0x008fe200078e0294 */
[----:B------:R-:W-:Y:S01]  /*42fc0*/  ISETP.GE.AND P4, PT, R143, UR5, PT ;  /* 0x000000058f007c0c */ /* 0x000fe2000bf86270 */
[----:B------:R-:W-:Y:S01]  /*42fd0*/  UIADD3 UR6, UR6, -0x180, URZ ;  /* 0xfffffe8006067890 */ /* 0x000fe2000fffe03f */
[----:B------:R-:W-:Y:S01]  /*42fe0*/  ISETP.GE.AND P3, PT, R142, UR5, PT ;  /* 0x000000058e007c0c */ /* 0x000fe2000bf66270 */
[----:B------:R-:W3:Y:S01]  /*42ff0*/  LDL.LU.64 R214, [R1+0x3b8] ;  /* 0x0003b80001d67983 */ /* 0x000ee20000300a00 */
[----:B------:R-:W-:Y:S02]  /*43000*/  LOP3.LUT R149, R7, 0x3e, RZ, 0xfc, !PT ;  /* 0x0000003e07957812 */ /* 0x000fe400078efcff */
[----:B------:R-:W-:Y:S01]  /*43010*/  SEL R134, R134, RZ, P1 ;  /* 0x000000ff86867207 */ /* 0x000fe20000800000 */
[----:B------:R-:W3:Y:S01]  /*43020*/  LDL.LU.64 R230, [R1+0x3b0] ;  /* 0x0003b00001e67983 */ /* 0x000ee20000300a00 */
[----:B------:R-:W-:-:S02]  /*43030*/  SEL R140, RZ, 0x4, P4 ;  /* 0x00000004ff8c7807 */ /* 0x000fc40002000000 */
[----:B------:R-:W-:Y:S01]  /*43040*/  SEL R141, RZ, 0x4, P3 ;  /* 0x00000004ff8d7807 */ /* 0x000fe20001800000 */
[----:B------:R-:W3:Y:S01]  /*43050*/  LDL.LU.64 R24, [R1+0x3a8] ;  /* 0x0003a80001187983 */ /* 0x000ee20000300a00 */
[----:B------:R-:W-:Y:S02]  /*43060*/  ISETP.GE.AND P4, PT, R149, UR5, PT ;  /* 0x0000000595007c0c */ /* 0x000fe4000bf86270 */
[----:B------:R-:W-:Y:S01]  /*43070*/  ISETP.NE.U32.AND P0, PT, R135, RZ, PT ;  /* 0x000000ff8700720c */ /* 0x000fe20003f05070 */
[----:B------:R-:W3:Y:S01]  /*43080*/  LDL.LU.64 R228, [R1+0x390] ;  /* 0x0003900001e47983 */ /* 0x000ee20000300a00 */
[----:B------:R-:W-:Y:S01]  /*43090*/  ISETP.NE.U32.AND P3, PT, R134, RZ, PT ;  /* 0x000000ff8600720c */ /* 0x000fe20003f65070 */
[----:B------:R-:W-:Y:S01]  /*430a0*/  IMAD.WIDE R134, R251, 0x4, R144 ;  /* 0x00000004fb867825 */ /* 0x000fe200078e0290 */
[----:B------:R-:W-:Y:S01]  /*430b0*/  LOP3.LUT R149, R7, 0x5c, RZ, 0xfc, !PT ;  /* 0x0000005c07957812 */ /* 0x000fe200078efcff */
[----:B------:R-:W3:Y:S01]  /*430c0*/  LDL.LU.64 R26, [R1+0x388] ;  /* 0x00038800011a7983 */ /* 0x000ee20000300a00 */
[----:B------:R-:W-:-:S02]  /*430d0*/  SEL R143, RZ, 0x4, P4 ;  /* 0x00000004ff8f7807 */ /* 0x000fc40002000000 */
[----:B------:R-:W-:Y:S01]  /*430e0*/  ISETP.GE.AND P4, PT, R149, UR5, PT ;  /* 0x0000000595007c0c */ /* 0x000fe2000bf86270 */
[----:B------:R-:W-:Y:S01]  /*430f0*/  LDGSTS.E [R241+0x14000], desc[UR48][R134.64], P5 ;  /* 0x1400000086f17fae */ /* 0x000fe2000a921870 */
[----:B------:R-:W-:Y:S02]  /*43100*/  SEL R141, R141, RZ, P1 ;  /* 0x000000ff8d8d7207 */ /* 0x000fe40000800000 */
[----:B------:R-:W-:Y:S01]  /*43110*/  SEL R140, R140, RZ, P1 ;  /* 0x000000ff8c8c7207 */ /* 0x000fe20000800000 */
[----:B------:R-:W-:Y:S01]  /*43120*/  LDGSTS.E [R241+0x14008], desc[UR48][R136.64], P6 ;  /* 0x1400800088f17fae */ /* 0x000fe2000b121870 */
[C---:B------:R-:W-:Y:S02]  /*43130*/  LOP3.LUT R148, R7.reuse, 0x5e, RZ, 0xfc, !PT ;  /* 0x0000005e07947812 */ /* 0x040fe400078efcff */
[----:B------:R-:W-:Y:S01]  /*43140*/  LOP3.LUT R149, R7, 0x7c, RZ, 0xfc, !PT ;  /* 0x0000007c07957812 */ /* 0x000fe200078efcff */
[----:B------:R-:W-:Y:S01]  /*43150*/  LDGSTS.E [R241+0x16000], desc[UR48][R138.64], P2 ;  /* 0x160000008af17fae */ /* 0x000fe20009121870 */
[----:B------:R-:W-:-:S02]  /*43160*/  SEL R142, RZ, 0x4, P4 ;  /* 0x00000004ff8e7807 */ /* 0x000fc40002000000 */
[----:B------:R-:W-:Y:S01]  /*43170*/  ISETP.NE.U32.AND P5, PT, R141, RZ, PT ;  /* 0x000000ff8d00720c */ /* 0x000fe20003fa5070 */
[----:B------:R-:W3:Y:S01]  /*43180*/  LDL.LU.64 R216, [R1+0x320] ;  /* 0x0003200001d87983 */ /* 0x000ee20000300a00 */
[----:B------:R-:W-:Y:S02]  /*43190*/  ISETP.NE.U32.AND P6, PT, R140, RZ, PT ;  /* 0x000000ff8c00720c */ /* 0x000fe40003fc5070 */
[----:B------:R-:W-:Y:S02]  /*431a0*/  ISETP.GE.AND P2, PT, R148, UR5, PT ;  /* 0x0000000594007c0c */ /* 0x000fe4000bf46270 */
[----:B------:R-:W-:Y:S02]  /*431b0*/  ISETP.GE.AND P4, PT, R149, UR5, PT ;  /* 0x0000000595007c0c */ /* 0x000fe4000bf86270 */
[----:B------:R-:W-:Y:S02]  /*431c0*/  SEL R143, R143, RZ, P1 ;  /* 0x000000ff8f8f7207 */ /* 0x000fe40000800000 */
[----:B------:R-:W-:-:S02]  /*431d0*/  SEL R145, R142, RZ, P1 ;  /* 0x000000ff8e917207 */ /* 0x000fc40000800000 */
[----:B------:R-:W-:Y:S02]  /*431e0*/  LOP3.LUT R2, R7, 0x7e, RZ, 0xfc, !PT ;  /* 0x0000007e07027812 */ /* 0x000fe400078efcff */
[----:B------:R-:W-:Y:S02]  /*431f0*/  SEL R144, RZ, 0x4, P4 ;  /* 0x00000004ff907807 */ /* 0x000fe40002000000 */
[----:B------:R-:W-:Y:S02]  /*43200*/  ISETP.NE.U32.AND P4, PT, R145, RZ, PT ;  /* 0x000000ff9100720c */ /* 0x000fe40003f85070 */
[----:B------:R-:W-:Y:S01]  /*43210*/  SEL R144, R144, RZ, P1 ;  /* 0x000000ff90907207 */ /* 0x000fe20000800000 */
[----:B------:R-:W-:-:S04]  /*43220*/  IMAD.WIDE R148, R251, 0x4, R154 ;  /* 0x00000004fb947825 */ /* 0x000fc800078e029a */
[----:B----4-:R-:W-:Y:S01]  /*43230*/  IMAD.WIDE R140, R251, 0x4, R146 ;  /* 0x00000004fb8c7825 */ /* 0x010fe200078e0292 */
[----:B------:R-:W-:Y:S02]  /*43240*/  SEL R146, RZ, 0x4, P2 ;  /* 0x00000004ff927807 */ /* 0x000fe40001000000 */
[----:B------:R-:W-:Y:S02]  /*43250*/  ISETP.NE.U32.AND P2, PT, R143, RZ, PT ;  /* 0x000000ff8f00720c */ /* 0x000fe40003f45070 */
[----:B------:R-:W-:Y:S01]  /*43260*/  LDGSTS.E [R241+0x16008], desc[UR48][R140.64], P0 ;  /* 0x160080008cf17fae */ /* 0x000fe20008121870 */
[----:B------:R-:W-:Y:S02]  /*43270*/  ISETP.GE.AND P0, PT, R2, UR5, PT ;  /* 0x0000000502007c0c */ /* 0x000fe4000bf06270 */
[----:B------:R-:W-:Y:S01]  /*43280*/  SEL R145, R146, RZ, P1 ;  /* 0x000000ff92917207 */ /* 0x000fe20000800000 */
[----:B--2---:R-:W-:Y:S01]  /*43290*/  IMAD.WIDE R142, R251, 0x4, R150 ;  /* 0x00000004fb8e7825 */ /* 0x004fe200078e0296 */
[----:B------:R-:W-:-:S02]  /*432a0*/  SEL R150, RZ, 0x4, P0 ;  /* 0x00000004ff967807 */ /* 0x000fc40000000000 */
[----:B------:R-:W-:Y:S02]  /*432b0*/  ISETP.NE.U32.AND P0, PT, R144, RZ, PT ;  /* 0x000000ff9000720c */ /* 0x000fe40003f05070 */
[----:B------:R-:W-:Y:S01]  /*432c0*/  LDGSTS.E [R242+0x10000], desc[UR48][R142.64], P3 ;  /* 0x100000008ef27fae */ /* 0x000fe20009921870 */
[----:B------:R-:W-:Y:S01]  /*432d0*/  ISETP.NE.U32.AND P3, PT, R145, RZ, PT ;  /* 0x000000ff9100720c */ /* 0x000fe20003f65070 */
[C---:B------:R-:W-:Y:S02]  /*432e0*/  IMAD.WIDE R144, R251.reuse, 0x4, R156 ;  /* 0x00000004fb907825 */ /* 0x040fe400078e029c */
[----:B------:R-:W1:Y:S02]  /*432f0*/  S2R R157, SR_TID.X ;  /* 0x00000000009d7919 */ /* 0x000e640000002100 */
[----:B------:R-:W-:Y:S01]  /*43300*/  IMAD.WIDE R146, R251, 0x4, R152 ;  /* 0x00000004fb927825 */ /* 0x000fe200078e0298 */
[----:B------:R-:W-:Y:S01]  /*43310*/  LDGSTS.E [R242+0x10008], desc[UR48][R144.64], P5 ;  /* 0x1000800090f27fae */ /* 0x000fe2000a921870 */
[----:B------:R-:W-:-:S03]  /*43320*/  SEL R150, R150, RZ, P1 ;  /* 0x000000ff96967207 */ /* 0x000fc60000800000 */
[----:B------:R-:W-:Y:S01]  /*43330*/  LDGSTS.E [R242+0x12000], desc[UR48][R146.64], P6 ;  /* 0x1200000092f27fae */ /* 0x000fe2000b121870 */
[----:B------:R-:W-:Y:S01]  /*43340*/  ISETP.NE.U32.AND P6, PT, R150, RZ, PT ;  /* 0x000000ff9600720c */ /* 0x000fe20003fc5070 */
[----:B------:R-:W-:Y:S02]  /*43350*/  IMAD.WIDE R150, R251, 0x4, R158 ;  /* 0x00000004fb967825 */ /* 0x000fe400078e029e */
[----:B------:R-:W-:Y:S01]  /*43360*/  LDGSTS.E [R242+0x12008], desc[UR48][R148.64], P2 ;  /* 0x1200800094f27fae */ /* 0x000fe20009121870 */
[----:B------:R-:W-:-:S03]  /*43370*/  ISETP.GT.AND P2, PT, R160, 0x1ff, PT ;  /* 0x000001ffa000780c */ /* 0x000fc60003f44270 */
[----:B------:R-:W-:Y:S01]  /*43380*/  LDGSTS.E [R242+0x14000], desc[UR48][R150.64], P4 ;  /* 0x1400000096f27fae */ /* 0x000fe2000a121870 */
[----:B-1----:R-:W-:-:S04]  /*43390*/  LOP3.LUT R14, R157, 0x7f, RZ, 0xc0, !PT ;  /* 0x0000007f9d0e7812 */ /* 0x002fc800078ec0ff */
[----:B------:R-:W-:-:S04]  /*433a0*/  ISETP.GE.AND P5, PT, R14, UR5, PT ;  /* 0x000000050e007c0c */ /* 0x000fc8000bfa6270 */
[----:B------:R-:W-:Y:S02]  /*433b0*/  SEL R152, RZ, 0x4, P5 ;  /* 0x00000004ff987807 */ /* 0x000fe40002800000 */
[----:B------:R-:W-:Y:S02]  /*433c0*/  ISETP.GE.AND P5, PT, R7, UR6, PT ;  /* 0x0000000607007c0c */ /* 0x000fe4000bfa6270 */
[----:B------:R-:W-:Y:S02]  /*433d0*/  SEL R153, R152, RZ, P1 ;  /* 0x000000ff98997207 */ /* 0x000fe40000800000 */
[----:B------:R-:W-:Y:S02]  /*433e0*/  ISETP.GE.AND P1, PT, R161, UR6, PT ;  /* 0x00000006a1007c0c */ /* 0x000fe4000bf26270 */
[----:B------:R-:W-:Y:S02]  /*433f0*/  SEL R152, RZ, 0x4, P5 ;  /* 0x00000004ff987807 */ /* 0x000fe40002800000 */
[----:B------:R-:W-:-:S02]  /*43400*/  ISETP.GE.AND P4, PT, R162, UR6, PT ;  /* 0x00000006a2007c0c */ /* 0x000fc4000bf86270 */
[----:B------:R-:W-:Y:S02]  /*43410*/  SEL R154, RZ, 0x4, P1 ;  /* 0x00000004ff9a7807 */ /* 0x000fe40000800000 */
[----:B------:R-:W-:Y:S02]  /*43420*/  SEL R152, R152, RZ, P2 ;  /* 0x000000ff98987207 */ /* 0x000fe40001000000 */
[----:B------:R-:W-:Y:S02]  /*43430*/  ISETP.GE.AND P1, PT, R163, UR6, PT ;  /* 0x00000006a3007c0c */ /* 0x000fe4000bf26270 */
[----:B------:R-:W-:Y:S02]  /*43440*/  SEL R157, RZ, 0x4, P4 ;  /* 0x00000004ff9d7807 */ /* 0x000fe40002000000 */
[----:B------:R-:W-:Y:S02]  /*43450*/  ISETP.NE.U32.AND P5, PT, R153, RZ, PT ;  /* 0x000000ff9900720c */ /* 0x000fe40003fa5070 */
[----:B------:R-:W-:Y:S01]  /*43460*/  ISETP.NE.U32.AND P4, PT, R152, RZ, PT ;  /* 0x000000ff9800720c */ /* 0x000fe20003f85070 */
[----:B------:R-:W-:Y:S01]  /*43470*/  IMAD.WIDE R152, R251, 0x4, R166 ;  /* 0x00000004fb987825 */ /* 0x000fe200078e02a6 */
[----:B------:R-:W-:-:S02]  /*43480*/  SEL R156, RZ, 0x4, P1 ;  /* 0x00000004ff9c7807 */ /* 0x000fc40000800000 */
[----:B------:R-:W-:Y:S01]  /*43490*/  SEL R158, R154, RZ, P2 ;  /* 0x000000ff9a9e7207 */ /* 0x000fe20001000000 */
[----:B------:R-:W-:Y:S01]  /*434a0*/  IMAD.WIDE R154, R251, 0x4, R168 ;  /* 0x00000004fb9a7825 */ /* 0x000fe200078e02a8 */
[----:B------:R-:W-:Y:S01]  /*434b0*/  SEL R157, R157, RZ, P2 ;  /* 0x000000ff9d9d7207 */ /* 0x000fe20001000000 */
[----:B------:R-:W-:Y:S01]  /*434c0*/  LDGSTS.E [R242+0x14008], desc[UR48][R152.64], P3 ;  /* 0x1400800098f27fae */ /* 0x000fe20009921870 */
[----:B------:R-:W-:Y:S02]  /*434d0*/  SEL R156, R156, RZ, P2 ;  /* 0x000000ff9c9c7207 */ /* 0x000fe40001000000 */
[----:B------:R-:W-:Y:S01]  /*434e0*/  ISETP.NE.U32.AND P3, PT, R157, RZ, PT ;  /* 0x000000ff9d00720c */ /* 0x000fe20003f65070 */
[----:B------:R-:W-:Y:S01]  /*434f0*/  LDGSTS.E [R242+0x16000], desc[UR48][R154.64], P0 ;  /* 0x160000009af27fae */ /* 0x000fe20008121870 */
[----:B------:R-:W-:Y:S01]  /*43500*/  ISETP.NE.U32.AND P0, PT, R156, RZ, PT ;  /* 0x000000ff9c00720c */ /* 0x000fe20003f05070 */
[----:B------:R-:W-:Y:S01]  /*43510*/  IMAD.WIDE R156, R251, 0x4, R164 ;  /* 0x00000004fb9c7825 */ /* 0x000fe200078e02a4 */
[----:B------:R-:W-:-:S02]  /*43520*/  ISETP.NE.U32.AND P1, PT, R158, RZ, PT ;  /* 0x000000ff9e00720c */ /* 0x000fc40003f25070 */
[C---:B------:R-:W-:Y:S01]  /*43530*/  IADD3 R169, R243.reuse, 0x100000, RZ ;  /* 0x00100000f3a97810 */ /* 0x040fe20007ffe0ff */
[C---:B------:R-:W-:Y:S01]  /*43540*/  IMAD.WIDE R158, R252.reuse, 0x4, R170 ;  /* 0x00000004fc9e7825 */ /* 0x040fe200078e02aa */
[----:B------:R-:W-:Y:S03]  /*43550*/  LDGSTS.E [R242+0x16008], desc[UR48][R156.64], P6 ;  /* 0x160080009cf27fae */ /* 0x000fe6000b121870 */
[----:B------:R-:W-:Y:S01]  /*43560*/  VIADD R168, R243, 0x100000 ;  /* 0x00100000f3a87836 */ /* 0x000fe20000000000 */
[----:B------:R-:W0:Y:S01]  /*43570*/  LDGDEPBAR ;  /* 0x00000000000079af */ /* 0x000e220000000000 */
[----:B------:R-:W-:-:S03]  /*43580*/  IMAD.WIDE R160, R252, 0x4, R176 ;  /* 0x00000004fca07825 */ /* 0x000fc600078e02b0 */
[----:B------:R-:W-:Y:S01]  /*43590*/  LDGSTS.E [R169+-0x80000], desc[UR48][R158.64], P5 ;  /* 0x800000009ea97fae */ /* 0x000fe2000a921870 */
[C---:B------:R-:W-:Y:S02]  /*435a0*/  VIADD R167, R243.reuse, 0x100000 ;  /* 0x00100000f3a77836 */ /* 0x040fe40000000000 */
[C---:B------:R-:W-:Y:S01]  /*435b0*/  IMAD.WIDE R162, R252.reuse, 0x4, R178 ;  /* 0x00000004fca27825 */ /* 0x040fe200078e02b2 */
[----:B------:R1:W-:Y:S03]  /*435c0*/  LDGSTS.E [R168+-0x7fc00], desc[UR48][R160.64], P5 ;  /* 0x80400000a0a87fae */ /* 0x0003e6000a921870 */
[C---:B------:R-:W-:Y:S01]  /*435d0*/  VIADD R166, R243.reuse, 0x100000 ;  /* 0x00100000f3a67836 */ /* 0x040fe20000000000 */
[----:B------:R-:W-:Y:S01]  /*435e0*/  LDGSTS.E [R167+-0x7f800], desc[UR48][R162.64], P5 ;  /* 0x80800000a2a77fae */ /* 0x000fe2000a921870 */
[----:B------:R-:W-:Y:S01]  /*435f0*/  IMAD.WIDE R164, R252, 0x4, R180 ;  /* 0x00000004fca47825 */ /* 0x000fe200078e02b4 */
[----:B------:R-:W-:-:S03]  /*43600*/  IADD3 R178, R243, 0x100000, RZ ;  /* 0x00100000f3b27810 */ /* 0x000fc60007ffe0ff */
[C---:B------:R-:W-:Y:S01]  /*43610*/  VIADD R180, R243.reuse, 0x100000 ;  /* 0x00100000f3b47836 */ /* 0x040fe20000000000 */
[----:B------:R2:W-:Y:S01]  /*43620*/  LDGSTS.E [R166+-0x7f400], desc[UR48][R164.64], P5 ;  /* 0x80c00000a4a67fae */ /* 0x0005e2000a921870 */
[----:B------:R-:W-:Y:S02]  /*43630*/  VIADD R179, R243, 0x100000 ;  /* 0x00100000f3b37836 */ /* 0x000fe40000000000 */
[----:B-1----:R-:W-:-:S04]  /*43640*/  IMAD.WIDE R168, R252, 0x4, R174 ;  /* 0x00000004fca87825 */ /* 0x002fc800078e02ae */
[----:B------:R-:W-:-:S04]  /*43650*/  IMAD.WIDE R170, R252, 0x4, R186 ;  /* 0x00000004fcaa7825 */ /* 0x000fc800078e02ba */
[----:B--2---:R-:W-:-:S04]  /*43660*/  IMAD.WIDE R166, R252, 0x4, R172 ;  /* 0x00000004fca67825 */ /* 0x004fc800078e02ac */
[----:B------:R-:W-:Y:S01]  /*43670*/  VIADD R177, R243, 0x100000 ;  /* 0x00100000f3b17836 */ /* 0x000fe20000000000 */
[----:B------:R-:W-:Y:S01]  /*43680*/  LDGSTS.E [R180+-0x7f000], desc[UR48][R166.64], P5 ;  /* 0x81000000a6b47fae */ /* 0x000fe2000a921870 */
[----:B------:R-:W-:-:S03]  /*43690*/  IMAD.WIDE R172, R252, 0x4, R188 ;  /* 0x00000004fcac7825 */ /* 0x000fc600078e02bc */
[----:B------:R-:W-:Y:S01]  /*436a0*/  LDGSTS.E [R179+-0x7ec00], desc[UR48][R168.64], P5 ;  /* 0x81400000a8b37fae */ /* 0x000fe2000a921870 */
[C---:B------:R-:W-:Y:S02]  /*436b0*/  VIADD R176, R243.reuse, 0x100000 ;  /* 0x00100000f3b07836 */ /* 0x040fe40000000000 */
[----:B------:R-:W-:Y:S01]  /*436c0*/  IMAD.WIDE R174, R252, 0x4, R190 ;  /* 0x00000004fcae7825 */ /* 0x000fe200078e02be */
[----:B------:R1:W-:Y:S04]  /*436d0*/  LDGSTS.E [R178+-0x7e800], desc[UR48][R170.64], P5 ;  /* 0x81800000aab27fae */ /* 0x0003e8000a921870 */
[----:B------:R-:W-:Y:S01]  /*436e0*/  LDGSTS.E [R177+-0x7e400], desc[UR48][R172.64], P5 ;  /* 0x81c00000acb17fae */ /* 0x000fe2000a921870 */
[----:B------:R-:W-:-:S03]  /*436f0*/  VIADD R190, R243, 0x100000 ;  /* 0x00100000f3be7836 */ /* 0x000fc60000000000 */
[----:B------:R2:W-:Y:S01]  /*43700*/  LDGSTS.E [R176+-0x7e000], desc[UR48][R174.64], P5 ;  /* 0x82000000aeb07fae */ /* 0x0005e2000a921870 */
[C---:B------:R-:W-:Y:S01]  /*43710*/  VIADD R189, R243.reuse, 0x100000 ;  /* 0x00100000f3bd7836 */ /* 0x040fe20000000000 */
[C---:B------:R-:W-:Y:S01]  /*43720*/  IADD3 R187, R243.reuse, 0x100000, RZ ;  /* 0x00100000f3bb7810 */ /* 0x040fe20007ffe0ff */
[----:B------:R-:W-:Y:S02]  /*43730*/  VIADD R188, R243, 0x100000 ;  /* 0x00100000f3bc7836 */ /* 0x000fe40000000000 */
[----:B-1----:R-:W-:-:S04]  /*43740*/  IMAD.WIDE R178, R252, 0x4, R184 ;  /* 0x00000004fcb27825 */ /* 0x002fc800078e02b8 */
[----:B------:R-:W-:-:S04]  /*43750*/  IMAD.WIDE R180, R252, 0x4, R196 ;  /* 0x00000004fcb47825 */ /* 0x000fc800078e02c4 */
[----:B--2---:R-:W-:-:S04]  /*43760*/  IMAD.WIDE R176, R252, 0x4, R182 ;  /* 0x00000004fcb07825 */ /* 0x004fc800078e02b6 */
[C---:B------:R-:W-:Y:S01]  /*43770*/  IMAD.WIDE R182, R252.reuse, 0x4, R198 ;  /* 0x00000004fcb67825 */ /* 0x040fe200078e02c6 */
[----:B------:R-:W-:Y:S03]  /*43780*/  LDGSTS.E [R190+-0x7dc00], desc[UR48][R176.64], P5 ;  /* 0x82400000b0be7fae */ /* 0x000fe6000a921870 */
[----:B------:R-:W-:Y:S01]  /*43790*/  VIADD R186, R243, 0x100000 ;  /* 0x00100000f3ba7836 */ /* 0x000fe20000000000 */
[----:B------:R-:W-:Y:S01]  /*437a0*/  LDGSTS.E [R189+-0x7d800], desc[UR48][R178.64], P5 ;  /* 0x82800000b2bd7fae */ /* 0x000fe2000a921870 */
[----:B------:R-:W-:-:S03]  /*437b0*/  IMAD.WIDE R184, R252, 0x4, R200 ;  /* 0x00000004fcb87825 */ /* 0x000fc600078e02c8 */
[----:B------:R-:W-:Y:S04]  /*437c0*/  LDGSTS.E [R188+-0x7d400], desc[UR48][R180.64], P5 ;  /* 0x82c00000b4bc7fae */ /* 0x000fe8000a921870 */
[----:B------:R-:W-:Y:S04]  /*437d0*/  LDGSTS.E [R187+-0x7d000], desc[UR48][R182.64], P5 ;  /* 0x83000000b6bb7fae */ /* 0x000fe8000a921870 */
[----:B------:R1:W-:Y:S02]  /*437e0*/  LDGSTS.E [R186+-0x7cc00], desc[UR48][R184.64], P5 ;  /* 0x83400000b8ba7fae */ /* 0x0003e4000a921870 */
[----:B-1----:R-:W-:-:S02]  /*437f0*/  IMAD.WIDE R186, R252, 0x4, R22 ;  /* 0x00000004fcba7825 */ /* 0x002fc400078e0216 */
[----:B------:R-:W2:Y:S04]  /*43800*/  LDL.LU.64 R22, [R1+0x328] ;  /* 0x0003280001167983 */ /* 0x000ea80000300a00 */
[----:B------:R-:W4:Y:S01]  /*43810*/  LDL.LU.64 R232, [R1+0x330] ;  /* 0x0003300001e87983 */ /* 0x000f220000300a00 */
[C---:B------:R-:W-:Y:S02]  /*43820*/  VIADD R200, R243.reuse, 0x100000 ;  /* 0x00100000f3c87836 */ /* 0x040fe40000000000 */
[C---:B------:R-:W-:Y:S02]  /*43830*/  VIADD R199, R243.reuse, 0x100000 ;  /* 0x00100000f3c77836 */ /* 0x040fe40000000000 */
[----:B------:R-:W-:Y:S01]  /*43840*/  IMAD.WIDE R188, R252, 0x4, R192 ;  /* 0x00000004fcbc7825 */ /* 0x000fe200078e02c0 */
[C---:B------:R-:W-:Y:S01]  /*43850*/  IADD3 R196, R243.reuse, 0x100000, RZ ;  /* 0x00100000f3c47810 */ /* 0x040fe20007ffe0ff */
[----:B------:R-:W-:Y:S02]  /*43860*/  LDGSTS.E [R200+-0x7c800], desc[UR48][R186.64], P5 ;  /* 0x83800000bac87fae */ /* 0x000fe4000a921870 */
[----:B------:R-:W-:-:S02]  /*43870*/  VIADD R198, R243, 0x100000 ;  /* 0x00100000f3c67836 */ /* 0x000fc40000000000 */
[C---:B------:R-:W-:Y:S01]  /*43880*/  IMAD.WIDE R190, R252.reuse, 0x4, R194 ;  /* 0x00000004fcbe7825 */ /* 0x040fe200078e02c2 */
[----:B------:R-:W-:Y:S03]  /*43890*/  LDGSTS.E [R199+-0x7c400], desc[UR48][R188.64], P5 ;  /* 0x83c00000bcc77fae */ /* 0x000fe6000a921870 */
[----:B------:R-:W-:Y:S01]  /*438a0*/  VIADD R197, R243, 0x100000 ;  /* 0x00100000f3c57836 */ /* 0x000fe20000000000 */
[----:B------:R3:W-:Y:S01]  /*438b0*/  LDGSTS.E [R198+-0x7c000], desc[UR48][R190.64], P5 ;  /* 0x84000000bec67fae */ /* 0x0007e2000a921870 */
[----:B------:R-:W-:-:S04]  /*438c0*/  IMAD.WIDE R192, R252, 0x4, R206 ;  /* 0x00000004fcc07825 */ /* 0x000fc800078e02ce */
[C---:B------:R-:W-:Y:S01]  /*438d0*/  IMAD.WIDE R194, R252.reuse, 0x4, R208 ;  /* 0x00000004fcc27825 */ /* 0x040fe200078e02d0 */
[----:B------:R-:W-:Y:S03]  /*438e0*/  LDGSTS.E [R197+-0x7bc00], desc[UR48][R192.64], P5 ;  /* 0x84400000c0c57fae */ /* 0x000fe6000a921870 */
[C---:B------:R-:W-:Y:S01]  /*438f0*/  VIADD R6, R243.reuse, 0x100000 ;  /* 0x00100000f3067836 */ /* 0x040fe20000000000 */
[----:B------:R1:W-:Y:S01]  /*43900*/  LDGSTS.E [R196+-0x7b800], desc[UR48][R194.64], P5 ;  /* 0x84800000c2c47fae */ /* 0x0003e2000a921870 */
[----:B------:R-:W-:Y:S02]  /*43910*/  VIADD R209, R243, 0x100000 ;  /* 0x00100000f3d17836 */ /* 0x000fe40000000000 */
[----:B---3--:R-:W-:-:S04]  /*43920*/  IMAD.WIDE R198, R252, 0x4, R230 ;  /* 0x00000004fcc67825 */ /* 0x008fc800078e02e6 */
[----:B------:R-:W-:Y:S02]  /*43930*/  VIADD R208, R243, 0x100000 ;  /* 0x00100000f3d07836 */ /* 0x000fe40000000000 */
[----:B------:R-:W-:-:S04]  /*43940*/  IMAD.WIDE R200, R252, 0x4, R24 ;  /* 0x00000004fcc87825 */ /* 0x000fc800078e0218 */
[C---:B-1----:R-:W-:Y:S02]  /*43950*/  IMAD.WIDE R196, R252.reuse, 0x4, R214 ;  /* 0x00000004fcc47825 */ /* 0x042fe400078e02d6 */
[----:B------:R-:W3:Y:S02]  /*43960*/  LDL.LU.64 R214, [R1+0x338] ;  /* 0x0003380001d67983 */ /* 0x000ee40000300a00 */
[C---:B------:R-:W-:Y:S02]  /*43970*/  VIADD R207, R243.reuse, 0x100000 ;  /* 0x00100000f3cf7836 */ /* 0x040fe40000000000 */
[C---:B------:R-:W-:Y:S01]  /*43980*/  IMAD.WIDE R202, R252.reuse, 0x4, R202 ;  /* 0x00000004fcca7825 */ /* 0x040fe200078e02ca */
[----:B------:R-:W-:Y:S03]  /*43990*/  LDGSTS.E [R6+-0x7b400], desc[UR48][R196.64], P5 ;  /* 0x84c00000c4067fae */ /* 0x000fe6000a921870 */
[----:B------:R-:W-:Y:S01]  /*439a0*/  VIADD R206, R243, 0x100000 ;  /* 0x00100000f3ce7836 */ /* 0x000fe20000000000 */
[----:B------:R-:W-:Y:S01]  /*439b0*/  LDGSTS.E [R209+-0x7b000], desc[UR48][R198.64], P5 ;  /* 0x85000000c6d17fae */ /* 0x000fe2000a921870 */
[----:B------:R-:W-:-:S03]  /*439c0*/  IMAD.WIDE R204, R252, 0x4, R204 ;  /* 0x00000004fccc7825 */ /* 0x000fc600078e02cc */
[----:B------:R-:W3:Y:S04]  /*439d0*/  LDL.LU.64 R212, [R1+0x340] ;  /* 0x0003400001d47983 */ /* 0x000ee80000300a00 */
[----:B------:R1:W-:Y:S01]  /*439e0*/  LDGSTS.E [R208+-0x7ac00], desc[UR48][R200.64], P5 ;  /* 0x85400000c8d07fae */ /* 0x0003e2000a921870 */
[----:B------:R-:W-:-:S03]  /*439f0*/  IADD3 R29, R243, 0x100000, RZ ;  /* 0x00100000f31d7810 */ /* 0x000fc60007ffe0ff */
[----:B------:R-:W3:Y:S01]  /*43a00*/  LDL.LU.64 R24, [R1+0x348] ;  /* 0x0003480001187983 */ /* 0x000ee20000300a00 */
[----:B------:R-:W-:-:S03]  /*43a10*/  VIADD R28, R243, 0x100000 ;  /* 0x00100000f31c7836 */ /* 0x000fc60000000000 */
[----:B------:R-:W3:Y:S01]  /*43a20*/  LDL.LU.64 R12, [R1+0x350] ;  /* 0x00035000010c7983 */ /* 0x000ee20000300a00 */
[----:B-1----:R-:W-:-:S03]  /*43a30*/  IMAD.WIDE R208, R252, 0x4, R26 ;  /* 0x00000004fcd07825 */ /* 0x002fc600078e021a */
[----:B------:R-:W-:Y:S01]  /*43a40*/  LDGSTS.E [R207+-0x7a800], desc[UR48][R202.64], P5 ;  /* 0x85800000cacf7fae */ /* 0x000fe2000a921870 */
[----:B------:R-:W-:-:S03]  /*43a50*/  IMAD.WIDE R26, R252, 0x4, R216 ;  /* 0x00000004fc1a7825 */ /* 0x000fc600078e02d8 */
[----:B------:R-:W3:Y:S04]  /*43a60*/  LDL.LU.64 R230, [R1+0x358] ;  /* 0x0003580001e67983 */ /* 0x000ee80000300a00 */
[----:B------:R1:W-:Y:S01]  /*43a70*/  LDGSTS.E [R206+-0x7a400], desc[UR48][R204.64], P5 ;  /* 0x85c00000ccce7fae */ /* 0x0003e2000a921870 */
[C---:B------:R-:W-:Y:S02]  /*43a80*/  VIADD R10, R243.reuse, 0x100000 ;  /* 0x00100000f30a7836 */ /* 0x040fe40000000000 */
[----:B------:R-:W-:Y:S01]  /*43a90*/  VIADD R7, R243, 0x100000 ;  /* 0x00100000f3077836 */ /* 0x000fe20000000000 */
[----:B------:R4:W-:Y:S01]  /*43aa0*/  STL.64 [R1+0x320], R26 ;  /* 0x0003201a01007387 */ /* 0x0009e20000100a00 */
[----:B-1----:R-:W-:-:S05]  /*43ab0*/  IMAD.WIDE R206, R252, 0x4, R228 ;  /* 0x00000004fcce7825 */ /* 0x002fca00078e02e4 */
[----:B------:R-:W-:Y:S04]  /*43ac0*/  LDGSTS.E [R29+-0x7a000], desc[UR48][R206.64], P5 ;  /* 0x86000000ce1d7fae */ /* 0x000fe8000a921870 */
[----:B------:R-:W-:Y:S04]  /*43ad0*/  LDGSTS.E [R28+-0x79c00], desc[UR48][R208.64], P5 ;  /* 0x86400000d01c7fae */ /* 0x000fe8000a921870 */
[----:B------:R-:W-:Y:S01]  /*43ae0*/  LDGSTS.E [R10+-0x79800], desc[UR48][R26.64], P5 ;  /* 0x868000001a0a7fae */ /* 0x000fe2000a921870 */
[----:B--2---:R-:W-:-:S04]  /*43af0*/  IMAD.WIDE R22, R252, 0x4, R22 ;  /* 0x00000004fc167825 */ /* 0x004fc800078e0216 */
[C---:B----4-:R-:W-:Y:S01]  /*43b00*/  IMAD.WIDE R8, R252.reuse, 0x4, R232 ;  /* 0x00000004fc087825 */ /* 0x050fe200078e02e8 */
[----:B------:R1:W-:Y:S04]  /*43b10*/  STL.64 [R1+0x328], R22 ;  /* 0x0003281601007387 */ /* 0x0003e80000100a00 */
[----:B------:R2:W-:Y:S04]  /*43b20*/  STL.64 [R1+0x330], R8 ;  /* 0x0003300801007387 */ /* 0x0005e80000100a00 */
[----:B------:R-:W4:Y:S04]  /*43b30*/  LDL.LU.64 R228, [R1+0x360] ;  /* 0x0003600001e47983 */ /* 0x000f280000300a00 */
[----:B------:R-:W4:Y:S04]  /*43b40*/  LDL.LU.64 R216, [R1+0x368] ;  /* 0x0003680001d87983 */ /* 0x000f280000300a00 */
[----:B------:R-:W-:Y:S04]  /*43b50*/  LDGSTS.E [R7+-0x79400], desc[UR48][R22.64], P5 ;  /* 0x86c0000016077fae */ /* 0x000fe8000a921870 */
[----:B------:R-:W4:Y:S04]  /*43b60*/  LDL.LU.64 R26, [R1+0x370] ;  /* 0x00037000011a7983 */ /* 0x000f280000300a00 */
[----:B------:R2:W-:Y:S04]  /*43b70*/  LDGSTS.E [R6+-0x79000], desc[UR48][R8.64], P5 ;  /* 0x8700000008067fae */ /* 0x0005e8000a921870 */
[----:B-1----:R-:W4:Y:S04]  /*43b80*/  LDL.LU.64 R22, [R1+0x378] ;  /* 0x0003780001167983 */ /* 0x002f280000300a00 */
[----:B------:R-:W4:Y:S01]  /*43b90*/  LDL.LU.64 R232, [R1+0x380] ;  /* 0x0003800001e87983 */ /* 0x000f220000300a00 */
[----:B---3--:R-:W-:-:S05]  /*43ba0*/  IMAD.WIDE R214, R252, 0x4, R214 ;  /* 0x00000004fcd67825 */ /* 0x008fca00078e02d6 */
[----:B------:R1:W-:Y:S04]  /*43bb0*/  STL.64 [R1+0x338], R214 ;  /* 0x000338d601007387 */ /* 0x0003e80000100a00 */
[----:B------:R-:W-:Y:S01]  /*43bc0*/  LDGSTS.E [R29+-0x78c00], desc[UR48][R214.64], P5 ;  /* 0x87400000d61d7fae */ /* 0x000fe2000a921870 */
[----:B------:R-:W-:-:S04]  /*43bd0*/  IMAD.WIDE R212, R252, 0x4, R212 ;  /* 0x00000004fcd47825 */ /* 0x000fc800078e02d4 */
[C---:B------:R-:W-:Y:S01]  /*43be0*/  IMAD.WIDE R24, R252.reuse, 0x4, R24 ;  /* 0x00000004fc187825 */ /* 0x040fe200078e0218 */
[----:B------:R3:W-:Y:S03]  /*43bf0*/  STL.64 [R1+0x340], R212 ;  /* 0x000340d401007387 */ /* 0x0007e60000100a00 */
[C---:B------:R-:W-:Y:S01]  /*43c00*/  IMAD.WIDE R12, R252.reuse, 0x4, R12 ;  /* 0x00000004fc0c7825 */ /* 0x040fe200078e020c */
[----:B------:R3:W-:Y:S04]  /*43c10*/  STL.64 [R1+0x348], R24 ;  /* 0x0003481801007387 */ /* 0x0007e80000100a00 */
[----:B------:R3:W-:Y:S01]  /*43c20*/  STL.64 [R1+0x350], R12 ;  /* 0x0003500c01007387 */ /* 0x0007e20000100a00 */
[----:B--2---:R-:W-:-:S03]  /*43c30*/  IMAD.WIDE R8, R252, 0x4, R230 ;  /* 0x00000004fc087825 */ /* 0x004fc600078e02e6 */
[----:B------:R3:W-:Y:S04]  /*43c40*/  LDGSTS.E [R28+-0x78800], desc[UR48][R212.64], P5 ;  /* 0x87800000d41c7fae */ /* 0x0007e8000a921870 */
[----:B------:R2:W-:Y:S04]  /*43c50*/  STL.64 [R1+0x358], R8 ;  /* 0x0003580801007387 */ /* 0x0005e80000100a00 */
[----:B-1----:R-:W2:Y:S04]  /*43c60*/  LDL.LU.64 R214, [R1+0x318] ;  /* 0x0003180001d67983 */ /* 0x002ea80000300a00 */
[----:B------:R-:W-:Y:S01]  /*43c70*/  LDGSTS.E [R10+-0x78400], desc[UR48][R24.64], P5 ;  /* 0x87c00000180a7fae */ /* 0x000fe2000a921870 */
[----:B---3--:R-:W-:-:S03]  /*43c80*/  VIADD R213, R243, 0x100000 ;  /* 0x00100000f3d57836 */ /* 0x008fc60000000000 */
[----:B------:R-:W3:Y:S01]  /*43c90*/  LDL.LU.64 R28, [R1+0x310] ;  /* 0x00031000011c7983 */ /* 0x000ee20000300a00 */
[----:B------:R-:W-:-:S03]  /*43ca0*/  VIADD R212, R243, 0x100000 ;  /* 0x00100000f3d47836 */ /* 0x000fc60000000000 */
[----:B------:R-:W-:Y:S04]  /*43cb0*/  LDGSTS.E [R7+-0x60000], desc[UR48][R12.64], P5 ;  /* 0xa00000000c077fae */ /* 0x000fe8000a921870 */
[----:B------:R-:W3:Y:S04]  /*43cc0*/  LDL.LU.64 R24, [R1+0x308] ;  /* 0x0003080001187983 */ /* 0x000ee80000300a00 */
[----:B------:R2:W-:Y:S04]  /*43cd0*/  LDGSTS.E [R6+-0x5fc00], desc[UR48][R8.64], P5 ;  /* 0xa040000008067fae */ /* 0x0005e8000a921870 */
[----:B------:R-:W3:Y:S04]  /*43ce0*/  LDL.LU.64 R12, [R1+0x300] ;  /* 0x00030000010c7983 */ /* 0x000ee80000300a00 */
[----:B------:R-:W3:Y:S01]  /*43cf0*/  LDL.LU.64 R230, [R1+0x2f8] ;  /* 0x0002f80001e67983 */ /* 0x000ee20000300a00 */
[----:B----4-:R-:W-:-:S04]  /*43d00*/  IMAD.WIDE R228, R252, 0x4, R228 ;  /* 0x00000004fce47825 */ /* 0x010fc800078e02e4 */
[C---:B------:R-:W-:Y:S01]  /*43d10*/  IMAD.WIDE R216, R252.reuse, 0x4, R216 ;  /* 0x00000004fcd87825 */ /* 0x040fe200078e02d8 */
[----:B------:R-:W-:Y:S03]  /*43d20*/  STL.64 [R1+0x360], R228 ;  /* 0x000360e401007387 */ /* 0x000fe60000100a00 */
[C---:B------:R-:W-:Y:S01]  /*43d30*/  IMAD.WIDE R26, R252.reuse, 0x4, R26 ;  /* 0x00000004fc1a7825 */ /* 0x040fe200078e021a */
[----:B------:R1:W-:Y:S03]  /*43d40*/  STL.64 [R1+0x368], R216 ;  /* 0x000368d801007387 */ /* 0x0003e60000100a00 */
[C---:B------:R-:W-:Y:S01]  /*43d50*/  IMAD.WIDE R22, R252.reuse, 0x4, R22 ;  /* 0x00000004fc167825 */ /* 0x040fe200078e0216 */
[----:B------:R4:W-:Y:S03]  /*43d60*/  STL.64 [R1+0x370], R26 ;  /* 0x0003701a01007387 */ /* 0x0009e60000100a00 */
[----:B--2---:R-:W-:Y:S01]  /*43d70*/  IMAD.WIDE R8, R252, 0x4, R232 ;  /* 0x00000004fc087825 */ /* 0x004fe200078e02e8 */
[----:B------:R-:W-:Y:S04]  /*43d80*/  LDGSTS.E [R213+-0x5f800], desc[UR48][R228.64], P5 ;  /* 0xa0800000e4d57fae */ /* 0x000fe8000a921870 */
[----:B------:R2:W-:Y:S04]  /*43d90*/  STL.64 [R1+0x378], R22 ;  /* 0x0003781601007387 */ /* 0x0005e80000100a00 */
[----:B------:R-:W-:Y:S04]  /*43da0*/  LDGSTS.E [R212+-0x5f400], desc[UR48][R216.64], P5 ;  /* 0xa0c00000d8d47fae */ /* 0x000fe8000a921870 */
[----:B------:R3:W-:Y:S04]  /*43db0*/  STL.64 [R1+0x388], R8 ;  /* 0x0003880801007387 */ /* 0x0007e80000100a00 */
[----:B------:R4:W-:Y:S04]  /*43dc0*/  LDGSTS.E [R10+-0x5f000], desc[UR48][R26.64], P5 ;  /* 0xa10000001a0a7fae */ /* 0x0009e8000a921870 */
[----:B-1----:R-:W3:Y:S04]  /*43dd0*/  LDL.LU.64 R216, [R1+0x2f0] ;  /* 0x0002f00001d87983 */ /* 0x002ee80000300a00 */
[----:B------:R-:W3:Y:S04]  /*43de0*/  LDL.LU.64 R212, [R1+0x2e8] ;  /* 0x0002e80001d47983 */ /* 0x000ee80000300a00 */
[----:B------:R-:W-:Y:S04]  /*43df0*/  LDGSTS.E [R7+-0x5ec00], desc[UR48][R22.64], P5 ;  /* 0xa140000016077fae */ /* 0x000fe8000a921870 */
[----:B------:R-:W3:Y:S01]  /*43e00*/  LDL.LU.64 R232, [R1+0x2e0] ;  /* 0x0002e00001e87983 */ /* 0x000ee20000300a00 */
[C---:B----4-:R-:W-:Y:S01]  /*43e10*/  IADD3 R27, R243.reuse, 0x100000, RZ ;  /* 0x00100000f31b7810 */ /* 0x050fe20007ffe0ff */
[----:B------:R-:W-:-:S02]  /*43e20*/  VIADD R26, R243, 0x100000 ;  /* 0x00100000f31a7836 */ /* 0x000fc40000000000 */
[----:B------:R1:W-:Y:S04]  /*43e30*/  LDGSTS.E [R6+-0x5e800], desc[UR48][R8.64], P5 ;  /* 0xa180000008067fae */ /* 0x0003e8000a921870 */
[----:B--2---:R-:W2:Y:S04]  /*43e40*/  LDL.LU.64 R22, [R1+0x2d0] ;  /* 0x0002d00001167983 */ /* 0x004ea80000300a00 */
[----:B------:R-:W4:Y:S01]  /*43e50*/  LDL.LU.64 R228, [R1+0x2c0] ;  /* 0x0002c00001e47983 */ /* 0x000f220000300a00 */
[----:B------:R-:W-:-:S04]  /*43e60*/  IMAD.WIDE R214, R252, 0x4, R214 ;  /* 0x00000004fcd67825 */ /* 0x000fc800078e02d6 */
[C---:B---3--:R-:W-:Y:S01]  /*43e70*/  IMAD.WIDE R28, R252.reuse, 0x4, R28 ;  /* 0x00000004fc1c7825 */ /* 0x048fe200078e021c */
[----:B------:R3:W-:Y:S03]  /*43e80*/  STL.64 [R1+0x380], R214 ;  /* 0x000380d601007387 */ /* 0x0007e60000100a00 */
[C---:B------:R-:W-:Y:S01]  /*43e90*/  IMAD.WIDE R24, R252.reuse, 0x4, R24 ;  /* 0x00000004fc187825 */ /* 0x040fe200078e0218 */
[----:B------:R3:W-:Y:S03]  /*43ea0*/  STL.64 [R1+0x318], R28 ;  /* 0x0003181c01007387 */ /* 0x0007e60000100a00 */
[C---:B------:R-:W-:Y:S01]  /*43eb0*/  IMAD.WIDE R12, R252.reuse, 0x4, R12 ;  /* 0x00000004fc0c7825 */ /* 0x040fe200078e020c */
[----:B------:R3:W-:Y:S03]  /*43ec0*/  STL.64 [R1+0x310], R24 ;  /* 0x0003101801007387 */ /* 0x0007e60000100a00 */
[----:B-1----:R-:W-:Y:S01]  /*43ed0*/  IMAD.WIDE R8, R252, 0x4, R230 ;  /* 0x00000004fc087825 */ /* 0x002fe200078e02e6 */
[----:B------:R1:W-:Y:S04]  /*43ee0*/  STL.64 [R1+0x308], R12 ;  /* 0x0003080c01007387 */ /* 0x0003e80000100a00 */
[----:B------:R-:W-:Y:S04]  /*43ef0*/  LDGSTS.E [R27+-0x5e400], desc[UR48][R214.64], P5 ;  /* 0xa1c00000d61b7fae */ /* 0x000fe8000a921870 */
[----:B------:R4:W-:Y:S04]  /*43f00*/  STL.64 [R1+0x300], R8 ;  /* 0x0003000801007387 */ /* 0x0009e80000100a00 */
[----:B------:R-:W-:Y:S04]  /*43f10*/  LDGSTS.E [R26+-0x5e000], desc[UR48][R28.64], P5 ;  /* 0xa20000001c1a7fae */ /* 0x000fe8000a921870 */
[----:B---3--:R-:W3:Y:S04]  /*43f20*/  LDL.LU.64 R214, [R1+0x2b0] ;  /* 0x0002b00001d67983 */ /* 0x008ee80000300a00 */
[----:B------:R1:W-:Y:S04]  /*43f30*/  LDGSTS.E [R10+-0x5dc00], desc[UR48][R24.64], P5 ;  /* 0xa2400000180a7fae */ /* 0x0003e8000a921870 */
[----:B------:R-:W3:Y:S04]  /*43f40*/  LDL.LU.64 R28, [R1+0x2a0] ;  /* 0x0002a000011c7983 */ /* 0x000ee80000300a00 */
[----:B------:R-:W-:Y:S04]  /*43f50*/  LDGSTS.E [R7+-0x5d800], desc[UR48][R12.64], P5 ;  /* 0xa28000000c077fae */ /* 0x000fe8000a921870 */
[----:B------:R-:W3:Y:S01]  /*43f60*/  LDL.LU.64 R26, [R1+0x288] ;  /* 0x00028800011a7983 */ /* 0x000ee20000300a00 */
[----:B-1----:R-:W-:-:S02]  /*43f70*/  VIADD R25, R243, 0x100000 ;  /* 0x00100000f3197836 */ /* 0x002fc40000000000 */
[----:B------:R-:W-:Y:S01]  /*43f80*/  VIADD R24, R243, 0x100000 ;  /* 0x00100000f3187836 */ /* 0x000fe20000000000 */
[----:B------:R4:W-:Y:S04]  /*43f90*/  LDGSTS.E [R6+-0x5d400], desc[UR48][R8.64], P5 ;  /* 0xa2c0000008067fae */ /* 0x0009e8000a921870 */
[----:B------:R-:W3:Y:S04]  /*43fa0*/  LDL.LU.64 R12, [R1+0x248] ;  /* 0x00024800010c7983 */ /* 0x000ee80000300a00 */
[----:B------:R-:W3:Y:S01]  /*43fb0*/  LDL.LU.64 R230, [R1+0x208] ;  /* 0x0002080001e67983 */ /* 0x000ee20000300a00 */
[----:B------:R-:W-:-:S04]  /*43fc0*/  IMAD.WIDE R216, R252, 0x4, R216 ;  /* 0x00000004fcd87825 */ /* 0x000fc800078e02d8 */
[C---:B------:R-:W-:Y:S01]  /*43fd0*/  IMAD.WIDE R212, R252.reuse, 0x4, R212 ;  /* 0x00000004fcd47825 */ /* 0x040fe200078e02d4 */
[----:B------:R-:W-:Y:S03]  /*43fe0*/  STL.64 [R1+0x2f8], R216 ;  /* 0x0002f8d801007387 */ /* 0x000fe60000100a00 */
[C---:B------:R-:W-:Y:S01]  /*43ff0*/  IMAD.WIDE R232, R252.reuse, 0x4, R232 ;  /* 0x00000004fce87825 */ /* 0x040fe200078e02e8 */
[----:B------:R1:W-:Y:S04]  /*44000*/  STL.64 [R1+0x2f0], R212 ;  /* 0x0002f0d401007387 */ /* 0x0003e80000100a00 */
[----:B------:R-:W-:Y:S01]  /*44010*/  LDGSTS.E [R25+-0x5d000], desc[UR48][R216.64], P5 ;  /* 0xa3000000d8197fae */ /* 0x000fe2000a921870 */
[----:B--2---:R-:W-:-:S03]  /*44020*/  IMAD.WIDE R22, R252, 0x4, R22 ;  /* 0x00000004fc167825 */ /* 0x004fc600078e0216 */
[----:B------:R2:W-:Y:S01]  /*44030*/  STL.64 [R1+0x2e8], R232 ;  /* 0x0002e8e801007387 */ /* 0x0005e20000100a00 */
[----:B----4-:R-:W-:-:S03]  /*44040*/  IMAD.WIDE R8, R252, 0x4, R228 ;  /* 0x00000004fc087825 */ /* 0x010fc600078e02e4 */
[----:B------:R-:W-:Y:S04]  /*44050*/  LDGSTS.E [R24+-0x5cc00], desc[UR48][R212.64], P5 ;  /* 0xa3400000d4187fae */ /* 0x000fe8000a921870 */
[----:B------:R4:W-:Y:S04]  /*44060*/  STL.64 [R1+0x2e0], R22 ;  /* 0x0002e01601007387 */ /* 0x0009e80000100a00 */
[----:B------:R-:W-:Y:S04]  /*44070*/  LDGSTS.E [R10+-0x5c800], desc[UR48][R232.64], P5 ;  /* 0xa3800000e80a7fae */ /* 0x000fe8000a921870 */
[----:B-1----:R-:W4:Y:S04]  /*44080*/  LDL.LU.64 R212, [R1+0x1c8] ;  /* 0x0001c80001d47983 */ /* 0x002f280000300a00 */
[----:B------:R1:W-:Y:S04]  /*44090*/  STL.64 [R1+0x2d0], R8 ;  /* 0x0002d00801007387 */ /* 0x0003e80000100a00 */
[----:B------:R-:W4:Y:S04]  /*440a0*/  LDL.LU.64 R228, [R1+0x188] ;  /* 0x0001880001e47983 */ /* 0x000f280000300a00 */
[----:B------:R-:W4:Y:S04]  /*440b0*/  LDL.LU.64 R24, [R1+0x148] ;  /* 0x0001480001187983 */ /* 0x000f280000300a00 */
[----:B------:R-:W4:Y:S04]  /*440c0*/  LDL.LU.64 R216, [R1+0x108] ;  /* 0x0001080001d87983 */ /* 0x000f280000300a00 */
[----:B--2---:R-:W2:Y:S04]  /*440d0*/  LDL.LU.64 R232, [R1+0xc8] ;  /* 0x0000c80001e87983 */ /* 0x004ea80000300a00 */
[----:B------:R4:W-:Y:S04]  /*440e0*/  LDGSTS.E [R7+-0x5c400], desc[UR48][R22.64], P5 ;  /* 0xa3c0000016077fae */ /* 0x0009e8000a921870 */
[----:B------:R1:W-:Y:S01]  /*440f0*/  LDGSTS.E [R6+-0x5c000], desc[UR48][R8.64], P5 ;  /* 0xa400000008067fae */ /* 0x0003e2000a921870 */
[----:B---3--:R-:W-:-:S04]  /*44100*/  IMAD.WIDE R214, R252, 0x4, R214 ;  /* 0x00000004fcd67825 */ /* 0x008fc800078e02d6 */
[C---:B----4-:R-:W-:Y:S02]  /*44110*/  VIADD R23, R243.reuse, 0x100000 ;  /* 0x00100000f3177836 */ /* 0x050fe40000000000 */
[C---:B------:R-:W-:Y:S01]  /*44120*/  IMAD.WIDE R28, R252.reuse, 0x4, R28 ;  /* 0x00000004fc1c7825 */ /* 0x040fe200078e021c */
[----:B------:R3:W-:Y:S03]  /*44130*/  STL.64 [R1+0x2c0], R214 ;  /* 0x0002c0d601007387 */ /* 0x0007e60000100a00 */
[C---:B------:R-:W-:Y:S02]  /*44140*/  VIADD R22, R243.reuse, 0x100000 ;  /* 0x00100000f3167836 */ /* 0x040fe40000000000 */
[C---:B------:R-:W-:Y:S01]  /*44150*/  IMAD.WIDE R26, R252.reuse, 0x4, R26 ;  /* 0x00000004fc1a7825 */ /* 0x040fe200078e021a */
[----:B------:R-:W-:Y:S03]  /*44160*/  STL.64 [R1+0x2b0], R28 ;  /* 0x0002b01c01007387 */ /* 0x000fe60000100a00 */
[C---:B------:R-:W-:Y:S01]  /*44170*/  IMAD.WIDE R12, R252.reuse, 0x4, R12 ;  /* 0x00000004fc0c7825 */ /* 0x040fe200078e020c */
[----:B------:R4:W-:Y:S03]  /*44180*/  STL.64 [R1+0x2a0], R26 ;  /* 0x0002a01a01007387 */ /* 0x0009e60000100a00 */
[----:B-1----:R-:W-:Y:S01]  /*44190*/  IMAD.WIDE R8, R252, 0x4, R230 ;  /* 0x00000004fc087825 */ /* 0x002fe200078e02e6 */
[----:B------:R-:W-:Y:S04]  /*441a0*/  LDGSTS.E [R23+-0x5bc00], desc[UR48][R214.64], P5 ;  /* 0xa4400000d6177fae */ /* 0x000fe8000a921870 */
[----:B------:R1:W-:Y:S04]  /*441b0*/  STL.64 [R1+0x288], R12 ;  /* 0x0002880c01007387 */ /* 0x0003e80000100a00 */
[----:B------:R-:W-:Y:S04]  /*441c0*/  LDGSTS.E [R22+-0x5b800], desc[UR48][R28.64], P5 ;  /* 0xa48000001c167fae */ /* 0x000fe8000a921870 */
[----:B---3--:R-:W3:Y:S04]  /*441d0*/  LDL.LU.64 R214, [R1+0x88] ;  /* 0x0000880001d67983 */ /* 0x008ee80000300a00 */
[----:B------:R2:W-:Y:S04]  /*441e0*/  STL.64 [R1+0x248], R8 ;  /* 0x0002480801007387 */ /* 0x0005e80000100a00 */
[----:B------:R-:W3:Y:S04]  /*441f0*/  LDL.LU.64 R230, [R1+0x48] ;  /* 0x0000480001e67983 */ /* 0x000ee80000300a00 */
[----:B------:R-:W3:Y:S04]  /*44200*/  LDL.LU.64 R22, [R1+0x8] ;  /* 0x0000080001167983 */ /* 0x000ee80000300a00 */
[----:B------:R4:W-:Y:S04]  /*44210*/  LDGSTS.E [R10+-0x5b400], desc[UR48][R26.64], P5 ;  /* 0xa4c000001a0a7fae */ /* 0x0009e8000a921870 */
[----:B------:R1:W-:Y:S04]  /*44220*/  LDGSTS.E [R7+-0x5b000], desc[UR48][R12.64], P5 ;  /* 0xa50000000c077fae */ /* 0x0003e8000a921870 */
[----:B------:R2:W-:Y:S01]  /*44230*/  LDGSTS.E [R6+-0x5ac00], desc[UR48][R8.64], P5 ;  /* 0xa540000008067fae */ /* 0x0005e2000a921870 */
[C---:B----4-:R-:W-:Y:S01]  /*44240*/  IADD3 R27, R243.reuse, 0x100000, RZ ;  /* 0x00100000f31b7810 */ /* 0x050fe20007ffe0ff */
[----:B------:R-:W-:-:S02]  /*44250*/  VIADD R26, R243, 0x100000 ;  /* 0x00100000f31a7836 */ /* 0x000fc40000000000 */
[----:B------:R-:W-:-:S04]  /*44260*/  IMAD.WIDE R212, R252, 0x4, R212 ;  /* 0x00000004fcd47825 */ /* 0x000fc800078e02d4 */
[C---:B------:R-:W-:Y:S01]  /*44270*/  IMAD.WIDE R28, R252.reuse, 0x4, R228 ;  /* 0x00000004fc1c7825 */ /* 0x040fe200078e02e4 */
[----:B------:R-:W-:Y:S03]  /*44280*/  STL.64 [R1+0x208], R212 ;  /* 0x000208d401007387 */ /* 0x000fe60000100a00 */
[C---:B------:R-:W-:Y:S01]  /*44290*/  IMAD.WIDE R24, R252.reuse, 0x4, R24 ;  /* 0x00000004fc187825 */ /* 0x040fe200078e0218 */
[----:B------:R4:W-:Y:S03]  /*442a0*/  STL.64 [R1+0x1c8], R28 ;  /* 0x0001c81c01007387 */ /* 0x0009e60000100a00 */
[C---:B-1----:R-:W-:Y:S01]  /*442b0*/  IMAD.WIDE R12, R252.reuse, 0x4, R216 ;  /* 0x00000004fc0c7825 */ /* 0x042fe200078e02d8 */
[----:B------:R1:W-:Y:S03]  /*442c0*/  STL.64 [R1+0x188], R24 ;  /* 0x0001881801007387 */ /* 0x0003e60000100a00 */
[----:B--2---:R-:W-:Y:S01]  /*442d0*/  IMAD.WIDE R8, R252, 0x4, R232 ;  /* 0x00000004fc087825 */ /* 0x004fe200078e02e8 */
[----:B------:R-:W-:Y:S04]  /*442e0*/  LDGSTS.E [R27+-0x5a800], desc[UR48][R212.64], P5 ;  /* 0xa5800000d41b7fae */ /* 0x000fe8000a921870 */
[----:B------:R2:W-:Y:S04]  /*442f0*/  STL.64 [R1+0x148], R12 ;  /* 0x0001480c01007387 */ /* 0x0005e80000100a00 */
[----:B------:R-:W-:Y:S04]  /*44300*/  LDGSTS.E [R26+-0x5a400], desc[UR48][R28.64], P5 ;  /* 0xa5c000001c1a7fae */ /* 0x000fe8000a921870 */
[----:B------:R2:W-:Y:S04]  /*44310*/  STL.64 [R1+0x108], R8 ;  /* 0x0001080801007387 */ /* 0x0005e80000100a00 */
[----:B------:R1:W-:Y:S04]  /*44320*/  LDGSTS.E [R10+-0x5a000], desc[UR48][R24.64], P5 ;  /* 0xa6000000180a7fae */ /* 0x0003e8000a921870 */
[----:B----4-:R-:W4:Y:S04]  /*44330*/  LDL.LU.64 R28, [R1+0x1140] ;  /* 0x00114000011c7983 */ /* 0x010f280000300a00 */
[----:B------:R-:W-:Y:S04]  /*44340*/  LDGSTS.E [R7+-0x59c00], desc[UR48][R12.64], P5 ;  /* 0xa64000000c077fae */ /* 0x000fe8000a921870 */
[----:B------:R-:W4:Y:S01]  /*44350*/  LDL.LU.64 R26, [R1+0x1110] ;  /* 0x00111000011a7983 */ /* 0x000f220000300a00 */
[----:B-1----:R-:W-:-:S03]  /*44360*/  VIADD R25, R243, 0x100000 ;  /* 0x00100000f3197836 */ /* 0x002fc60000000000 */
[----:B------:R1:W-:Y:S04]  /*44370*/  LDGSTS.E [R6+-0x59800], desc[UR48][R8.64], P5 ;  /* 0xa680000008067fae */ /* 0x0003e8000a921870 */
[----:B--2---:R-:W2:Y:S04]  /*44380*/  LDL.LU.64 R12, [R1+0x10d8] ;  /* 0x0010d800010c7983 */ /* 0x004ea80000300a00 */
[----:B------:R-:W2:Y:S04]  /*44390*/  LDL.LU.64 R216, [R1+0x10a8] ;  /* 0x0010a80001d87983 */ /* 0x000ea80000300a00 */
[----:B------:R-:W2:Y:S01]  /*443a0*/  LDL.LU.64 R232, [R1+0x1078] ;  /* 0x0010780001e87983 */ /* 0x000ea20000300a00 */
[----:B-1----:R-:W-:-:S04]  /*443b0*/  IMAD.WIDE R8, R252, 0x4, R226 ;  /* 0x00000004fc087825 */ /* 0x002fc800078e02e2 */
[----:B------:R-:W-:Y:S02]  /*443c0*/  VIADD R24, R243, 0x100000 ;  /* 0x00100000f3187836 */ /* 0x000fe40000000000 */
[----:B---3--:R-:W-:-:S04]  /*443d0*/  IMAD.WIDE R214, R252, 0x4, R214 ;  /* 0x00000004fcd67825 */ /* 0x008fc800078e02d6 */
[C---:B------:R-:W-:Y:S01]  /*443e0*/  IMAD.WIDE R212, R252.reuse, 0x4, R230 ;  /* 0x00000004fcd47825 */ /* 0x040fe200078e02e6 */
[----:B------:R1:W-:Y:S03]  /*443f0*/  STL.64 [R1+0xc8], R214 ;  /* 0x0000c8d601007387 */ /* 0x0003e60000100a00 */
[C---:B------:R-:W-:Y:S01]  /*44400*/  IMAD.WIDE R22, R252.reuse, 0x4, R22 ;  /* 0x00000004fc167825 */ /* 0x040fe200078e0216 */
[----:B------:R3:W-:Y:S04]  /*44410*/  STL.64 [R1+0x88], R212 ;  /* 0x000088d401007387 */ /* 0x0007e80000100a00 */
[----:B------:R3:W-:Y:S01]  /*44420*/  STL.64 [R1+0x48], R22 ;  /* 0x0000481601007387 */ /* 0x0007e20000100a00 */
[----:B------:R-:W-:-:S03]  /*44430*/  IMAD.WIDE R210, R252, 0x4, R210 ;  /* 0x00000004fcd27825 */ /* 0x000fc600078e02d2 */
[----:B------:R3:W-:Y:S04]  /*44440*/  LDGSTS.E [R25+-0x59400], desc[UR48][R214.64], P5 ;  /* 0xa6c00000d6197fae */ /* 0x0007e8000a921870 */
[----:B------:R2:W-:Y:S04]  /*44450*/  STL.64 [R1+0x8], R8 ;  /* 0x0000080801007387 */ /* 0x0005e80000100a00 */
[----:B------:R3:W-:Y:S04]  /*44460*/  LDGSTS.E [R24+-0x59000], desc[UR48][R212.64], P5 ;  /* 0xa7000000d4187fae */ /* 0x0007e8000a921870 */
[----:B-1----:R-:W2:Y:S04]  /*44470*/  LDL.LU.64 R214, [R1+0x1048] ;  /* 0x0010480001d67983 */ /* 0x002ea80000300a00 */
[----:B------:R1:W-:Y:S04]  /*44480*/  LDGSTS.E [R10+-0x58c00], desc[UR48][R22.64], P5 ;  /* 0xa7400000160a7fae */ /* 0x0003e8000a921870 */
[----:B---3--:R-:W3:Y:S01]  /*44490*/  LDL.LU.64 R212, [R1+0x570] ;  /* 0x0005700001d47983 */ /* 0x008ee20000300a00 */
[----:B------:R-:W-:-:S03]  /*444a0*/  VIADD R25, R244, 0x100000 ;  /* 0x00100000f4197836 */ /* 0x000fc60000000000 */
[----:B------:R2:W-:Y:S04]  /*444b0*/  LDGSTS.E [R7+-0x58800], desc[UR48][R8.64], P5 ;  /* 0xa780000008077fae */ /* 0x0005e8000a921870 */
[----:B------:R-:W3:Y:S04]  /*444c0*/  LDL.LU.64 R22, [R1+0x568] ;  /* 0x0005680001167983 */ /* 0x000ee80000300a00 */
[----:B------:R-:W3:Y:S01]  /*444d0*/  LDL.LU.64 R228, [R1+0x560] ;  /* 0x0005600001e47983 */ /* 0x000ee20000300a00 */
[----:B------:R-:W-:-:S03]  /*444e0*/  VIADD R24, R244, 0x100000 ;  /* 0x00100000f4187836 */ /* 0x000fc60000000000 */
[----:B------:R-:W3:Y:S01]  /*444f0*/  LDL.LU.64 R230, [R1+0x558] ;  /* 0x0005580001e67983 */ /* 0x000ee20000300a00 */
[----:B-1----:R-:W-:-:S03]  /*44500*/  IADD3 R10, R244, 0x100000, RZ ;  /* 0x00100000f40a7810 */ /* 0x002fc60007ffe0ff */
[----:B------:R1:W-:Y:S01]  /*44510*/  LDGSTS.E [R6+-0x58400], desc[UR48][R210.64], P5 ;  /* 0xa7c00000d2067fae */ /* 0x0003e2000a921870 */
[----:B----4-:R-:W-:-:S04]  /*44520*/  IMAD.WIDE R28, R252, 0x4, R28 ;  /* 0x00000004fc1c7825 */ /* 0x010fc800078e021c */
[C---:B------:R-:W-:Y:S01]  /*44530*/  IMAD.WIDE R26, R252.reuse, 0x4, R26 ;  /* 0x00000004fc1a7825 */ /* 0x040fe200078e021a */
[----:B------:R4:W-:Y:S03]  /*44540*/  STL.64 [R1+0x390], R28 ;  /* 0x0003901c01007387 */ /* 0x0009e60000100a00 */
[C---:B--2---:R-:W-:Y:S01]  /*44550*/  IMAD.WIDE R12, R252.reuse, 0x4, R12 ;  /* 0x00000004fc0c7825 */ /* 0x044fe200078e020c */
        /* <DEDUP_REMOVED lines=8> */
[----:B----4-:R-:W4:Y:S04]  /*445e0*/  LDL.LU.64 R28, [R1+0x550] ;  /* 0x00055000011c7983 */ /* 0x010f280000300a00 */
[----:B------:R-:W-:Y:S04]  /*445f0*/  LDGSTS.E [R10+-0x7f780], desc[UR48][R12.64], P5 ;  /* 0x808800000c0a7fae */ /* 0x000fe8000a921870 */
[----:B--2---:R-:W2:Y:S04]  /*44600*/  LDL.LU.64 R26, [R1+0x548] ;  /* 0x00054800011a7983 */ /* 0x004ea80000300a00 */
[----:B------:R-:W2:Y:S04]  /*44610*/  LDL.LU.64 R12, [R1+0x538] ;  /* 0x00053800010c7983 */ /* 0x000ea80000300a00 */
[----:B------:R-:W2:Y:S04]  /*44620*/  LDL.LU.64 R216, [R1+0x530] ;  /* 0x0005300001d87983 */ /* 0x000ea80000300a00 */
[----:B------:R-:W2:Y:S01]  /*44630*/  LDL.LU.64 R232, [R1+0x520] ;  /* 0x0005200001e87983 */ /* 0x000ea20000300a00 */
[----:B------:R-:W-:-:S02]  /*44640*/  VIADD R227, R244, 0x100000 ;  /* 0x00100000f4e37836 */ /* 0x000fc40000000000 */
[----:B------:R-:W-:Y:S02]  /*44650*/  VIADD R226, R244, 0x100000 ;  /* 0x00100000f4e27836 */ /* 0x000fe40000000000 */
[C---:B------:R-:W-:Y:S01]  /*44660*/  IMAD.WIDE R214, R252.reuse, 0x4, R214 ;  /* 0x00000004fcd67825 */ /* 0x040fe200078e02d6 */
[----:B------:R1:W-:Y:S04]  /*44670*/  LDGSTS.E [R227+-0x7f380], desc[UR48][R8.64], P5 ;  /* 0x80c8000008e37fae */ /* 0x0003e8000a921870 */
[----:B------:R1:W-:Y:S01]  /*44680*/  LDGSTS.E [R226+-0x7ef80], desc[UR48][R6.64], P5 ;  /* 0x8108000006e27fae */ /* 0x0003e2000a921870 */
[----:B---3--:R-:W-:-:S03]  /*44690*/  IMAD.WIDE R212, R252, 0x4, R212 ;  /* 0x00000004fcd47825 */ /* 0x008fc600078e02d4 */
[----:B------:R3:W-:Y:S01]  /*446a0*/  STL.64 [R1+0x3b8], R214 ;  /* 0x0003b8d601007387 */ /* 0x0007e20000100a00 */
[----:B------:R-:W-:-:S03]  /*446b0*/  IMAD.WIDE R22, R252, 0x4, R22 ;  /* 0x00000004fc167825 */ /* 0x000fc600078e0216 */
[----:B------:R3:W-:Y:S01]  /*446c0*/  STL.64 [R1+0x3c0], R212 ;  /* 0x0003c0d401007387 */ /* 0x0007e20000100a00 */
[----:B-1----:R-:W-:-:S03]  /*446d0*/  IMAD.WIDE R8, R252, 0x4, R228 ;  /* 0x00000004fc087825 */ /* 0x002fc600078e02e4 */
[----:B------:R1:W-:Y:S01]  /*446e0*/  STL.64 [R1+0x3c8], R22 ;  /* 0x0003c81601007387 */ /* 0x0003e20000100a00 */
[----:B------:R-:W-:-:S03]  /*446f0*/  IMAD.WIDE R6, R252, 0x4, R230 ;  /* 0x00000004fc067825 */ /* 0x000fc600078e02e6 */
[----:B------:R2:W-:Y:S04]  /*44700*/  STL.64 [R1+0x3d0], R8 ;  /* 0x0003d00801007387 */ /* 0x0005e80000100a00 */
[----:B------:R-:W-:Y:S04]  /*44710*/  LDGSTS.E [R25+-0x7eb80], desc[UR48][R214.64], P5 ;  /* 0x81480000d6197fae */ /* 0x000fe8000a921870 */
[----:B------:R2:W-:Y:S04]  /*44720*/  STL.64 [R1+0x3d8], R6 ;  /* 0x0003d80601007387 */ /* 0x0005e80000100a00 */
[----:B------:R-:W-:Y:S04]  /*44730*/  LDGSTS.E [R24+-0x7e780], desc[UR48][R212.64], P5 ;  /* 0x81880000d4187fae */ /* 0x000fe8000a921870 */
[----:B---3--:R-:W3:Y:S04]  /*44740*/  LDL.LU.64 R214, [R1+0x510] ;  /* 0x0005100001d67983 */ /* 0x008ee80000300a00 */
[----:B------:R-:W-:Y:S04]  /*44750*/  LDGSTS.E [R10+-0x7e380], desc[UR48][R22.64], P5 ;  /* 0x81c80000160a7fae */ /* 0x000fe8000a921870 */
[----:B------:R-:W3:Y:S04]  /*44760*/  LDL.LU.64 R212, [R1+0x410] ;  /* 0x0004100001d47983 */ /* 0x000ee80000300a00 */
[----:B------:R2:W-:Y:S04]  /*44770*/  LDGSTS.E [R227+-0x7df80], desc[UR48][R8.64], P5 ;  /* 0x8208000008e37fae */ /* 0x0005e8000a921870 */
[----:B-1----:R-:W3:Y:S04]  /*44780*/  LDL.LU.64 R22, [R1+0x418] ;  /* 0x0004180001167983 */ /* 0x002ee80000300a00 */
[----:B------:R-:W3:Y:S04]  /*44790*/  LDL.LU.64 R228, [R1+0x420] ;  /* 0x0004200001e47983 */ /* 0x000ee80000300a00 */
[----:B------:R-:W3:Y:S04]  /*447a0*/  LDL.LU.64 R230, [R1+0x428] ;  /* 0x0004280001e67983 */ /* 0x000ee80000300a00 */
[----:B------:R1:W-:Y:S01]  /*447b0*/  LDGSTS.E [R226+-0x7db80], desc[UR48][R6.64], P5 ;  /* 0x8248000006e27fae */ /* 0x0003e2000a921870 */
[----:B----4-:R-:W-:-:S04]  /*447c0*/  IMAD.WIDE R28, R252, 0x4, R28 ;  /* 0x00000004fc1c7825 */ /* 0x010fc800078e021c */
[C---:B--2---:R-:W-:Y:S01]  /*447d0*/  IMAD.WIDE R26, R252.reuse, 0x4, R26 ;  /* 0x00000004fc1a7825 */ /* 0x044fe200078e021a */
[----:B------:R2:W-:Y:S03]  /*447e0*/  STL.64 [R1+0x3e0], R28 ;  /* 0x0003e01c01007387 */ /* 0x0005e60000100a00 */
[C---:B------:R-:W-:Y:S01]  /*447f0*/  IMAD.WIDE R12, R252.reuse, 0x4, R12 ;  /* 0x00000004fc0c7825 */ /* 0x040fe200078e020c */
[----:B------:R4:W-:Y:S03]  /*44800*/  STL.64 [R1+0x3e8], R26 ;  /* 0x0003e81a01007387 */ /* 0x0009e60000100a00 */
[C---:B------:R-:W-:Y:S01]  /*44810*/  IMAD.WIDE R8, R252.reuse, 0x4, R216 ;  /* 0x00000004fc087825 */ /* 0x040fe200078e02d8 */
[----:B------:R4:W-:Y:S03]  /*44820*/  STL.64 [R1+0x3f0], R12 ;  /* 0x0003f00c01007387 */ /* 0x0009e60000100a00 */
[C---:B-1----:R-:W-:Y:S01]  /*44830*/  IMAD.WIDE R6, R252.reuse, 0x4, R232 ;  /* 0x00000004fc067825 */ /* 0x042fe200078e02e8 */
[----:B------:R1:W-:Y:S04]  /*44840*/  STL.64 [R1+0x3f8], R8 ;  /* 0x0003f80801007387 */ /* 0x0003e80000100a00 */
[----:B------:R-:W-:Y:S04]  /*44850*/  LDGSTS.E [R25+-0x7d780], desc[UR48][R28.64], P5 ;  /* 0x828800001c197fae */ /* 0x000fe8000a921870 */
[----:B------:R1:W-:Y:S04]  /*44860*/  STL.64 [R1+0x400], R6 ;  /* 0x0004000601007387 */ /* 0x0003e80000100a00 */
[----:B------:R-:W-:Y:S04]  /*44870*/  LDGSTS.E [R24+-0x7d380], desc[UR48][R26.64], P5 ;  /* 0x82c800001a187fae */ /* 0x000fe8000a921870 */
[----:B--2---:R-:W2:Y:S04]  /*44880*/  LDL.LU.64 R28, [R1+0x430] ;  /* 0x00043000011c7983 */ /* 0x004ea80000300a00 */
[----:B------:R-:W-:Y:S04]  /*44890*/  LDGSTS.E [R10+-0x7cf80], desc[UR48][R12.64], P5 ;  /* 0x830800000c0a7fae */ /* 0x000fe8000a921870 */
[----:B----4-:R-:W4:Y:S04]  /*448a0*/  LDL.LU.64 R26, [R1+0x438] ;  /* 0x00043800011a7983 */ /* 0x010f280000300a00 */
[----:B------:R1:W-:Y:S04]  /*448b0*/  LDGSTS.E [R227+-0x7cb80], desc[UR48][R8.64], P5 ;  /* 0x8348000008e37fae */ /* 0x0003e8000a921870 */
[----:B------:R-:W4:Y:S04]  /*448c0*/  LDL.LU.64 R12, [R1+0x440] ;  /* 0x00044000010c7983 */ /* 0x000f280000300a00 */
[----:B------:R-:W4:Y:S04]  /*448d0*/  LDL.LU.64 R216, [R1+0x448] ;  /* 0x0004480001d87983 */ /* 0x000f280000300a00 */
[----:B------:R-:W4:Y:S04]  /*448e0*/  LDL.LU.64 R232, [R1+0x450] ;  /* 0x0004500001e87983 */ /* 0x000f280000300a00 */
[----:B------:R1:W-:Y:S01]  /*448f0*/  LDGSTS.E [R226+-0x7c780], desc[UR48][R6.64], P5 ;  /* 0x8388000006e27fae */ /* 0x0003e2000a921870 */
[----:B---3--:R-:W-:-:S04]  /*44900*/  IMAD.WIDE R214, R252, 0x4, R214 ;  /* 0x00000004fcd67825 */ /* 0x008fc800078e02d6 */
[C---:B------:R-:W-:Y:S01]  /*44910*/  IMAD.WIDE R212, R252.reuse, 0x4, R212 ;  /* 0x00000004fcd47825 */ /* 0x040fe200078e02d4 */
[----:B------:R3:W-:Y:S03]  /*44920*/  STL.64 [R1+0x408], R214 ;  /* 0x000408d601007387 */ /* 0x0007e60000100a00 */
[C---:B------:R-:W-:Y:S01]  /*44930*/  IMAD.WIDE R22, R252.reuse, 0x4, R22 ;  /* 0x00000004fc167825 */ /* 0x040fe200078e0216 */
[----:B------:R3:W-:Y:S03]  /*44940*/  STL.64 [R1+0x410], R212 ;  /* 0x000410d401007387 */ /* 0x0007e60000100a00 */
[C---:B-1----:R-:W-:Y:S01]  /*44950*/  IMAD.WIDE R8, R252.reuse, 0x4, R228 ;  /* 0x00000004fc087825 */ /* 0x042fe200078e02e4 */
[----:B------:R1:W-:Y:S03]  /*44960*/  STL.64 [R1+0x418], R22 ;  /* 0x0004181601007387 */ /* 0x0003e60000100a00 */
[C---:B------:R-:W-:Y:S01]  /*44970*/  IMAD.WIDE R6, R252.reuse, 0x4, R230 ;  /* 0x00000004fc067825 */ /* 0x040fe200078e02e6 */
        /* <DEDUP_REMOVED lines=12> */
[----:B--2---:R-:W-:-:S04]  /*44a40*/  IMAD.WIDE R28, R252, 0x4, R28 ;  /* 0x00000004fc1c7825 */ /* 0x004fc800078e021c */
[C---:B----4-:R-:W-:Y:S01]  /*44a50*/  IMAD.WIDE R26, R252.reuse, 0x4, R26 ;  /* 0x00000004fc1a7825 */ /* 0x050fe200078e021a */
        /* <DEDUP_REMOVED lines=76> */
[----:B------:R1:W-:Y:S04]  /*44f20*/  LDGSTS.E [R226+-0x5e380], desc[UR48][R6.64], P5 ;  /* 0xa1c8000006e27fae */ /* 0x0003e8000a921870 */
[----:B------:R-:W3:Y:S01]  /*44f30*/  LDL.LU.64 R230, [R1+0x2a8] ;  /* 0x0002a80001e67983 */ /* 0x000ee20000300a00 */
[----:B--2---:R-:W-:-:S04]  /*44f40*/  IMAD.WIDE R28, R252, 0x4, R28 ;  /* 0x00000004fc1c7825 */ /* 0x004fc800078e021c */
[C---:B----4-:R-:W-:Y:S01]  /*44f50*/  IMAD.WIDE R26, R252.reuse, 0x4, R26 ;  /* 0x00000004fc1a7825 */ /* 0x050fe200078e021a */
        /* <DEDUP_REMOVED lines=9> */
[----:B------:R4:W-:Y:S04]  /*44ff0*/  LDGSTS.E [R24+-0x5db80], desc[UR48][R26.64], P5 ;  /* 0xa24800001a187fae */ /* 0x0009e8000a921870 */
[----:B--2---:R-:W2:Y:S04]  /*45000*/  LDL.LU.64 R28, [R1+0x298] ;  /* 0x00029800011c7983 */ /* 0x004ea80000300a00 */
[----:B------:R-:W-:Y:S04]  /*45010*/  LDGSTS.E [R10+-0x5d780], desc[UR48][R12.64], P5 ;  /* 0xa28800000c0a7fae */ /* 0x000fe8000a921870 */
[----:B------:R-:W2:Y:S01]  /*45020*/  LDL.LU.64 R24, [R1+0x280] ;  /* 0x0002800001187983 */ /* 0x000ea20000300a00 */
[----:B----4-:R-:W-:-:S02]  /*45030*/  VIADD R27, R244, 0x100000 ;  /* 0x00100000f41b7836 */ /* 0x010fc40000000000 */
[----:B------:R-:W-:Y:S01]  /*45040*/  VIADD R26, R244, 0x100000 ;  /* 0x00100000f41a7836 */ /* 0x000fe20000000000 */
[----:B------:R1:W-:Y:S04]  /*45050*/  LDGSTS.E [R227+-0x5d380], desc[UR48][R8.64], P5 ;  /* 0xa2c8000008e37fae */ /* 0x0003e8000a921870 */
[----:B------:R-:W4:Y:S04]  /*45060*/  LDL.LU.64 R12, [R1+0x240] ;  /* 0x00024000010c7983 */ /* 0x000f280000300a00 */
[----:B------:R-:W4:Y:S04]  /*45070*/  LDL.LU.64 R216, [R1+0x200] ;  /* 0x0002000001d87983 */ /* 0x000f280000300a00 */
[----:B------:R-:W4:Y:S04]  /*45080*/  LDL.LU.64 R232, [R1+0x1c0] ;  /* 0x0001c00001e87983 */ /* 0x000f280000300a00 */
[----:B------:R1:W-:Y:S01]  /*45090*/  LDGSTS.E [R226+-0x5cf80], desc[UR48][R6.64], P5 ;  /* 0xa308000006e27fae */ /* 0x0003e2000a921870 */
[----:B---3--:R-:W-:-:S04]  /*450a0*/  IMAD.WIDE R214, R252, 0x4, R214 ;  /* 0x00000004fcd67825 */ /* 0x008fc800078e02d6 */
[C---:B------:R-:W-:Y:S01]  /*450b0*/  IMAD.WIDE R212, R252.reuse, 0x4, R212 ;  /* 0x00000004fcd47825 */ /* 0x040fe200078e02d4 */
[----:B------:R-:W-:Y:S03]  /*450c0*/  STL.64 [R1+0x4f8], R214 ;  /* 0x0004f8d601007387 */ /* 0x000fe60000100a00 */
[C---:B------:R-:W-:Y:S01]  /*450d0*/  IMAD.WIDE R22, R252.reuse, 0x4, R22 ;  /* 0x00000004fc167825 */ /* 0x040fe200078e0216 */
[----:B------:R3:W-:Y:S03]  /*450e0*/  STL.64 [R1+0x4f0], R212 ;  /* 0x0004f0d401007387 */ /* 0x0007e60000100a00 */
[C---:B-1----:R-:W-:Y:S01]  /*450f0*/  IMAD.WIDE R8, R252.reuse, 0x4, R228 ;  /* 0x00000004fc087825 */ /* 0x042fe200078e02e4 */
[----:B------:R-:W-:Y:S04]  /*45100*/  LDGSTS.E [R27+-0x5cb80], desc[UR48][R214.64], P5 ;  /* 0xa3480000d61b7fae */ /* 0x000fe8000a921870 */
[----:B------:R1:W-:Y:S01]  /*45110*/  STL.64 [R1+0x2d8], R22 ;  /* 0x0002d81601007387 */ /* 0x0003e20000100a00 */
[----:B------:R-:W-:-:S03]  /*45120*/  IMAD.WIDE R6, R252, 0x4, R230 ;  /* 0x00000004fc067825 */ /* 0x000fc600078e02e6 */
[----:B------:R-:W-:Y:S04]  /*45130*/  LDGSTS.E [R26+-0x5c780], desc[UR48][R212.64], P5 ;  /* 0xa3880000d41a7fae */ /* 0x000fe8000a921870 */
[----:B------:R4:W-:Y:S04]  /*45140*/  STL.64 [R1+0x2c8], R8 ;  /* 0x0002c80801007387 */ /* 0x0009e80000100a00 */
[----:B------:R1:W-:Y:S04]  /*45150*/  LDGSTS.E [R10+-0x5c380], desc[UR48][R22.64], P5 ;  /* 0xa3c80000160a7fae */ /* 0x0003e8000a921870 */
[----:B---3--:R-:W3:Y:S04]  /*45160*/  LDL.LU.64 R212, [R1+0x180] ;  /* 0x0001800001d47983 */ /* 0x008ee80000300a00 */
[----:B------:R4:W-:Y:S04]  /*45170*/  STL.64 [R1+0x2b8], R6 ;  /* 0x0002b80601007387 */ /* 0x0009e80000100a00 */
[----:B------:R-:W3:Y:S04]  /*45180*/  LDL.LU.64 R26, [R1+0x140] ;  /* 0x00014000011a7983 */ /* 0x000ee80000300a00 */
[----:B------:R-:W3:Y:S01]  /*45190*/  LDL.LU.64 R228, [R1+0x100] ;  /* 0x0001000001e47983 */ /* 0x000ee20000300a00 */
[----:B-1----:R-:W-:-:S03]  /*451a0*/  VIADD R23, R244, 0x100000 ;  /* 0x00100000f4177836 */ /* 0x002fc60000000000 */
[----:B------:R-:W3:Y:S01]  /*451b0*/  LDL.LU.64 R214, [R1+0xc0] ;  /* 0x0000c00001d67983 */ /* 0x000ee20000300a00 */
[----:B------:R-:W-:-:S03]  /*451c0*/  IADD3 R22, R244, 0x100000, RZ ;  /* 0x00100000f4167810 */ /* 0x000fc60007ffe0ff */
[----:B------:R-:W3:Y:S04]  /*451d0*/  LDL.LU.64 R230, [R1+0x80] ;  /* 0x0000800001e67983 */ /* 0x000ee80000300a00 */
[----:B------:R1:W-:Y:S04]  /*451e0*/  LDGSTS.E [R227+-0x5bf80], desc[UR48][R8.64], P5 ;  /* 0xa408000008e37fae */ /* 0x0003e8000a921870 */
[----:B------:R1:W-:Y:S01]  /*451f0*/  LDGSTS.E [R226+-0x5bb80], desc[UR48][R6.64], P5 ;  /* 0xa448000006e27fae */ /* 0x0003e2000a921870 */
[----:B--2---:R-:W-:-:S04]  /*45200*/  IMAD.WIDE R28, R252, 0x4, R28 ;  /* 0x00000004fc1c7825 */ /* 0x004fc800078e021c */
[C---:B------:R-:W-:Y:S01]  /*45210*/  IMAD.WIDE R24, R252.reuse, 0x4, R24 ;  /* 0x00000004fc187825 */ /* 0x040fe200078e0218 */
[----:B------:R-:W-:Y:S03]  /*45220*/  STL.64 [R1+0x2a8], R28 ;  /* 0x0002a81c01007387 */ /* 0x000fe60000100a00 */
[C---:B----4-:R-:W-:Y:S01]  /*45230*/  IMAD.WIDE R12, R252.reuse, 0x4, R12 ;  /* 0x00000004fc0c7825 */ /* 0x050fe200078e020c */
[----:B------:R2:W-:Y:S03]  /*45240*/  STL.64 [R1+0x298], R24 ;  /* 0x0002981801007387 */ /* 0x0005e60000100a00 */
[C---:B-1----:R-:W-:Y:S01]  /*45250*/  IMAD.WIDE R8, R252.reuse, 0x4, R216 ;  /* 0x00000004fc087825 */ /* 0x042fe200078e02d8 */
[----:B------:R1:W-:Y:S03]  /*45260*/  STL.64 [R1+0x280], R12 ;  /* 0x0002800c01007387 */ /* 0x0003e60000100a00 */
[----:B------:R-:W-:Y:S01]  /*45270*/  IMAD.WIDE R6, R252, 0x4, R232 ;  /* 0x00000004fc067825 */ /* 0x000fe200078e02e8 */
[----:B------:R4:W-:Y:S04]  /*45280*/  STL.64 [R1+0x240], R8 ;  /* 0x0002400801007387 */ /* 0x0009e80000100a00 */
[----:B------:R-:W-:Y:S04]  /*45290*/  LDGSTS.E [R23+-0x5b780], desc[UR48][R28.64], P5 ;  /* 0xa48800001c177fae */ /* 0x000fe8000a921870 */
[----:B------:R-:W4:Y:S04]  /*452a0*/  LDL.LU.64 R216, [R1+0x40] ;  /* 0x0000400001d87983 */ /* 0x000f280000300a00 */
[----:B------:R2:W-:Y:S04]  /*452b0*/  LDGSTS.E [R22+-0x5b380], desc[UR48][R24.64], P5 ;  /* 0xa4c8000018167fae */ /* 0x0005e8000a921870 */
[----:B------:R4:W-:Y:S04]  /*452c0*/  STL.64 [R1+0x200], R6 ;  /* 0x0002000601007387 */ /* 0x0009e80000100a00 */
[----:B------:R1:W-:Y:S04]  /*452d0*/  LDGSTS.E [R10+-0x5af80], desc[UR48][R12.64], P5 ;  /* 0xa50800000c0a7fae */ /* 0x0003e8000a921870 */
[----:B------:R-:W4:Y:S04]  /*452e0*/  LDL.LU.64 R22, [R1] ;  /* 0x0000000001167983 */ /* 0x000f280000300a00 */
[----:B------:R-:W4:Y:S01]  /*452f0*/  LDL.LU.64 R232, [R1+0x12d8] ;  /* 0x0012d80001e87983 */ /* 0x000f220000300a00 */
[----:B--2---:R-:W-:-:S03]  /*45300*/  VIADD R25, R244, 0x100000 ;  /* 0x00100000f4197836 */ /* 0x004fc60000000000 */
[----:B------:R4:W-:Y:S01]  /*45310*/  LDGSTS.E [R227+-0x5ab80], desc[UR48][R8.64], P5 ;  /* 0xa548000008e37fae */ /* 0x0009e2000a921870 */
[----:B------:R-:W-:-:S03]  /*45320*/  VIADD R24, R244, 0x100000 ;  /* 0x00100000f4187836 */ /* 0x000fc60000000000 */
[----:B------:R2:W-:Y:S01]  /*45330*/  LDGSTS.E [R226+-0x5a780], desc[UR48][R6.64], P5 ;  /* 0xa588000006e27fae */ /* 0x0005e2000a921870 */
[----:B---3--:R-:W-:-:S04]  /*45340*/  IMAD.WIDE R28, R252, 0x4, R212 ;  /* 0x00000004fc1c7825 */ /* 0x008fc800078e02d4 */
[C---:B------:R-:W-:Y:S01]  /*45350*/  IMAD.WIDE R26, R252.reuse, 0x4, R26 ;  /* 0x00000004fc1a7825 */ /* 0x040fe200078e021a */
[----:B------:R3:W-:Y:S03]  /*45360*/  STL.64 [R1+0x1c0], R28 ;  /* 0x0001c01c01007387 */ /* 0x0007e60000100a00 */
[C---:B-1----:R-:W-:Y:S01]  /*45370*/  IMAD.WIDE R12, R252.reuse, 0x4, R228 ;  /* 0x00000004fc0c7825 */ /* 0x042fe200078e02e4 */
[----:B------:R1:W-:Y:S03]  /*45380*/  STL.64 [R1+0x180], R26 ;  /* 0x0001801a01007387 */ /* 0x0003e60000100a00 */
[C---:B----4-:R-:W-:Y:S01]  /*45390*/  IMAD.WIDE R8, R252.reuse, 0x4, R214 ;  /* 0x00000004fc087825 */ /* 0x050fe200078e02d6 */
[----:B------:R4:W-:Y:S03]  /*453a0*/  STL.64 [R1+0x140], R12 ;  /* 0x0001400c01007387 */ /* 0x0009e60000100a00 */
[C---:B--2---:R-:W-:Y:S01]  /*453b0*/  IMAD.WIDE R6, R252.reuse, 0x4, R230 ;  /* 0x00000004fc067825 */ /* 0x044fe200078e02e6 */
[----:B------:R2:W-:Y:S04]  /*453c0*/  STL.64 [R1+0x100], R8 ;  /* 0x0001000801007387 */ /* 0x0005e80000100a00 */
[----:B------:R-:W-:Y:S04]  /*453d0*/  LDGSTS.E [R25+-0x5a380], desc[UR48][R28.64], P5 ;  /* 0xa5c800001c197fae */ /* 0x000fe8000a921870 */
[----:B------:R2:W-:Y:S04]  /*453e0*/  STL.64 [R1+0xc0], R6 ;  /* 0x0000c00601007387 */ /* 0x0005e80000100a00 */
[----:B------:R-:W-:Y:S04]  /*453f0*/  LDGSTS.E [R24+-0x59f80], desc[UR48][R26.64], P5 ;  /* 0xa60800001a187fae */ /* 0x000fe8000a921870 */
[----:B---3--:R-:W3:Y:S04]  /*45400*/  LDL.LU.64 R28, [R1+0x12a8] ;  /* 0x0012a800011c7983 */ /* 0x008ee80000300a00 */
[----:B------:R4:W-:Y:S04]  /*45410*/  LDGSTS.E [R10+-0x59b80], desc[UR48][R12.64], P5 ;  /* 0xa64800000c0a7fae */ /* 0x0009e8000a921870 */
[----:B-1----:R-:W3:Y:S04]  /*45420*/  LDL.LU.64 R26, [R1+0x1278] ;  /* 0x00127800011a7983 */ /* 0x002ee80000300a00 */
[----:B------:R-:W3:Y:S04]  /*45430*/  LDL.LU.64 R212, [R1+0x1240] ;  /* 0x0012400001d47983 */ /* 0x000ee80000300a00 */
[----:B------:R2:W-:Y:S01]  /*45440*/  LDGSTS.E [R227+-0x59780], desc[UR48][R8.64], P5 ;  /* 0xa688000008e37fae */ /* 0x0005e2000a921870 */
[----:B----4-:R-:W-:-:S03]  /*45450*/  IMAD.WIDE R12, R252, 0x4, R224 ;  /* 0x00000004fc0c7825 */ /* 0x010fc600078e02e0 */
[----:B------:R-:W4:Y:S04]  /*45460*/  LDL.LU.64 R228, [R1+0x1210] ;  /* 0x0012100001e47983 */ /* 0x000f280000300a00 */
[----:B------:R1:W-:Y:S04]  /*45470*/  LDGSTS.E [R226+-0x59380], desc[UR48][R6.64], P5 ;  /* 0xa6c8000006e27fae */ /* 0x0003e8000a921870 */
[----:B------:R-:W4:Y:S01]  /*45480*/  LDL.LU.64 R230, [R1+0x11e8] ;  /* 0x0011e80001e67983 */ /* 0x000f220000300a00 */
[----:B--2---:R-:W-:Y:S02]  /*45490*/  VIADD R9, R244, 0x100000 ;  /* 0x00100000f4097836 */ /* 0x004fe40000000000 */
[----:B------:R-:W-:-:S05]  /*454a0*/  IMAD.WIDE R24, R252, 0x4, R216 ;  /* 0x00000004fc187825 */ /* 0x000fca00078e02d8 */
[----:B------:R2:W-:Y:S04]  /*454b0*/  STL.64 [R1+0x80], R24 ;  /* 0x0000801801007387 */ /* 0x0005e80000100a00 */
[----:B------:R2:W-:Y:S01]  /*454c0*/  LDGSTS.E [R10+-0x58f80], desc[UR48][R24.64], P5 ;  /* 0xa7080000180a7fae */ /* 0x0005e2000a921870 */
[----:B------:R-:W-:-:S04]  /*454d0*/  IMAD.WIDE R22, R252, 0x4, R22 ;  /* 0x00000004fc167825 */ /* 0x000fc800078e0216 */
[----:B-1----:R-:W-:Y:S01]  /*454e0*/  IMAD.WIDE R6, R252, 0x4, R232 ;  /* 0x00000004fc067825 */ /* 0x002fe200078e02e8 */
[----:B------:R1:W-:Y:S04]  /*454f0*/  STL.64 [R1+0x40], R22 ;  /* 0x0000401601007387 */ /* 0x0003e80000100a00 */
[----:B------:R3:W-:Y:S04]  /*45500*/  STL.64 [R1], R12 ;  /* 0x0000000c01007387 */ /* 0x0007e80000100a00 */
[----:B------:R4:W-:Y:S04]  /*45510*/  STL.64 [R1+0x508], R6 ;  /* 0x0005080601007387 */ /* 0x0009e80000100a00 */
[----:B------:R-:W-:Y:S04]  /*45520*/  LDGSTS.E [R9+-0x58b80], desc[UR48][R22.64], P5 ;  /* 0xa748000016097fae */ /* 0x000fe8000a921870 */
[----:B--2---:R-:W2:Y:S04]  /*45530*/  LDL.LU.64 R24, [R1+0x11c0] ;  /* 0x0011c00001187983 */ /* 0x004ea80000300a00 */
[----:B-1----:R-:W2:Y:S04]  /*45540*/  LDL.LU.64 R22, [R1+0x1190] ;  /* 0x0011900001167983 */ /* 0x002ea80000300a00 */
[----:B------:R-:W2:Y:S04]  /*45550*/  LDL.LU.64 R214, [R1+0x1168] ;  /* 0x0011680001d67983 */ /* 0x000ea80000300a00 */
[----:B------:R-:W2:Y:S04]  /*45560*/  LDL.LU.64 R216, [R1+0x1138] ;  /* 0x0011380001d87983 */ /* 0x000ea80000300a00 */
[----:B------:R-:W2:Y:S01]  /*45570*/  LDL.LU.64 R232, [R1+0x1108] ;  /* 0x0011080001e87983 */ /* 0x000ea20000300a00 */
[----:B------:R-:W-:-:S02]  /*45580*/  VIADD R8, R244, 0x100000 ;  /* 0x00100000f4087836 */ /* 0x000fc40000000000 */
[----:B------:R-:W-:-:S03]  /*45590*/  IMAD.WIDE R16, R252, 0x4, R16 ;  /* 0x00000004fc107825 */ /* 0x000fc600078e0210 */
[----:B------:R-:W-:Y:S01]  /*455a0*/  LDGSTS.E [R8+-0x58780], desc[UR48][R12.64], P5 ;  /* 0xa78800000c087fae */ /* 0x000fe2000a921870 */
[C---:B------:R-:W-:Y:S01]  /*455b0*/  VIADD R226, R245.reuse, 0x100000 ;  /* 0x00100000f5e27836 */ /* 0x040fe20000000000 */
[----:B------:R-:W-:Y:S02]  /*455c0*/  IADD3 R10, R245, 0x100000, RZ ;  /* 0x00100000f50a7810 */ /* 0x000fe40007ffe0ff */
[----:B------:R1:W-:Y:S04]  /*455d0*/  LDGSTS.E [R227+-0x58380], desc[UR48][R16.64], P5 ;  /* 0xa7c8000010e37fae */ /* 0x0003e8000a921870 */
[----:B------:R4:W-:Y:S01]  /*455e0*/  LDGSTS.E [R226+-0x7ff00], desc[UR48][R6.64], P5 ;  /* 0x8010000006e27fae */ /* 0x0009e2000a921870 */
[----:B---3--:R-:W-:-:S04]  /*455f0*/  IMAD.WIDE R28, R252, 0x4, R28 ;  /* 0x00000004fc1c7825 */ /* 0x008fc800078e021c */
[C---:B-1----:R-:W-:Y:S02]  /*45600*/  VIADD R227, R245.reuse, 0x100000 ;  /* 0x00100000f5e37836 */ /* 0x042fe40000000000 */
[C---:B------:R-:W-:Y:S01]  /*45610*/  IMAD.WIDE R26, R252.reuse, 0x4, R26 ;  /* 0x00000004fc1a7825 */ /* 0x040fe200078e021a */
[----:B------:R1:W-:Y:S03]  /*45620*/  STL.64 [R1+0x510], R28 ;  /* 0x0005101c01007387 */ /* 0x0003e60000100a00 */
[C---:B------:R-:W-:Y:S01]  /*45630*/  IMAD.WIDE R12, R252.reuse, 0x4, R212 ;  /* 0x00000004fc0c7825 */ /* 0x040fe200078e02d4 */
[----:B------:R3:W-:Y:S03]  /*45640*/  STL.64 [R1+0x518], R26 ;  /* 0x0005181a01007387 */ /* 0x0007e60000100a00 */
[----:B----4-:R-:W-:Y:S01]  /*45650*/  IMAD.WIDE R8, R252, 0x4, R228 ;  /* 0x00000004fc087825 */ /* 0x010fe200078e02e4 */
[----:B------:R4:W-:Y:S03]  /*45660*/  STL.64 [R1+0x520], R12 ;  /* 0x0005200c01007387 */ /* 0x0009e60000100a00 */
[----:B------:R-:W-:-:S02]  /*45670*/  VIADD R225, R245, 0x100000 ;  /* 0x00100000f5e17836 */ /* 0x000fc40000000000 */
[C---:B------:R-:W-:Y:S01]  /*45680*/  IMAD.WIDE R6, R252.reuse, 0x4, R230 ;  /* 0x00000004fc067825 */ /* 0x040fe200078e02e6 */
[----:B------:R4:W-:Y:S03]  /*45690*/  STL.64 [R1+0x528], R8 ;  /* 0x0005280801007387 */ /* 0x0009e60000100a00 */
[----:B------:R-:W-:Y:S01]  /*456a0*/  VIADD R224, R245, 0x100000 ;  /* 0x00100000f5e07836 */ /* 0x000fe20000000000 */
[----:B------:R-:W-:Y:S04]  /*456b0*/  LDGSTS.E [R10+-0x7fb00], desc[UR48][R28.64], P5 ;  /* 0x805000001c0a7fae */ /* 0x000fe8000a921870 */
[----:B------:R4:W-:Y:S04]  /*456c0*/  STL.64 [R1+0x530], R6 ;  /* 0x0005300601007387 */ /* 0x0009e80000100a00 */
[----:B------:R-:W-:Y:S04]  /*456d0*/  LDGSTS.E [R227+-0x7f700], desc[UR48][R26.64], P5 ;  /* 0x809000001ae37fae */ /* 0x000fe8000a921870 */
[----:B-1----:R-:W4:Y:S04]  /*456e0*/  LDL.LU.64 R28, [R1+0x10d0] ;  /* 0x0010d000011c7983 */ /* 0x002f280000300a00 */
[----:B------:R4:W-:Y:S04]  /*456f0*/  LDGSTS.E [R226+-0x7f300], desc[UR48][R12.64], P5 ;  /* 0x80d000000ce27fae */ /* 0x0009e8000a921870 */
[----:B---3--:R-:W3:Y:S04]  /*45700*/  LDL.LU.64 R26, [R1+0x10a0] ;  /* 0x0010a000011a7983 */ /* 0x008ee80000300a00 */
[----:B------:R-:W3:Y:S04]  /*45710*/  LDL.LU.64 R212, [R1+0x1070] ;  /* 0x0010700001d47983 */ /* 0x000ee80000300a00 */
[----:B------:R1:W-:Y:S04]  /*45720*/  LDGSTS.E [R225+-0x7ef00], desc[UR48][R8.64], P5 ;  /* 0x8110000008e17fae */ /* 0x0003e8000a921870 */
[----:B------:R-:W3:Y:S04]  /*45730*/  LDL.LU.64 R228, [R1+0x578] ;  /* 0x0005780001e47983 */ /* 0x000ee80000300a00 */
[----:B------:R1:W-:Y:S04]  /*45740*/  LDGSTS.E [R224+-0x7eb00], desc[UR48][R6.64], P5 ;  /* 0x8150000006e07fae */ /* 0x0003e8000a921870 */
[----:B------:R-:W3:Y:S01]  /*45750*/  LDL.LU.64 R230, [R1+0x1028] ;  /* 0x0010280001e67983 */ /* 0x000ee20000300a00 */
[----:B--2---:R-:W-:-:S04]  /*45760*/  IMAD.WIDE R24, R252, 0x4, R24 ;  /* 0x00000004fc187825 */ /* 0x004fc800078e0218 */
[C---:B------:R-:W-:Y:S01]  /*45770*/  IMAD.WIDE R22, R252.reuse, 0x4, R22 ;  /* 0x00000004fc167825 */ /* 0x040fe200078e0216 */
[----:B------:R2:W-:Y:S03]  /*45780*/  STL.64 [R1+0x538], R24 ;  /* 0x0005381801007387 */ /* 0x0005e60000100a00 */
[C---:B----4-:R-:W-:Y:S01]  /*45790*/  IMAD.WIDE R12, R252.reuse, 0x4, R214 ;  /* 0x00000004fc0c7825 */ /* 0x050fe200078e02d6 */
        /* <DEDUP_REMOVED lines=8> */
[----:B--2---:R-:W2:Y:S04]  /*45820*/  LDL.LU.64 R24, [R1+0x588] ;  /* 0x0005880001187983 */ /* 0x004ea80000300a00 */
[----:B------:R1:W-:Y:S04]  /*45830*/  LDGSTS.E [R226+-0x7df00], desc[UR48][R12.64], P5 ;  /* 0x821000000ce27fae */ /* 0x0003e8000a921870 */
[----:B----4-:R-:W4:Y:S04]  /*45840*/  LDL.LU.64 R22, [R1+0x590] ;  /* 0x0005900001167983 */ /* 0x010f280000300a00 */
[----:B------:R-:W4:Y:S04]  /*45850*/  LDL.LU.64 R214, [R1+0x598] ;  /* 0x0005980001d67983 */ /* 0x000f280000300a00 */
[----:B------:R-:W4:Y:S04]  /*45860*/  LDL.LU.64 R216, [R1+0x5a0] ;  /* 0x0005a00001d87983 */ /* 0x000f280000300a00 */
[----:B------:R-:W4:Y:S04]  /*45870*/  LDL.LU.64 R232, [R1+0x5a8] ;  /* 0x0005a80001e87983 */ /* 0x000f280000300a00 */
[----:B------:R1:W-:Y:S04]  /*45880*/  LDGSTS.E [R225+-0x7db00], desc[UR48][R8.64], P5 ;  /* 0x8250000008e17fae */ /* 0x0003e8000a921870 */
[----:B------:R1:W-:Y:S01]  /*45890*/  LDGSTS.E [R224+-0x7d700], desc[UR48][R6.64], P5 ;  /* 0x8290000006e07fae */ /* 0x0003e2000a921870 */
[----:B------:R-:W-:-:S04]  /*458a0*/  IMAD.WIDE R28, R252, 0x4, R28 ;  /* 0x00000004fc1c7825 */ /* 0x000fc800078e021c */
[C---:B---3--:R-:W-:Y:S01]  /*458b0*/  IMAD.WIDE R26, R252.reuse, 0x4, R26 ;  /* 0x00000004fc1a7825 */ /* 0x048fe200078e021a */
[----:B------:R3:W-:Y:S03]  /*458c0*/  STL.64 [R1+0x560], R28 ;  /* 0x0005601c01007387 */ /* 0x0007e60000100a00 */
[C---:B-1----:R-:W-:Y:S01]  /*458d0*/  IMAD.WIDE R12, R252.reuse, 0x4, R212 ;  /* 0x00000004fc0c7825 */ /* 0x042fe200078e02d4 */
[----:B------:R1:W-:Y:S03]  /*458e0*/  STL.64 [R1+0x568], R26 ;  /* 0x0005681a01007387 */ /* 0x0003e60000100a00 */
[C---:B------:R-:W-:Y:S01]  /*458f0*/  IMAD.WIDE R8, R252.reuse, 0x4, R228 ;  /* 0x00000004fc087825 */ /* 0x040fe200078e02e4 */
[----:B------:R4:W-:Y:S03]  /*45900*/  STL.64 [R1+0x570], R12 ;  /* 0x0005700c01007387 */ /* 0x0009e60000100a00 */
[C---:B------:R-:W-:Y:S01]  /*45910*/  IMAD.WIDE R6, R252.reuse, 0x4, R230 ;  /* 0x00000004fc067825 */ /* 0x040fe200078e02e6 */
        /* <DEDUP_REMOVED lines=8> */
[----:B------:R1:W-:Y:S04]  /*459a0*/  LDGSTS.E [R225+-0x7c700], desc[UR48][R8.64], P5 ;  /* 0x8390000008e17fae */ /* 0x0003e8000a921870 */
        /* <DEDUP_REMOVED lines=23> */
[----:B---3--:R-:W-:-:S04]  /*45b20*/  IMAD.WIDE R28, R252, 0x4, R28 ;  /* 0x00000004fc1c7825 */ /* 0x008fc800078e021c */
[C---:B------:R-:W-:Y:S01]  /*45b30*/  IMAD.WIDE R26, R252.reuse, 0x4, R26 ;  /* 0x00000004fc1a7825 */ /* 0x040fe200078e021a */
        /* <DEDUP_REMOVED lines=67> */
[----:B------:R1:W-:Y:S04]  /*45f70*/  STL.64 [R1+0x648], R6 ;  /* 0x0006480601007387 */ /* 0x0003e80000100a00 */
[----:B------:R-:W-:Y:S04]  /*45f80*/  LDGSTS.E [R10+-0x5ef00], desc[UR48][R24.64], P5 ;  /* 0xa1100000180a7fae */ /* 0x000fe8000a921870 */
[----:B------:R-:W3:Y:S04]  /*45f90*/  LDL.LU.64 R214, [R1+0x678] ;  /* 0x0006780001d67983 */ /* 0x000ee80000300a00 */
[----:B------:R-:W-:Y:S04]  /*45fa0*/  LDGSTS.E [R227+-0x5eb00], desc[UR48][R22.64], P5 ;  /* 0xa150000016e37fae */ /* 0x000fe8000a921870 */
[----:B--2---:R-:W2:Y:S04]  /*45fb0*/  LDL.LU.64 R24, [R1+0x680] ;  /* 0x0006800001187983 */ /* 0x004ea80000300a00 */
[----:B------:R1:W-:Y:S04]  /*45fc0*/  LDGSTS.E [R226+-0x5e700], desc[UR48][R12.64], P5 ;  /* 0xa19000000ce27fae */ /* 0x0003e8000a921870 */
[----:B----4-:R-:W4:Y:S04]  /*45fd0*/  LDL.LU.64 R22, [R1+0x690] ;  /* 0x0006900001167983 */ /* 0x010f280000300a00 */
        /* <DEDUP_REMOVED lines=8> */
[----:B------:R-:W-:Y:S03]  /*46060*/  STL.64 [R1+0x658], R26 ;  /* 0x0006581a01007387 */ /* 0x000fe60000100a00 */
[C---:B------:R-:W-:Y:S01]  /*46070*/  IMAD.WIDE R8, R252.reuse, 0x4, R228 ;  /* 0x00000004fc087825 */ /* 0x040fe200078e02e4 */
[----:B------:R1:W-:Y:S03]  /*46080*/  STL.64 [R1+0x660], R12 ;  /* 0x0006600c01007387 */ /* 0x0003e60000100a00 */
[C---:B------:R-:W-:Y:S01]  /*46090*/  IMAD.WIDE R6, R252.reuse, 0x4, R230 ;  /* 0x00000004fc067825 */ /* 0x040fe200078e02e6 */
[----:B------:R1:W-:Y:S04]  /*460a0*/  STL.64 [R1+0x668], R8 ;  /* 0x0006680801007387 */ /* 0x0003e80000100a00 */
[----:B------:R-:W-:Y:S04]  /*460b0*/  LDGSTS.E [R10+-0x5db00], desc[UR48][R28.64], P5 ;  /* 0xa25000001c0a7fae */ /* 0x000fe8000a921870 */
[----:B------:R1:W-:Y:S04]  /*460c0*/  STL.64 [R1+0x670], R6 ;  /* 0x0006700601007387 */ /* 0x0003e80000100a00 */
[----:B------:R1:W-:Y:S04]  /*460d0*/  LDGSTS.E [R227+-0x5d700], desc[UR48][R26.64], P5 ;  /* 0xa29000001ae37fae */ /* 0x0003e8000a921870 */
[----:B------:R-:W4:Y:S04]  /*460e0*/  LDL.LU.64 R230, [R1+0x278] ;  /* 0x0002780001e67983 */ /* 0x000f280000300a00 */
[----:B------:R4:W-:Y:S04]  /*460f0*/  LDGSTS.E [R226+-0x5d300], desc[UR48][R12.64], P5 ;  /* 0xa2d000000ce27fae */ /* 0x0009e8000a921870 */
[----:B---3--:R-:W3:Y:S04]  /*46100*/  LDL.LU.64 R28, [R1+0x238] ;  /* 0x00023800011c7983 */ /* 0x008ee80000300a00 */
[----:B------:R3:W-:Y:S04]  /*46110*/  LDGSTS.E [R225+-0x5cf00], desc[UR48][R8.64], P5 ;  /* 0xa310000008e17fae */ /* 0x0007e8000a921870 */
[----:B-1----:R-:W3:Y:S04]  /*46120*/  LDL.LU.64 R12, [R1+0x1f8] ;  /* 0x0001f800010c7983 */ /* 0x002ee80000300a00 */
[----:B------:R1:W-:Y:S04]  /*46130*/  LDGSTS.E [R224+-0x5cb00], desc[UR48][R6.64], P5 ;  /* 0xa350000006e07fae */ /* 0x0003e8000a921870 */
[----:B------:R-:W3:Y:S04]  /*46140*/  LDL.LU.64 R8, [R1+0x1b8] ;  /* 0x0001b80001087983 */ /* 0x000ee80000300a00 */
[----:B------:R-:W1:Y:S01]  /*46150*/  LDL.LU.64 R6, [R1+0x178] ;  /* 0x0001780001067983 */ /* 0x000e620000300a00 */
[----:B------:R-:W-:-:S04]  /*46160*/  IMAD.WIDE R26, R252, 0x4, R214 ;  /* 0x00000004fc1a7825 */ /* 0x000fc800078e02d6 */
[C---:B--2---:R-:W-:Y:S01]  /*46170*/  IMAD.WIDE R24, R252.reuse, 0x4, R24 ;  /* 0x00000004fc187825 */ /* 0x044fe200078e0218 */
[----:B------:R2:W-:Y:S03]  /*46180*/  STL.64 [R1+0x678], R26 ;  /* 0x0006781a01007387 */ /* 0x0005e60000100a00 */
[C---:B----4-:R-:W-:Y:S01]  /*46190*/  IMAD.WIDE R22, R252.reuse, 0x4, R22 ;  /* 0x00000004fc167825 */ /* 0x050fe200078e0216 */
[----:B------:R4:W-:Y:S03]  /*461a0*/  STL.64 [R1+0x680], R24 ;  /* 0x0006801801007387 */ /* 0x0009e60000100a00 */
[C---:B------:R-:W-:Y:S01]  /*461b0*/  IMAD.WIDE R232, R252.reuse, 0x4, R232 ;  /* 0x00000004fce87825 */ /* 0x040fe200078e02e8 */
[----:B------:R4:W-:Y:S03]  /*461c0*/  STL.64 [R1+0x6d8], R22 ;  /* 0x0006d81601007387 */ /* 0x0009e60000100a00 */
[C---:B------:R-:W-:Y:S01]  /*461d0*/  IMAD.WIDE R216, R252.reuse, 0x4, R216 ;  /* 0x00000004fcd87825 */ /* 0x040fe200078e02d8 */
[----:B------:R-:W3:Y:S04]  /*461e0*/  LDL.LU.64 R212, [R1+0x138] ;  /* 0x0001380001d47983 */ /* 0x000ee80000300a00 */
[----:B------:R-:W-:Y:S04]  /*461f0*/  LDGSTS.E [R10+-0x5c700], desc[UR48][R26.64], P5 ;  /* 0xa39000001a0a7fae */ /* 0x000fe8000a921870 */
[----:B------:R4:W-:Y:S04]  /*46200*/  STL.64 [R1+0x6d0], R232 ;  /* 0x0006d0e801007387 */ /* 0x0009e80000100a00 */
[----:B------:R-:W-:Y:S04]  /*46210*/  LDGSTS.E [R227+-0x5c300], desc[UR48][R24.64], P5 ;  /* 0xa3d0000018e37fae */ /* 0x000fe8000a921870 */
[----:B--2---:R-:W2:Y:S04]  /*46220*/  LDL.LU.64 R26, [R1+0xf8] ;  /* 0x0000f800011a7983 */ /* 0x004ea80000300a00 */
[----:B------:R4:W-:Y:S04]  /*46230*/  STL.64 [R1+0x6c8], R216 ;  /* 0x0006c8d801007387 */ /* 0x0009e80000100a00 */
[----:B------:R-:W2:Y:S04]  /*46240*/  LDL.LU.64 R228, [R1+0xb8] ;  /* 0x0000b80001e47983 */ /* 0x000ea80000300a00 */
[----:B------:R-:W2:Y:S04]  /*46250*/  LDL.LU.64 R214, [R1+0x78] ;  /* 0x0000780001d67983 */ /* 0x000ea80000300a00 */
[----:B----4-:R-:W4:Y:S04]  /*46260*/  LDL.LU.64 R24, [R1+0x38] ;  /* 0x0000380001187983 */ /* 0x010f280000300a00 */
[----:B------:R-:W-:Y:S04]  /*46270*/  LDGSTS.E [R226+-0x5bf00], desc[UR48][R22.64], P5 ;  /* 0xa410000016e27fae */ /* 0x000fe8000a921870 */
[----:B------:R-:W-:Y:S04]  /*46280*/  LDGSTS.E [R225+-0x5bb00], desc[UR48][R232.64], P5 ;  /* 0xa4500000e8e17fae */ /* 0x000fe8000a921870 */
[----:B------:R-:W-:Y:S04]  /*46290*/  LDGSTS.E [R224+-0x5b700], desc[UR48][R216.64], P5 ;  /* 0xa4900000d8e07fae */ /* 0x000fe8000a921870 */
[----:B------:R-:W4:Y:S04]  /*462a0*/  LDL.LU.64 R22, [R1+0x1910] ;  /* 0x0019100001167983 */ /* 0x000f280000300a00 */
[----:B------:R-:W4:Y:S04]  /*462b0*/  LDL.LU.64 R232, [R1+0x1908] ;  /* 0x0019080001e87983 */ /* 0x000f280000300a00 */
[----:B------:R-:W4:Y:S01]  /*462c0*/  LDL.LU.64 R216, [R1+0x1900] ;  /* 0x0019000001d87983 */ /* 0x000f220000300a00 */
[----:B------:R-:W-:-:S04]  /*462d0*/  IMAD.WIDE R230, R252, 0x4, R230 ;  /* 0x00000004fce67825 */ /* 0x000fc800078e02e6 */
[C---:B---3--:R-:W-:Y:S01]  /*462e0*/  IMAD.WIDE R28, R252.reuse, 0x4, R28 ;  /* 0x00000004fc1c7825 */ /* 0x048fe200078e021c */
[----:B------:R-:W-:Y:S03]  /*462f0*/  STL.64 [R1+0x6c0], R230 ;  /* 0x0006c0e601007387 */ /* 0x000fe60000100a00 */
[C---:B------:R-:W-:Y:S01]  /*46300*/  IMAD.WIDE R12, R252.reuse, 0x4, R12 ;  /* 0x00000004fc0c7825 */ /* 0x040fe200078e020c */
[----:B------:R-:W-:Y:S04]  /*46310*/  STL.64 [R1+0x6b8], R28 ;  /* 0x0006b81c01007387 */ /* 0x000fe80000100a00 */
[----:B------:R-:W-:Y:S01]  /*46320*/  LDGSTS.E [R10+-0x5b300], desc[UR48][R230.64], P5 ;  /* 0xa4d00000e60a7fae */ /* 0x000fe2000a921870 */
[----:B------:R-:W-:-:S03]  /*46330*/  IMAD.WIDE R8, R252, 0x4, R8 ;  /* 0x00000004fc087825 */ /* 0x000fc600078e0208 */
[----:B------:R3:W-:Y:S04]  /*46340*/  STL.64 [R1+0x6b0], R12 ;  /* 0x0006b00c01007387 */ /* 0x0007e80000100a00 */
[----:B------:R3:W-:Y:S01]  /*46350*/  LDGSTS.E [R227+-0x5af00], desc[UR48][R28.64], P5 ;  /* 0xa51000001ce37fae */ /* 0x0007e2000a921870 */
[----:B-1----:R-:W-:-:S03]  /*46360*/  IMAD.WIDE R6, R252, 0x4, R6 ;  /* 0x00000004fc067825 */ /* 0x002fc600078e0206 */
[----:B------:R1:W-:Y:S04]  /*46370*/  STL.64 [R1+0x6a8], R8 ;  /* 0x0006a80801007387 */ /* 0x0003e80000100a00 */
[----:B------:R-:W-:Y:S04]  /*46380*/  LDGSTS.E [R226+-0x5ab00], desc[UR48][R12.64], P5 ;  /* 0xa55000000ce27fae */ /* 0x000fe8000a921870 */
[----:B------:R1:W-:Y:S04]  /*46390*/  STL.64 [R1+0x6a0], R6 ;  /* 0x0006a00601007387 */ /* 0x0003e80000100a00 */
[----:B------:R1:W-:Y:S04]  /*463a0*/  LDGSTS.E [R225+-0x5a700], desc[UR48][R8.64], P5 ;  /* 0xa590000008e17fae */ /* 0x0003e8000a921870 */
[----:B---3--:R-:W3:Y:S04]  /*463b0*/  LDL.LU.64 R12, [R1+0x1440] ;  /* 0x00144000010c7983 */ /* 0x008ee80000300a00 */
[----:B------:R-:W3:Y:S04]  /*463c0*/  LDL.LU.64 R230, [R1+0x1418] ;  /* 0x0014180001e67983 */ /* 0x000ee80000300a00 */
[----:B------:R1:W-:Y:S01]  /*463d0*/  LDGSTS.E [R224+-0x5a300], desc[UR48][R6.64], P5 ;  /* 0xa5d0000006e07fae */ /* 0x0003e2000a921870 */
[----:B------:R-:W-:-:S05]  /*463e0*/  IMAD.WIDE R28, R252, 0x4, R212 ;  /* 0x00000004fc1c7825 */ /* 0x000fca00078e02d4 */
[----:B------:R4:W-:Y:S04]  /*463f0*/  STL.64 [R1+0x698], R28 ;  /* 0x0006981c01007387 */ /* 0x0009e80000100a00 */
[----:B------:R-:W-:Y:S01]  /*46400*/  LDGSTS.E [R10+-0x59f00], desc[UR48][R28.64], P5 ;  /* 0xa61000001c0a7fae */ /* 0x000fe2000a921870 */
[----:B--2---:R-:W-:-:S04]  /*46410*/  IMAD.WIDE R26, R252, 0x4, R26 ;  /* 0x00000004fc1a7825 */ /* 0x004fc800078e021a */
[C---:B-1----:R-:W-:Y:S01]  /*46420*/  IMAD.WIDE R8, R252.reuse, 0x4, R228 ;  /* 0x00000004fc087825 */ /* 0x042fe200078e02e4 */
[----:B------:R1:W-:Y:S03]  /*46430*/  STL.64 [R1+0x690], R26 ;  /* 0x0006901a01007387 */ /* 0x0003e60000100a00 */
[C---:B------:R-:W-:Y:S01]  /*46440*/  IMAD.WIDE R6, R252.reuse, 0x4, R214 ;  /* 0x00000004fc067825 */ /* 0x040fe200078e02d6 */
[----:B------:R2:W-:Y:S03]  /*46450*/  STL.64 [R1+0x688], R8 ;  /* 0x0006880801007387 */ /* 0x0005e60000100a00 */
[C---:B----4-:R-:W-:Y:S01]  /*46460*/  IMAD.WIDE R24, R252.reuse, 0x4, R24 ;  /* 0x00000004fc187825 */ /* 0x050fe200078e0218 */
[----:B------:R4:W-:Y:S04]  /*46470*/  STL.64 [R1+0x290], R6 ;  /* 0x0002900601007387 */ /* 0x0009e80000100a00 */
[----:B------:R4:W-:Y:S04]  /*46480*/  STL.64 [R1+0x278], R24 ;  /* 0x0002781801007387 */ /* 0x0009e80000100a00 */
[----:B------:R-:W-:Y:S04]  /*46490*/  LDGSTS.E [R227+-0x59b00], desc[UR48][R26.64], P5 ;  /* 0xa65000001ae37fae */ /* 0x000fe8000a921870 */
[----:B------:R-:W3:Y:S04]  /*464a0*/  LDL.LU.64 R28, [R1+0x13f0] ;  /* 0x0013f000011c7983 */ /* 0x000ee80000300a00 */
[----:B------:R-:W-:Y:S04]  /*464b0*/  LDGSTS.E [R226+-0x59700], desc[UR48][R8.64], P5 ;  /* 0xa690000008e27fae */ /* 0x000fe8000a921870 */
[----:B-1----:R-:W3:Y:S04]  /*464c0*/  LDL.LU.64 R26, [R1+0x13c8] ;  /* 0x0013c800011a7983 */ /* 0x002ee80000300a00 */
[----:B------:R-:W-:Y:S04]  /*464d0*/  LDGSTS.E [R225+-0x59300], desc[UR48][R6.64], P5 ;  /* 0xa6d0000006e17fae */ /* 0x000fe8000a921870 */
[----:B--2---:R-:W2:Y:S01]  /*464e0*/  LDL.LU.64 R8, [R1+0x13a0] ;  /* 0x0013a00001087983 */ /* 0x004ea20000300a00 */
[----:B------:R-:W-:-:S03]  /*464f0*/  IMAD.WIDE R214, R252, 0x4, R238 ;  /* 0x00000004fcd67825 */ /* 0x000fc600078e02ee */
[----:B------:R1:W-:Y:S04]  /*46500*/  LDGSTS.E [R224+-0x58f00], desc[UR48][R24.64], P5 ;  /* 0xa710000018e07fae */ /* 0x0003e8000a921870 */
[----:B----4-:R-:W4:Y:S04]  /*46510*/  LDL.LU.64 R6, [R1+0x1378] ;  /* 0x0013780001067983 */ /* 0x010f280000300a00 */
[----:B------:R-:W4:Y:S01]  /*46520*/  LDL.LU.64 R228, [R1+0x1350] ;  /* 0x0013500001e47983 */ /* 0x000f220000300a00 */
[----:B------:R-:W-:-:S04]  /*46530*/  IMAD.WIDE R212, R252, 0x4, R222 ;  /* 0x00000004fcd47825 */ /* 0x000fc800078e02de */
[----:B-1----:R-:W-:Y:S01]  /*46540*/  IMAD.WIDE R24, R252, 0x4, R18 ;  /* 0x00000004fc187825 */ /* 0x002fe200078e0212 */
[----:B------:R1:W-:Y:S03]  /*46550*/  STL.64 [R1+0x238], R214 ;  /* 0x000238d601007387 */ /* 0x0003e60000100a00 */
[C---:B------:R-:W-:Y:S01]  /*46560*/  VIADD R225, R246.reuse, 0x100000 ;  /* 0x00100000f6e17836 */ /* 0x040fe20000000000 */
[----:B------:R1:W-:Y:S04]  /*46570*/  STL.64 [R1+0x1f8], R212 ;  /* 0x0001f8d401007387 */ /* 0x0003e80000100a00 */
[----:B------:R1:W-:Y:S04]  /*46580*/  STL.64 [R1+0x1b8], R24 ;  /* 0x0001b81801007387 */ /* 0x0003e80000100a00 */
[----:B------:R-:W-:Y:S04]  /*46590*/  LDGSTS.E [R10+-0x58b00], desc[UR48][R214.64], P5 ;  /* 0xa7500000d60a7fae */ /* 0x000fe8000a921870 */
[----:B------:R-:W-:Y:S04]  /*465a0*/  LDGSTS.E [R227+-0x58700], desc[UR48][R212.64], P5 ;  /* 0xa7900000d4e37fae */ /* 0x000fe8000a921870 */
[----:B------:R-:W-:Y:S01]  /*465b0*/  LDGSTS.E [R226+-0x58300], desc[UR48][R24.64], P5 ;  /* 0xa7d0000018e27fae */ /* 0x000fe2000a921870 */
[C---:B------:R-:W-:Y:S01]  /*465c0*/  VIADD R224, R246.reuse, 0x100000 ;  /* 0x00100000f6e07836 */ /* 0x040fe20000000000 */
[C---:B------:R-:W-:Y:S01]  /*465d0*/  IADD3 R223, R246.reuse, 0x100000, RZ ;  /* 0x00100000f6df7810 */ /* 0x040fe20007ffe0ff */
[----:B------:R-:W-:-:S02]  /*465e0*/  VIADD R222, R246, 0x100000 ;  /* 0x00100000f6de7836 */ /* 0x000fc40000000000 */
[----:B---3--:R-:W-:-:S04]  /*465f0*/  IMAD.WIDE R12, R252, 0x4, R12 ;  /* 0x00000004fc0c7825 */ /* 0x008fc800078e020c */
[----:B------:R-:W-:Y:S01]  /*46600*/  IMAD.WIDE R18, R252, 0x4, R230 ;  /* 0x00000004fc127825 */ /* 0x000fe200078e02e6 */
[----:B------:R3:W-:Y:S04]  /*46610*/  STL.64 [R1+0x6e0], R12 ;  /* 0x0006e00c01007387 */ /* 0x0007e80000100a00 */
[----:B------:R3:W-:Y:S04]  /*46620*/  STL.64 [R1+0x6e8], R18 ;  /* 0x0006e81201007387 */ /* 0x0007e80000100a00 */
[----:B-1----:R-:W4:Y:S04]  /*46630*/  LDL.LU.64 R214, [R1+0x1328] ;  /* 0x0013280001d67983 */ /* 0x002f280000300a00 */
[----:B------:R-:W4:Y:S04]  /*46640*/  LDL.LU.64 R212, [R1+0x1300] ;  /* 0x0013000001d47983 */ /* 0x000f280000300a00 */
[----:B------:R-:W-:Y:S04]  /*46650*/  LDGSTS.E [R225+-0x7fe80], desc[UR48][R12.64], P5 ;  /* 0x801800000ce17fae */ /* 0x000fe8000a921870 */
[----:B------:R-:W4:Y:S04]  /*46660*/  LDL.LU.64 R24, [R1+0x12d0] ;  /* 0x0012d00001187983 */ /* 0x000f280000300a00 */
[----:B------:R1:W-:Y:S04]  /*46670*/  LDGSTS.E [R224+-0x7fa80], desc[UR48][R18.64], P5 ;  /* 0x8058000012e07fae */ /* 0x0003e8000a921870 */
[----:B---3--:R-:W3:Y:S04]  /*46680*/  LDL.LU.64 R12, [R1+0x12a0] ;  /* 0x0012a000010c7983 */ /* 0x008ee80000300a00 */
[----:B------:R-:W3:Y:S01]  /*46690*/  LDL.LU.64 R230, [R1+0x1270] ;  /* 0x0012700001e67983 */ /* 0x000ee20000300a00 */
[----:B-1----:R-:W-:-:S02]  /*466a0*/  VIADD R19, R246, 0x100000 ;  /* 0x00100000f6137836 */ /* 0x002fc40000000000 */
[----:B------:R-:W-:-:S04]  /*466b0*/  IMAD.WIDE R28, R252, 0x4, R28 ;  /* 0x00000004fc1c7825 */ /* 0x000fc800078e021c */
[C---:B------:R-:W-:Y:S01]  /*466c0*/  IMAD.WIDE R26, R252.reuse, 0x4, R26 ;  /* 0x00000004fc1a7825 */ /* 0x040fe200078e021a */
[----:B------:R1:W-:Y:S03]  /*466d0*/  STL.64 [R1+0x6f0], R28 ;  /* 0x0006f01c01007387 */ /* 0x0003e60000100a00 */
[C---:B--2---:R-:W-:Y:S01]  /*466e0*/  IMAD.WIDE R8, R252.reuse, 0x4, R8 ;  /* 0x00000004fc087825 */ /* 0x044fe200078e0208 */
[----:B------:R2:W-:Y:S03]  /*466f0*/  STL.64 [R1+0x6f8], R26 ;  /* 0x0006f81a01007387 */ /* 0x0005e60000100a00 */
[C---:B----4-:R-:W-:Y:S01]  /*46700*/  IMAD.WIDE R6, R252.reuse, 0x4, R6 ;  /* 0x00000004fc067825 */ /* 0x050fe200078e0206 */
[----:B------:R4:W-:Y:S03]  /*46710*/  STL.64 [R1+0x700], R8 ;  /* 0x0007000801007387 */ /* 0x0009e60000100a00 */
[----:B------:R-:W-:Y:S01]  /*46720*/  IMAD.WIDE R226, R252, 0x4, R228 ;  /* 0x00000004fce27825 */ /* 0x000fe200078e02e4 */
[----:B------:R4:W-:Y:S04]  /*46730*/  STL.64 [R1+0x708], R6 ;  /* 0x0007080601007387 */ /* 0x0009e80000100a00 */
[----:B------:R-:W-:Y:S04]  /*46740*/  LDGSTS.E [R224+-0x7f680], desc[UR48][R28.64], P5 ;  /* 0x809800001ce07fae */ /* 0x000fe8000a921870 */
[----:B------:R3:W-:Y:S04]  /*46750*/  STL.64 [R1+0x710], R226 ;  /* 0x000710e201007387 */ /* 0x0007e80000100a00 */
[----:B------:R-:W-:Y:S04]  /*46760*/  LDGSTS.E [R223+-0x7f280], desc[UR48][R26.64], P5 ;  /* 0x80d800001adf7fae */ /* 0x000fe8000a921870 */
[----:B-1----:R-:W3:Y:S04]  /*46770*/  LDL.LU.64 R28, [R1+0x1238] ;  /* 0x00123800011c7983 */ /* 0x002ee80000300a00 */
[----:B------:R-:W-:Y:S04]  /*46780*/  LDGSTS.E [R222+-0x7ee80], desc[UR48][R8.64], P5 ;  /* 0x8118000008de7fae */ /* 0x000fe8000a921870 */
[----:B--2---:R-:W2:Y:S04]  /*46790*/  LDL.LU.64 R26, [R1+0x1208] ;  /* 0x00120800011a7983 */ /* 0x004ea80000300a00 */
[----:B------:R-:W-:Y:S04]  /*467a0*/  LDGSTS.E [R19+-0x7ea80], desc[UR48][R6.64], P5 ;  /* 0x8158000006137fae */ /* 0x000fe8000a921870 */
[----:B----4-:R-:W4:Y:S04]  /*467b0*/  LDL.LU.64 R8, [R1+0x11e0] ;  /* 0x0011e00001087983 */ /* 0x010f280000300a00 */
[----:B------:R-:W4:Y:S04]  /*467c0*/  LDL.LU.64 R6, [R1+0x11b8] ;  /* 0x0011b80001067983 */ /* 0x000f280000300a00 */
[----:B------:R-:W4:Y:S01]  /*467d0*/  LDL.LU.64 R228, [R1+0x1188] ;  /* 0x0011880001e47983 */ /* 0x000f220000300a00 */
[----:B------:R-:W-:-:S05]  /*467e0*/  VIADD R18, R246, 0x100000 ;  /* 0x00100000f6127836 */ /* 0x000fca0000000000 */
[----:B------:R1:W-:Y:S01]  /*467f0*/  LDGSTS.E [R18+-0x7e680], desc[UR48][R226.64], P5 ;  /* 0x81980000e2127fae */ /* 0x0003e2000a921870 */
[----:B------:R-:W-:-:S04]  /*46800*/  IMAD.WIDE R214, R252, 0x4, R214 ;  /* 0x00000004fcd67825 */ /* 0x000fc800078e02d6 */
[C---:B------:R-:W-:Y:S01]  /*46810*/  IMAD.WIDE R212, R252.reuse, 0x4, R212 ;  /* 0x00000004fcd47825 */ /* 0x040fe200078e02d4 */
[----:B------:R1:W-:Y:S03]  /*46820*/  STL.64 [R1+0x718], R214 ;  /* 0x000718d601007387 */ /* 0x0003e60000100a00 */
[C---:B------:R-:W-:Y:S01]  /*46830*/  IMAD.WIDE R24, R252.reuse, 0x4, R24 ;  /* 0x00000004fc187825 */ /* 0x040fe200078e0218 */
[----:B------:R1:W-:Y:S03]  /*46840*/  STL.64 [R1+0x720], R212 ;  /* 0x000720d401007387 */ /* 0x0003e60000100a00 */
[C---:B---3--:R-:W-:Y:S01]  /*46850*/  IMAD.WIDE R12, R252.reuse, 0x4, R12 ;  /* 0x00000004fc0c7825 */ /* 0x048fe200078e020c */
[----:B------:R3:W-:Y:S03]  /*46860*/  STL.64 [R1+0x728], R24 ;  /* 0x0007281801007387 */ /* 0x0007e60000100a00 */
[C---:B-1----:R-:W-:Y:S01]  /*46870*/  IMAD.WIDE R226, R252.reuse, 0x4, R230 ;  /* 0x00000004fce27825 */ /* 0x042fe200078e02e6 */
[----:B------:R1:W-:Y:S04]  /*46880*/  STL.64 [R1+0x730], R12 ;  /* 0x0007300c01007387 */ /* 0x0003e80000100a00 */
[----:B------:R-:W-:Y:S04]  /*46890*/  LDGSTS.E [R224+-0x7e280], desc[UR48][R214.64], P5 ;  /* 0x81d80000d6e07fae */ /* 0x000fe8000a921870 */
[----:B------:R4:W-:Y:S04]  /*468a0*/  STL.64 [R1+0x738], R226 ;  /* 0x000738e201007387 */ /* 0x0009e80000100a00 */
[----:B------:R-:W-:Y:S04]  /*468b0*/  LDGSTS.E [R223+-0x7de80], desc[UR48][R212.64], P5 ;  /* 0x82180000d4df7fae */ /* 0x000fe8000a921870 */
[----:B------:R-:W4:Y:S04]  /*468c0*/  LDL.LU.64 R214, [R1+0x1160] ;  /* 0x0011600001d67983 */ /* 0x000f280000300a00 */
[----:B------:R-:W-:Y:S04]  /*468d0*/  LDGSTS.E [R222+-0x7da80], desc[UR48][R24.64], P5 ;  /* 0x8258000018de7fae */ /* 0x000fe8000a921870 */
[----:B------:R-:W4:Y:S04]  /*468e0*/  LDL.LU.64 R212, [R1+0x1130] ;  /* 0x0011300001d47983 */ /* 0x000f280000300a00 */
[----:B------:R-:W-:Y:S04]  /*468f0*/  LDGSTS.E [R19+-0x7d680], desc[UR48][R12.64], P5 ;  /* 0x829800000c137fae */ /* 0x000fe8000a921870 */
[----:B---3--:R-:W3:Y:S04]  /*46900*/  LDL.LU.64 R24, [R1+0x1100] ;  /* 0x0011000001187983 */ /* 0x008ee80000300a00 */
[----:B------:R4:W-:Y:S04]  /*46910*/  LDGSTS.E [R18+-0x7d280], desc[UR48][R226.64], P5 ;  /* 0x82d80000e2127fae */ /* 0x0009e8000a921870 */
[----:B-1----:R-:W3:Y:S04]  /*46920*/  LDL.LU.64 R12, [R1+0x10c8] ;  /* 0x0010c800010c7983 */ /* 0x002ee80000300a00 */
[----:B------:R-:W3:Y:S01]  /*46930*/  LDL.LU.64 R230, [R1+0x1098] ;  /* 0x0010980001e67983 */ /* 0x000ee20000300a00 */
        /* <DEDUP_REMOVED lines=17> */
[----:B------:R1:W-:Y:S04]  /*46a50*/  LDGSTS.E [R18+-0x7be80], desc[UR48][R226.64], P5 ;  /* 0x84180000e2127fae */ /* 0x0003e8000a921870 */
[----:B------:R-:W4:Y:S04]  /*46a60*/  LDL.LU.64 R6, [R1+0x1000] ;  /* 0x0010000001067983 */ /* 0x000f280000300a00 */
[----:B------:R-:W4:Y:S01]  /*46a70*/  LDL.LU.64 R228, [R1+0xfe8] ;  /* 0x000fe80001e47983 */ /* 0x000f220000300a00 */
[----:B------:R-:W-:-:S04]  /*46a80*/  IMAD.WIDE R214, R252, 0x4, R214 ;  /* 0x00000004fcd67825 */ /* 0x000fc800078e02d6 */
[C---:B------:R-:W-:Y:S01]  /*46a90*/  IMAD.WIDE R212, R252.reuse, 0x4, R212 ;  /* 0x00000004fcd47825 */ /* 0x040fe200078e02d4 */
[----:B------:R1:W-:Y:S03]  /*46aa0*/  STL.64 [R1+0x768], R214 ;  /* 0x000768d601007387 */ /* 0x0003e60000100a00 */
[C---:B---3--:R-:W-:Y:S01]  /*46ab0*/  IMAD.WIDE R24, R252.reuse, 0x4, R24 ;  /* 0x00000004fc187825 */ /* 0x048fe200078e0218 */
        /* <DEDUP_REMOVED lines=10> */
[----:B---3--:R-:W3:Y:S04]  /*46b60*/  LDL.LU.64 R212, [R1+0xdc0] ;  /* 0x000dc00001d47983 */ /* 0x008ee80000300a00 */
[----:B------:R-:W-:Y:S04]  /*46b70*/  LDGSTS.E [R19+-0x7ae80], desc[UR48][R12.64], P5 ;  /* 0x851800000c137fae */ /* 0x000fe8000a921870 */
[----:B------:R-:W3:Y:S04]  /*46b80*/  LDL.LU.64 R24, [R1+0xa18] ;  /* 0x000a180001187983 */ /* 0x000ee80000300a00 */
        /* <DEDUP_REMOVED lines=30> */
[----:B------:R-:W-:Y:S01]  /*46d70*/  STL.64 [R1+0x7e0], R24 ;  /* 0x0007e01801007387 */ /* 0x000fe20000100a00 */
[----:B-1----:R-:W-:-:S03]  /*46d80*/  IMAD.WIDE R226, R252, 0x4, R230 ;  /* 0x00000004fce27825 */ /* 0x002fc600078e02e6 */
[----:B------:R-:W-:Y:S04]  /*46d90*/  LDGSTS.E [R223+-0x78e80], desc[UR48][R212.64], P5 ;  /* 0x87180000d4df7fae */ /* 0x000fe8000a921870 */
[----:B------:R1:W-:Y:S04]  /*46da0*/  STL.64 [R1+0x7e8], R12 ;  /* 0x0007e80c01007387 */ /* 0x0003e80000100a00 */
[----:B------:R-:W-:Y:S04]  /*46db0*/  LDGSTS.E [R222+-0x78a80], desc[UR48][R24.64], P5 ;  /* 0x8758000018de7fae */ /* 0x000fe8000a921870 */
[----:B------:R3:W-:Y:S04]  /*46dc0*/  STL.64 [R1+0x7f0], R226 ;  /* 0x0007f0e201007387 */ /* 0x0007e80000100a00 */
[----:B------:R-:W-:Y:S04]  /*46dd0*/  LDGSTS.E [R19+-0x78680], desc[UR48][R12.64], P5 ;  /* 0x879800000c137fae */ /* 0x000fe8000a921870 */
[----:B------:R3:W-:Y:S04]  /*46de0*/  LDGSTS.E [R18+-0x78280], desc[UR48][R226.64], P5 ;  /* 0x87d80000e2127fae */ /* 0x0007e8000a921870 */
[----:B-1----:R-:W3:Y:S04]  /*46df0*/  LDL.LU.64 R12, [R1+0x990] ;  /* 0x00099000010c7983 */ /* 0x002ee80000300a00 */
[----:B------:R-:W3:Y:S04]  /*46e00*/  LDL.LU.64 R212, [R1+0x988] ;  /* 0x0009880001d47983 */ /* 0x000ee80000300a00 */
[----:B------:R-:W3:Y:S04]  /*46e10*/  LDL.LU.64 R24, [R1+0x940] ;  /* 0x0009400001187983 */ /* 0x000ee80000300a00 */
[----:B------:R-:W3:Y:S04]  /*46e20*/  LDL.LU.64 R214, [R1+0x900] ;  /* 0x0009000001d67983 */ /* 0x000ee80000300a00 */
[----:B------:R-:W3:Y:S01]  /*46e30*/  LDL.LU.64 R230, [R1+0x8f0] ;  /* 0x0008f00001e67983 */ /* 0x000ee20000300a00 */
[----:B------:R-:W-:-:S04]  /*46e40*/  IMAD.WIDE R28, R252, 0x4, R28 ;  /* 0x00000004fc1c7825 */ /* 0x000fc800078e021c */
[C---:B--2---:R-:W-:Y:S01]  /*46e50*/  IMAD.WIDE R26, R252.reuse, 0x4, R26 ;  /* 0x00000004fc1a7825 */ /* 0x044fe200078e021a */
[----:B------:R-:W-:Y:S03]  /*46e60*/  STL.64 [R1+0x7f8], R28 ;  /* 0x0007f81c01007387 */ /* 0x000fe60000100a00 */
[C---:B----4-:R-:W-:Y:S01]  /*46e70*/  IMAD.WIDE R8, R252.reuse, 0x4, R8 ;  /* 0x00000004fc087825 */ /* 0x050fe200078e0208 */
[----:B------:R-:W-:Y:S04]  /*46e80*/  STL.64 [R1+0x800], R26 ;  /* 0x0008001a01007387 */ /* 0x000fe80000100a00 */
[----:B------:R-:W-:Y:S01]  /*46e90*/  LDGSTS.E [R224+-0x5fe80], desc[UR48][R28.64], P5 ;  /* 0xa01800001ce07fae */ /* 0x000fe2000a921870 */
[----:B------:R-:W-:-:S03]  /*46ea0*/  IMAD.WIDE R6, R252, 0x4, R6 ;  /* 0x00000004fc067825 */ /* 0x000fc600078e0206 */
[----:B------:R-:W-:Y:S01]  /*46eb0*/  STL.64 [R1+0x808], R8 ;  /* 0x0008080801007387 */ /* 0x000fe20000100a00 */
[----:B---3--:R-:W-:-:S03]  /*46ec0*/  IMAD.WIDE R226, R252, 0x4, R228 ;  /* 0x00000004fce27825 */ /* 0x008fc600078e02e4 */
[----:B------:R-:W-:Y:S04]  /*46ed0*/  LDGSTS.E [R223+-0x5fa80], desc[UR48][R26.64], P5 ;  /* 0xa05800001adf7fae */ /* 0x000fe8000a921870 */
[----:B------:R1:W-:Y:S04]  /*46ee0*/  STL.64 [R1+0x810], R6 ;  /* 0x0008100601007387 */ /* 0x0003e80000100a00 */
[----:B------:R-:W-:Y:S04]  /*46ef0*/  LDGSTS.E [R222+-0x5f680], desc[UR48][R8.64], P5 ;  /* 0xa098000008de7fae */ /* 0x000fe8000a921870 */
[----:B------:R2:W-:Y:S04]  /*46f00*/  STL.64 [R1+0x818], R226 ;  /* 0x000818e201007387 */ /* 0x0005e80000100a00 */
[----:B------:R-:W-:Y:S04]  /*46f10*/  LDGSTS.E [R19+-0x5f280], desc[UR48][R6.64], P5 ;  /* 0xa0d8000006137fae */ /* 0x000fe8000a921870 */
[----:B------:R2:W-:Y:S04]  /*46f20*/  LDGSTS.E [R18+-0x5ee80], desc[UR48][R226.64], P5 ;  /* 0xa1180000e2127fae */ /* 0x0005e8000a921870 */
[----:B-1----:R-:W3:Y:S04]  /*46f30*/  LDL.LU.64 R6, [R1+0x8b0] ;  /* 0x0008b00001067983 */ /* 0x002ee80000300a00 */
[----:B------:R-:W4:Y:S04]  /*46f40*/  LDL.LU.64 R28, [R1+0x850] ;  /* 0x00085000011c7983 */ /* 0x000f280000300a00 */
[----:B------:R-:W4:Y:S04]  /*46f50*/  LDL.LU.64 R26, [R1+0x8a0] ;  /* 0x0008a000011a7983 */ /* 0x000f280000300a00 */
[----:B------:R-:W4:Y:S04]  /*46f60*/  LDL.LU.64 R8, [R1+0x860] ;  /* 0x0008600001087983 */ /* 0x000f280000300a00 */
[----:B------:R-:W4:Y:S01]  /*46f70*/  LDL.LU.64 R228, [R1+0x890] ;  /* 0x0008900001e47983 */ /* 0x000f220000300a00 */
[----:B--2---:R-:W-:-:S04]  /*46f80*/  IMAD.WIDE R226, R252, 0x4, R12 ;  /* 0x00000004fce27825 */ /* 0x004fc800078e020c */
[C---:B------:R-:W-:Y:S01]  /*46f90*/  IMAD.WIDE R212, R252.reuse, 0x4, R212 ;  /* 0x00000004fcd47825 */ /* 0x040fe200078e02d4 */
[----:B------:R-:W-:Y:S03]  /*46fa0*/  STL.64 [R1+0x820], R226 ;  /* 0x000820e201007387 */ /* 0x000fe60000100a00 */
[C---:B------:R-:W-:Y:S01]  /*46fb0*/  IMAD.WIDE R24, R252.reuse, 0x4, R24 ;  /* 0x00000004fc187825 */ /* 0x040fe200078e0218 */
[----:B------:R-:W-:Y:S03]  /*46fc0*/  STL.64 [R1+0x828], R212 ;  /* 0x000828d401007387 */ /* 0x000fe60000100a00 */
[C---:B------:R-:W-:Y:S01]  /*46fd0*/  IMAD.WIDE R12, R252.reuse, 0x4, R214 ;  /* 0x00000004fc0c7825 */ /* 0x040fe200078e02d6 */
[----:B------:R3:W-:Y:S03]  /*46fe0*/  LDGSTS.E [R224+-0x5ea80], desc[UR48][R226.64], P5 ;  /* 0xa1580000e2e07fae */ /* 0x0007e6000a921870 */
[C---:B------:R-:W-:Y:S01]  /*46ff0*/  IMAD.WIDE R214, R252.reuse, 0x4, R230 ;  /* 0x00000004fcd67825 */ /* 0x040fe200078e02e6 */
[----:B------:R-:W-:Y:S04]  /*47000*/  STL.64 [R1+0x830], R24 ;  /* 0x0008301801007387 */ /* 0x000fe80000100a00 */
[----:B------:R-:W-:Y:S04]  /*47010*/  LDGSTS.E [R223+-0x5e680], desc[UR48][R212.64], P5 ;  /* 0xa1980000d4df7fae */ /* 0x000fe8000a921870 */
[----:B------:R1:W-:Y:S04]  /*47020*/  STL.64 [R1+0x838], R12 ;  /* 0x0008380c01007387 */ /* 0x0003e80000100a00 */
[----:B------:R-:W-:Y:S04]  /*47030*/  LDGSTS.E [R222+-0x5e280], desc[UR48][R24.64], P5 ;  /* 0xa1d8000018de7fae */ /* 0x000fe8000a921870 */
[----:B------:R2:W-:Y:S04]  /*47040*/  STL.64 [R1+0x840], R214 ;  /* 0x000840d601007387 */ /* 0x0005e80000100a00 */
[----:B------:R4:W-:Y:S04]  /*47050*/  LDGSTS.E [R19+-0x5de80], desc[UR48][R12.64], P5 ;  /* 0xa21800000c137fae */ /* 0x0009e8000a921870 */
[----:B------:R-:W-:Y:S04]  /*47060*/  LDGSTS.E [R18+-0x5da80], desc[UR48][R214.64], P5 ;  /* 0xa2580000d6127fae */ /* 0x000fe8000a921870 */
[----:B-1----:R-:W4:Y:S04]  /*47070*/  LDL.LU.64 R12, [R1+0x880] ;  /* 0x00088000010c7983 */ /* 0x002f280000300a00 */
[----:B------:R-:W4:Y:S04]  /*47080*/  LDL.LU.64 R212, [R1+0x878] ;  /* 0x0008780001d47983 */ /* 0x000f280000300a00 */
[----:B------:R-:W4:Y:S04]  /*47090*/  LDL.LU.64 R24, [R1+0x868] ;  /* 0x0008680001187983 */ /* 0x000f280000300a00 */
[----:B------:R-:W4:Y:S04]  /*470a0*/  LDL.LU.64 R230, [R1+0x7c0] ;  /* 0x0007c00001e67983 */ /* 0x000f280000300a00 */
[----:B--2---:R-:W2:Y:S01]  /*470b0*/  LDL.LU.64 R214, [R1+0x270] ;  /* 0x0002700001d67983 */ /* 0x004ea20000300a00 */
[----:B---3--:R-:W-:-:S04]  /*470c0*/  IMAD.WIDE R226, R252, 0x4, R6 ;  /* 0x00000004fce27825 */ /* 0x008fc800078e0206 */
[C---:B----4-:R-:W-:Y:S01]  /*470d0*/  IMAD.WIDE R28, R252.reuse, 0x4, R28 ;  /* 0x00000004fc1c7825 */ /* 0x050fe200078e021c */
[----:B------:R-:W-:Y:S03]  /*470e0*/  STL.64 [R1+0x848], R226 ;  /* 0x000848e201007387 */ /* 0x000fe60000100a00 */
[C---:B------:R-:W-:Y:S01]  /*470f0*/  IMAD.WIDE R26, R252.reuse, 0x4, R26 ;  /* 0x00000004fc1a7825 */ /* 0x040fe200078e021a */
[----:B------:R1:W-:Y:S03]  /*47100*/  STL.64 [R1+0x850], R28 ;  /* 0x0008501c01007387 */ /* 0x0003e60000100a00 */
[C---:B------:R-:W-:Y:S01]  /*47110*/  IMAD.WIDE R6, R252.reuse, 0x4, R8 ;  /* 0x00000004fc067825 */ /* 0x040fe200078e0208 */
[----:B------:R3:W-:Y:S03]  /*47120*/  STL.64 [R1+0x858], R26 ;  /* 0x0008581a01007387 */ /* 0x0007e60000100a00 */
[C---:B------:R-:W-:Y:S01]  /*47130*/  IMAD.WIDE R8, R252.reuse, 0x4, R228 ;  /* 0x00000004fc087825 */ /* 0x040fe200078e02e4 */
[----:B------:R4:W-:Y:S04]  /*47140*/  STL.64 [R1+0x860], R6 ;  /* 0x0008600601007387 */ /* 0x0009e80000100a00 */
[----:B------:R4:W-:Y:S04]  /*47150*/  STL.64 [R1+0x870], R8 ;  /* 0x0008700801007387 */ /* 0x0009e80000100a00 */
[----:B------:R-:W-:Y:S04]  /*47160*/  LDGSTS.E [R224+-0x5d680], desc[UR48][R226.64], P5 ;  /* 0xa2980000e2e07fae */ /* 0x000fe8000a921870 */
[----:B------:R-:W2:Y:S04]  /*47170*/  LDL.LU.64 R228, [R1+0x230] ;  /* 0x0002300001e47983 */ /* 0x000ea80000300a00 */
[----:B------:R-:W-:Y:S04]  /*47180*/  LDGSTS.E [R223+-0x5d280], desc[UR48][R28.64], P5 ;  /* 0xa2d800001cdf7fae */ /* 0x000fe8000a921870 */
[----:B------:R-:W2:Y:S04]  /*47190*/  LDL.LU.64 R238, [R1+0x1f0] ;  /* 0x0001f00001ee7983 */ /* 0x000ea80000300a00 */
[----:B------:R-:W-:Y:S04]  /*471a0*/  LDGSTS.E [R222+-0x5ce80], desc[UR48][R26.64], P5 ;  /* 0xa31800001ade7fae */ /* 0x000fe8000a921870 */
[----:B-1----:R-:W2:Y:S04]  /*471b0*/  LDL.LU.64 R28, [R1+0x1b0] ;  /* 0x0001b000011c7983 */ /* 0x002ea80000300a00 */
[----:B------:R-:W-:Y:S04]  /*471c0*/  LDGSTS.E [R19+-0x5ca80], desc[UR48][R6.64], P5 ;  /* 0xa358000006137fae */ /* 0x000fe8000a921870 */
[----:B---3--:R-:W3:Y:S04]  /*471d0*/  LDL.LU.64 R26, [R1+0x170] ;  /* 0x00017000011a7983 */ /* 0x008ee80000300a00 */
[----:B------:R1:W-:Y:S04]  /*471e0*/  LDGSTS.E [R18+-0x5c680], desc[UR48][R8.64], P5 ;  /* 0xa398000008127fae */ /* 0x0003e8000a921870 */
[----:B----4-:R-:W4:Y:S01]  /*471f0*/  LDL.LU.64 R6, [R1+0x130] ;  /* 0x0001300001067983 */ /* 0x010f220000300a00 */
[----:B------:R-:W-:-:S04]  /*47200*/  IMAD.WIDE R12, R252, 0x4, R12 ;  /* 0x00000004fc0c7825 */ /* 0x000fc800078e020c */
[C---:B-1----:R-:W-:Y:S01]  /*47210*/  IMAD.WIDE R8, R252.reuse, 0x4, R212 ;  /* 0x00000004fc087825 */ /* 0x042fe200078e02d4 */
[----:B------:R1:W-:Y:S03]  /*47220*/  LDGSTS.E [R224+-0x5c280], desc[UR48][R12.64], P5 ;  /* 0xa3d800000ce07fae */ /* 0x0003e6000a921870 */
[C---:B------:R-:W-:Y:S01]  /*47230*/  IMAD.WIDE R24, R252.reuse, 0x4, R24 ;  /* 0x00000004fc187825 */ /* 0x040fe200078e0218 */
[----:B------:R-:W-:Y:S03]  /*47240*/  STL.64 [R1+0x8e0], R12 ;  /* 0x0008e00c01007387 */ /* 0x000fe60000100a00 */
[----:B------:R-:W-:Y:S01]  /*47250*/  IMAD.WIDE R230, R252, 0x4, R230 ;  /* 0x00000004fce67825 */ /* 0x000fe200078e02e6 */
[----:B------:R2:W-:Y:S03]  /*47260*/  STL.64 [R1+0x8d8], R8 ;  /* 0x0008d80801007387 */ /* 0x0005e60000100a00 */
[----:B------:R-:W-:-:S02]  /*47270*/  IMAD.MOV.U32 R225, RZ, RZ, R9 ;  /* 0x000000ffffe17224 */ /* 0x000fc400078e0009 */
[----:B-1----:R-:W-:Y:S01]  /*47280*/  IMAD.MOV.U32 R224, RZ, RZ, R8 ;  /* 0x000000ffffe07224 */ /* 0x002fe200078e0008 */
[----:B------:R1:W-:Y:S01]  /*47290*/  STL.64 [R1+0x8d0], R24 ;  /* 0x0008d01801007387 */ /* 0x0003e20000100a00 */
[----:B--2---:R-:W-:-:S03]  /*472a0*/  IMAD.WIDE R226, R252, 0x4, R214 ;  /* 0x00000004fce27825 */ /* 0x004fc600078e02d6 */
[----:B------:R-:W2:Y:S04]  /*472b0*/  LDL.LU.64 R214, [R1+0xf0] ;  /* 0x0000f00001d67983 */ /* 0x000ea80000300a00 */
[----:B------:R1:W-:Y:S04]  /*472c0*/  STL.64 [R1+0x8c8], R230 ;  /* 0x0008c8e601007387 */ /* 0x0003e80000100a00 */
[----:B------:R-:W2:Y:S04]  /*472d0*/  LDL.LU.64 R212, [R1+0xb0] ;  /* 0x0000b00001d47983 */ /* 0x000ea80000300a00 */
[----:B------:R1:W-:Y:S04]  /*472e0*/  LDGSTS.E [R223+-0x5be80], desc[UR48][R224.64], P5 ;  /* 0xa4180000e0df7fae */ /* 0x0003e8000a921870 */
[----:B------:R1:W-:Y:S04]  /*472f0*/  STL.64 [R1+0x8c0], R226 ;  /* 0x0008c0e201007387 */ /* 0x0003e80000100a00 */
[----:B------:R-:W-:Y:S04]  /*47300*/  LDGSTS.E [R222+-0x5ba80], desc[UR48][R24.64], P5 ;  /* 0xa458000018de7fae */ /* 0x000fe8000a921870 */
[----:B------:R-:W2:Y:S01]  /*47310*/  LDL.LU.64 R8, [R1+0x70] ;  /* 0x0000700001087983 */ /* 0x000ea20000300a00 */
[----:B-1----:R-:W-:-:S03]  /*47320*/  IADD3 R224, R246, 0x100000, RZ ;  /* 0x00100000f6e07810 */ /* 0x002fc60007ffe0ff */
[----:B------:R-:W-:Y:S04]  /*47330*/  LDGSTS.E [R19+-0x5b680], desc[UR48][R230.64], P5 ;  /* 0xa4980000e6137fae */ /* 0x000fe8000a921870 */
[----:B------:R-:W2:Y:S04]  /*47340*/  LDL.LU.64 R12, [R1+0x30] ;  /* 0x00003000010c7983 */ /* 0x000ea80000300a00 */
[----:B------:R1:W-:Y:S04]  /*47350*/  LDGSTS.E [R18+-0x5b280], desc[UR48][R226.64], P5 ;  /* 0xa4d80000e2127fae */ /* 0x0003e8000a921870 */
[----:B------:R-:W2:Y:S04]  /*47360*/  LDL.LU.64 R24, [R1+0x18f8] ;  /* 0x0018f80001187983 */ /* 0x000ea80000300a00 */
[----:B------:R-:W2:Y:S01]  /*47370*/  LDL.LU.64 R230, [R1+0x18f0] ;  /* 0x0018f00001e67983 */ /* 0x000ea20000300a00 */
[----:B------:R-:W-:-:S04]  /*47380*/  IMAD.WIDE R228, R252, 0x4, R228 ;  /* 0x00000004fce47825 */ /* 0x000fc800078e02e4 */
[C---:B-1----:R-:W-:Y:S01]  /*47390*/  IMAD.WIDE R226, R252.reuse, 0x4, R238 ;  /* 0x00000004fce27825 */ /* 0x042fe200078e02ee */
[----:B------:R-:W-:Y:S03]  /*473a0*/  STL.64 [R1+0x8b8], R228 ;  /* 0x0008b8e401007387 */ /* 0x000fe60000100a00 */
[C---:B------:R-:W-:Y:S01]  /*473b0*/  IMAD.WIDE R28, R252.reuse, 0x4, R28 ;  /* 0x00000004fc1c7825 */ /* 0x040fe200078e021c */
[----:B------:R-:W-:Y:S04]  /*473c0*/  STL.64 [R1+0x8b0], R226 ;  /* 0x0008b0e201007387 */ /* 0x000fe80000100a00 */
[----:B------:R-:W-:Y:S01]  /*473d0*/  LDGSTS.E [R224+-0x5ae80], desc[UR48][R228.64], P5 ;  /* 0xa5180000e4e07fae */ /* 0x000fe2000a921870 */
[----:B---3--:R-:W-:-:S03]  /*473e0*/  IMAD.WIDE R26, R252, 0x4, R26 ;  /* 0x00000004fc1a7825 */ /* 0x008fc600078e021a */
[----:B------:R1:W-:Y:S04]  /*473f0*/  STL.64 [R1+0x8a8], R28 ;  /* 0x0008a81c01007387 */ /* 0x0003e80000100a00 */
[----:B------:R-:W-:Y:S01]  /*47400*/  LDGSTS.E [R223+-0x5aa80], desc[UR48][R226.64], P5 ;  /* 0xa5580000e2df7fae */ /* 0x000fe2000a921870 */
[----:B----4-:R-:W-:-:S03]  /*47410*/  IMAD.WIDE R6, R252, 0x4, R6 ;  /* 0x00000004fc067825 */ /* 0x010fc600078e0206 */
[----:B------:R3:W-:Y:S04]  /*47420*/  STL.64 [R1+0x8a0], R26 ;  /* 0x0008a01a01007387 */ /* 0x0007e80000100a00 */
[----:B------:R-:W-:Y:S04]  /*47430*/  LDGSTS.E [R222+-0x5a680], desc[UR48][R28.64], P5 ;  /* 0xa59800001cde7fae */ /* 0x000fe8000a921870 */
[----:B------:R4:W-:Y:S04]  /*47440*/  STL.64 [R1+0x898], R6 ;  /* 0x0008980601007387 */ /* 0x0009e80000100a00 */
[----:B------:R-:W-:Y:S04]  /*47450*/  LDGSTS.E [R19+-0x5a280], desc[UR48][R26.64], P5 ;  /* 0xa5d800001a137fae */ /* 0x000fe8000a921870 */
[----:B-1----:R-:W4:Y:S04]  /*47460*/  LDL.LU.64 R28, [R1+0x1560] ;  /* 0x00156000011c7983 */ /* 0x002f280000300a00 */
[----:B------:R4:W-:Y:S04]  /*47470*/  LDGSTS.E [R18+-0x59e80], desc[UR48][R6.64], P5 ;  /* 0xa618000006127fae */ /* 0x0009e8000a921870 */
[----:B---3--:R-:W3:Y:S04]  /*47480*/  LDL.LU.64 R26, [R1+0x1540] ;  /* 0x00154000011a7983 */ /* 0x008ee80000300a00 */
[----:B------:R-:W3:Y:S01]  /*47490*/  LDL.LU.64 R228, [R1+0x1520] ;  /* 0x0015200001e47983 */ /* 0x000ee20000300a00 */
[----:B--2---:R-:W-:-:S04]  /*474a0*/  IMAD.WIDE R214, R252, 0x4, R214 ;  /* 0x00000004fcd67825 */ /* 0x004fc800078e02d6 */
[C---:B------:R-:W-:Y:S01]  /*474b0*/  IMAD.WIDE R212, R252.reuse, 0x4, R212 ;  /* 0x00000004fcd47825 */ /* 0x040fe200078e02d4 */
[----:B------:R1:W-:Y:S04]  /*474c0*/  STL.64 [R1+0x890], R214 ;  /* 0x000890d601007387 */ /* 0x0003e80000100a00 */
[----:B------:R2:W-:Y:S04]  /*474d0*/  STL.64 [R1+0x888], R212 ;  /* 0x000888d401007387 */ /* 0x0005e80000100a00 */
[----:B------:R1:W-:Y:S04]  /*474e0*/  LDGSTS.E [R224+-0x59a80], desc[UR48][R214.64], P5 ;  /* 0xa6580000d6e07fae */ /* 0x0003e8000a921870 */
[----:B------:R2:W-:Y:S01]  /*474f0*/  LDGSTS.E [R223+-0x59680], desc[UR48][R212.64], P5 ;  /* 0xa6980000d4df7fae */ /* 0x0005e2000a921870 */
[----:B------:R-:W-:-:S04]  /*47500*/  IMAD.WIDE R8, R252, 0x4, R8 ;  /* 0x00000004fc087825 */ /* 0x000fc800078e0208 */
[C---:B----4-:R-:W-:Y:S01]  /*47510*/  IMAD.WIDE R6, R252.reuse, 0x4, R12 ;  /* 0x00000004fc067825 */ /* 0x050fe200078e020c */
[----:B------:R4:W-:Y:S03]  /*47520*/  STL.64 [R1+0x880], R8 ;  /* 0x0008800801007387 */ /* 0x0009e60000100a00 */
[C---:B------:R-:W-:Y:S01]  /*47530*/  IMAD.WIDE R12, R252.reuse, 0x4, R236 ;  /* 0x00000004fc0c7825 */ /* 0x040fe200078e02ec */
[----:B------:R4:W-:Y:S04]  /*47540*/  STL.64 [R1+0x878], R6 ;  /* 0x0008780601007387 */ /* 0x0009e80000100a00 */
[----:B------:R4:W-:Y:S01]  /*47550*/  STL.64 [R1+0x868], R12 ;  /* 0x0008680c01007387 */ /* 0x0009e20000100a00 */
[----:B-1----:R-:W-:-:S03]  /*47560*/  IMAD.WIDE R214, R252, 0x4, R220 ;  /* 0x00000004fcd67825 */ /* 0x002fc600078e02dc */
[----:B------:R-:W3:Y:S01]  /*47570*/  LDL.LU.64 R226, [R1+0x1500] ;  /* 0x0015000001e27983 */ /* 0x000ee20000300a00 */
[----:B--2---:R-:W-:-:S03]  /*47580*/  IMAD.WIDE R212, R252, 0x4, R20 ;  /* 0x00000004fcd47825 */ /* 0x004fc600078e0214 */
[----:B------:R1:W-:Y:S04]  /*47590*/  LDGSTS.E [R222+-0x59280], desc[UR48][R8.64], P5 ;  /* 0xa6d8000008de7fae */ /* 0x0003e8000a921870 */
[----:B------:R-:W2:Y:S04]  /*475a0*/  LDL.LU.64 R238, [R1+0x14e0] ;  /* 0x0014e00001ee7983 */ /* 0x000ea80000300a00 */
[----:B------:R1:W-:Y:S04]  /*475b0*/  LDGSTS.E [R19+-0x58e80], desc[UR48][R6.64], P5 ;  /* 0xa718000006137fae */ /* 0x0003e8000a921870 */
[----:B----4-:R-:W4:Y:S04]  /*475c0*/  LDL.LU.64 R8, [R1+0x14c0] ;  /* 0x0014c00001087983 */ /* 0x010f280000300a00 */
[----:B------:R3:W-:Y:S04]  /*475d0*/  LDGSTS.E [R18+-0x58a80], desc[UR48][R12.64], P5 ;  /* 0xa75800000c127fae */ /* 0x0007e8000a921870 */
[----:B------:R-:W4:Y:S01]  /*475e0*/  LDL.LU.64 R6, [R1+0x14a0] ;  /* 0x0014a00001067983 */ /* 0x000f220000300a00 */
[----:B-1----:R-:W-:-:S02]  /*475f0*/  VIADD R222, R247, 0x100000 ;  /* 0x00100000f7de7836 */ /* 0x002fc40000000000 */
[----:B------:R-:W-:Y:S01]  /*47600*/  VIADD R19, R247, 0x100000 ;  /* 0x00100000f7137836 */ /* 0x000fe20000000000 */
[----:B------:R-:W-:Y:S04]  /*47610*/  LDGSTS.E [R224+-0x58680], desc[UR48][R214.64], P5 ;  /* 0xa7980000d6e07fae */ /* 0x000fe8000a921870 */
[----:B------:R-:W4:Y:S04]  /*47620*/  LDL.LU.64 R12, [R1+0x1480] ;  /* 0x00148000010c7983 */ /* 0x000f280000300a00 */
[----:B------:R1:W-:Y:S04]  /*47630*/  STL.64 [R1+0x7c0], R214 ;  /* 0x0007c0d601007387 */ /* 0x0003e80000100a00 */
[----:B------:R1:W-:Y:S04]  /*47640*/  STL.64 [R1+0x230], R212 ;  /* 0x000230d401007387 */ /* 0x0003e80000100a00 */
[----:B------:R-:W-:Y:S01]  /*47650*/  LDGSTS.E [R223+-0x58280], desc[UR48][R212.64], P5 ;  /* 0xa7d80000d4df7fae */ /* 0x000fe2000a921870 */
[----:B------:R-:W-:-:S04]  /*47660*/  IMAD.WIDE R28, R252, 0x4, R28 ;  /* 0x00000004fc1c7825 */ /* 0x000fc800078e021c */
[C---:B---3--:R-:W-:Y:S01]  /*47670*/  IMAD.WIDE R26, R252.reuse, 0x4, R26 ;  /* 0x00000004fc1a7825 */ /* 0x048fe200078e021a */
[----:B------:R3:W-:Y:S03]  /*47680*/  STL.64 [R1+0x8e8], R28 ;  /* 0x0008e81c01007387 */ /* 0x0007e60000100a00 */
[----:B------:R-:W-:Y:S01]  /*47690*/  IMAD.WIDE R20, R252, 0x4, R228 ;  /* 0x00000004fc147825 */ /* 0x000fe200078e02e4 */
[----:B------:R3:W-:Y:S04]  /*476a0*/  STL.64 [R1+0x8f0], R26 ;  /* 0x0008f01a01007387 */ /* 0x0007e80000100a00 */
[----:B------:R3:W-:Y:S04]  /*476b0*/  STL.64 [R1+0x8f8], R20 ;  /* 0x0008f81401007387 */ /* 0x0007e80000100a00 */
[----:B-1----:R-:W4:Y:S04]  /*476c0*/  LDL.LU.64 R214, [R1+0x1460] ;  /* 0x0014600001d67983 */ /* 0x002f280000300a00 */
[----:B------:R-:W-:Y:S04]  /*476d0*/  LDGSTS.E [R222+-0x7fe00], desc[UR48][R28.64], P5 ;  /* 0x802000001cde7fae */ /* 0x000fe8000a921870 */
[----:B------:R-:W4:Y:S04]  /*476e0*/  LDL.LU.64 R212, [R1+0x1438] ;  /* 0x0014380001d47983 */ /* 0x000f280000300a00 */
[----:B------:R-:W-:Y:S04]  /*476f0*/  LDGSTS.E [R19+-0x7fa00], desc[UR48][R26.64], P5 ;  /* 0x806000001a137fae */ /* 0x000fe8000a921870 */
[----:B---3--:R-:W3:Y:S04]  /*47700*/  LDL.LU.64 R28, [R1+0x1410] ;  /* 0x00141000011c7983 */ /* 0x008ee80000300a00 */
[----:B------:R-:W3:Y:S04]  /*47710*/  LDL.LU.64 R26, [R1+0x13e8] ;  /* 0x0013e800011a7983 */ /* 0x000ee80000300a00 */
[----:B------:R-:W3:Y:S01]  /*47720*/  LDL.LU.64 R228, [R1+0x13c0] ;  /* 0x0013c00001e47983 */ /* 0x000ee20000300a00 */
[----:B------:R-:W-:-:S02]  /*47730*/  VIADD R18, R247, 0x100000 ;  /* 0x00100000f7127836 */ /* 0x000fc40000000000 */
[----:B------:R-:W-:-:S03]  /*47740*/  VIADD R220, R247, 0x100000 ;  /* 0x00100000f7dc7836 */ /* 0x000fc60000000000 */
[----:B------:R1:W-:Y:S02]  /*47750*/  LDGSTS.E [R18+-0x7f600], desc[UR48][R20.64], P5 ;  /* 0x80a0000014127fae */ /* 0x0003e4000a921870 */
[C---:B-1----:R-:W-:Y:S01]  /*47760*/  VIADD R21, R247.reuse, 0x100000 ;  /* 0x00100000f7157836 */ /* 0x042fe20000000000 */
[----:B------:R-:W-:Y:S01]  /*47770*/  IADD3 R20, R247, 0x100000, RZ ;  /* 0x00100000f7147810 */ /* 0x000fe20007ffe0ff */
[----:B------:R-:W-:-:S04]  /*47780*/  IMAD.WIDE R224, R252, 0x4, R226 ;  /* 0x00000004fce07825 */ /* 0x000fc800078e02e2 */
[C---:B--2---:R-:W-:Y:S01]  /*47790*/  IMAD.WIDE R222, R252.reuse, 0x4, R238 ;  /* 0x00000004fcde7825 */ /* 0x044fe200078e02ee */
[----:B------:R-:W-:Y:S03]  /*477a0*/  STL.64 [R1+0x900], R224 ;  /* 0x000900e001007387 */ /* 0x000fe60000100a00 */
[C---:B----4-:R-:W-:Y:S01]  /*477b0*/  IMAD.WIDE R8, R252.reuse, 0x4, R8 ;  /* 0x00000004fc087825 */ /* 0x050fe200078e0208 */
        /* <DEDUP_REMOVED lines=8> */
[----:B------:R-:W3:Y:S04]  /*47840*/  LDL.LU.64 R226, [R1+0x1398] ;  /* 0x0013980001e27983 */ /* 0x000ee80000300a00 */
[----:B------:R-:W-:Y:S04]  /*47850*/  LDGSTS.E [R20+-0x7ea00], desc[UR48][R8.64], P5 ;  /* 0x8160000008147fae */ /* 0x000fe8000a921870 */
[----:B------:R-:W3:Y:S04]  /*47860*/  LDL.LU.64 R238, [R1+0x1370] ;  /* 0x0013700001ee7983 */ /* 0x000ee80000300a00 */
[----:B------:R-:W-:Y:S04]  /*47870*/  LDGSTS.E [R19+-0x7e600], desc[UR48][R6.64], P5 ;  /* 0x81a0000006137fae */ /* 0x000fe8000a921870 */
[----:B-1----:R-:W3:Y:S04]  /*47880*/  LDL.LU.64 R8, [R1+0x1348] ;  /* 0x0013480001087983 */ /* 0x002ee80000300a00 */
[----:B------:R-:W-:Y:S04]  /*47890*/  LDGSTS.E [R18+-0x7e200], desc[UR48][R12.64], P5 ;  /* 0x81e000000c127fae */ /* 0x000fe8000a921870 */
[----:B--2---:R-:W2:Y:S04]  /*478a0*/  LDL.LU.64 R6, [R1+0x1320] ;  /* 0x0013200001067983 */ /* 0x004ea80000300a00 */
[----:B----4-:R-:W4:Y:S01]  /*478b0*/  LDL.LU.64 R12, [R1+0x12f8] ;  /* 0x0012f800010c7983 */ /* 0x010f220000300a00 */
[----:B------:R-:W-:-:S04]  /*478c0*/  IMAD.WIDE R214, R252, 0x4, R214 ;  /* 0x00000004fcd67825 */ /* 0x000fc800078e02d6 */
[C---:B------:R-:W-:Y:S01]  /*478d0*/  IMAD.WIDE R212, R252.reuse, 0x4, R212 ;  /* 0x00000004fcd47825 */ /* 0x040fe200078e02d4 */
[----:B------:R1:W-:Y:S03]  /*478e0*/  STL.64 [R1+0x928], R214 ;  /* 0x000928d601007387 */ /* 0x0003e60000100a00 */
[C---:B---3--:R-:W-:Y:S01]  /*478f0*/  IMAD.WIDE R28, R252.reuse, 0x4, R28 ;  /* 0x00000004fc1c7825 */ /* 0x048fe200078e021c */
        /* <DEDUP_REMOVED lines=8> */
[----:B-1----:R-:W4:Y:S04]  /*47980*/  LDL.LU.64 R214, [R1+0x12c8] ;  /* 0x0012c80001d67983 */ /* 0x002f280000300a00 */
[----:B------:R-:W-:Y:S04]  /*47990*/  LDGSTS.E [R20+-0x7d600], desc[UR48][R28.64], P5 ;  /* 0x82a000001c147fae */ /* 0x000fe8000a921870 */
[----:B---3--:R-:W3:Y:S04]  /*479a0*/  LDL.LU.64 R212, [R1+0x1298] ;  /* 0x0012980001d47983 */ /* 0x008ee80000300a00 */
[----:B------:R-:W-:Y:S04]  /*479b0*/  LDGSTS.E [R19+-0x7d200], desc[UR48][R26.64], P5 ;  /* 0x82e000001a137fae */ /* 0x000fe8000a921870 */
[----:B------:R-:W3:Y:S04]  /*479c0*/  LDL.LU.64 R28, [R1+0x1268] ;  /* 0x00126800011c7983 */ /* 0x000ee80000300a00 */
[----:B------:R1:W-:Y:S04]  /*479d0*/  LDGSTS.E [R18+-0x7ce00], desc[UR48][R222.64], P5 ;  /* 0x83200000de127fae */ /* 0x0003e8000a921870 */
[----:B------:R-:W3:Y:S04]  /*479e0*/  LDL.LU.64 R26, [R1+0x1230] ;  /* 0x00123000011a7983 */ /* 0x000ee80000300a00 */
[----:B------:R-:W3:Y:S01]  /*479f0*/  LDL.LU.64 R228, [R1+0x1200] ;  /* 0x0012000001e47983 */ /* 0x000ee20000300a00 */
[----:B------:R-:W-:-:S04]  /*47a00*/  IMAD.WIDE R224, R252, 0x4, R226 ;  /* 0x00000004fce07825 */ /* 0x000fc800078e02e2 */
[C---:B-1----:R-:W-:Y:S01]  /*47a10*/  IMAD.WIDE R222, R252.reuse, 0x4, R238 ;  /* 0x00000004fcde7825 */ /* 0x042fe200078e02ee */
[----:B------:R-:W-:Y:S03]  /*47a20*/  STL.64 [R1+0x958], R224 ;  /* 0x000958e001007387 */ /* 0x000fe60000100a00 */
[C---:B------:R-:W-:Y:S01]  /*47a30*/  IMAD.WIDE R8, R252.reuse, 0x4, R8 ;  /* 0x00000004fc087825 */ /* 0x040fe200078e0208 */
[----:B------:R-:W-:Y:S03]  /*47a40*/  STL.64 [R1+0x960], R222 ;  /* 0x000960de01007387 */ /* 0x000fe60000100a00 */
[C---:B--2---:R-:W-:Y:S01]  /*47a50*/  IMAD.WIDE R6, R252.reuse, 0x4, R6 ;  /* 0x00000004fc067825 */ /* 0x044fe200078e0206 */
[----:B------:R1:W-:Y:S03]  /*47a60*/  STL.64 [R1+0x968], R8 ;  /* 0x0009680801007387 */ /* 0x0003e60000100a00 */
[C---:B----4-:R-:W-:Y:S01]  /*47a70*/  IMAD.WIDE R12, R252.reuse, 0x4, R12 ;  /* 0x00000004fc0c7825 */ /* 0x050fe200078e020c */
        /* <DEDUP_REMOVED lines=13> */
[C---:B---3--:R-:W-:Y:S01]  /*47b50*/  IMAD.WIDE R212, R252.reuse, 0x4, R212 ;  /* 0x00000004fcd47825 */ /* 0x048fe200078e02d4 */
[----:B------:R1:W-:Y:S03]  /*47b60*/  STL.64 [R1+0x988], R214 ;  /* 0x000988d601007387 */ /* 0x0003e60000100a00 */
[C---:B------:R-:W-:Y:S01]  /*47b70*/  IMAD.WIDE R28, R252.reuse, 0x4, R28 ;  /* 0x00000004fc1c7825 */ /* 0x040fe200078e021c */
        /* <DEDUP_REMOVED lines=38> */
[----:B------:R-:W-:Y:S03]  /*47de0*/  STL.64 [R1+0x9d8], R214 ;  /* 0x0009d8d601007387 */ /* 0x000fe60000100a00 */
[C---:B------:R-:W-:Y:S01]  /*47df0*/  IMAD.WIDE R28, R252.reuse, 0x4, R28 ;  /* 0x00000004fc1c7825 */ /* 0x040fe200078e021c */
[----:B------:R-:W-:Y:S04]  /*47e00*/  STL.64 [R1+0x9e0], R212 ;  /* 0x0009e0d401007387 */ /* 0x000fe80000100a00 */
[----:B------:R-:W-:Y:S01]  /*47e10*/  LDGSTS.E [R220+-0x78e00], desc[UR48][R214.64], P5 ;  /* 0x87200000d6dc7fae */ /* 0x000fe2000a921870 */
[----:B------:R-:W-:-:S03]  /*47e20*/  IMAD.WIDE R26, R252, 0x4, R26 ;  /* 0x00000004fc1a7825 */ /* 0x000fc600078e021a */
[----:B------:R1:W-:Y:S01]  /*47e30*/  STL.64 [R1+0x9e8], R28 ;  /* 0x0009e81c01007387 */ /* 0x0003e20000100a00 */
[----:B------:R-:W-:-:S03]  /*47e40*/  IMAD.WIDE R222, R252, 0x4, R228 ;  /* 0x00000004fcde7825 */ /* 0x000fc600078e02e4 */
[----:B------:R-:W-:Y:S04]  /*47e50*/  LDGSTS.E [R21+-0x78a00], desc[UR48][R212.64], P5 ;  /* 0x87600000d4157fae */ /* 0x000fe8000a921870 */
[----:B------:R3:W-:Y:S04]  /*47e60*/  STL.64 [R1+0x9f0], R26 ;  /* 0x0009f01a01007387 */ /* 0x0007e80000100a00 */
[----:B------:R-:W-:Y:S04]  /*47e70*/  LDGSTS.E [R20+-0x78600], desc[UR48][R28.64], P5 ;  /* 0x87a000001c147fae */ /* 0x000fe8000a921870 */
[----:B------:R3:W-:Y:S04]  /*47e80*/  STL.64 [R1+0x9f8], R222 ;  /* 0x0009f8de01007387 */ /* 0x0007e80000100a00 */
[----:B------:R-:W-:Y:S04]  /*47e90*/  LDGSTS.E [R19+-0x78200], desc[UR48][R26.64], P5 ;  /* 0x87e000001a137fae */ /* 0x000fe8000a921870 */
[----:B-1----:R-:W4:Y:S04]  /*47ea0*/  LDL.LU.64 R28, [R1+0xa28] ;  /* 0x000a2800011c7983 */ /* 0x002f280000300a00 */
[----:B------:R-:W4:Y:S04]  /*47eb0*/  LDL.LU.64 R214, [R1+0xd80] ;  /* 0x000d800001d67983 */ /* 0x000f280000300a00 */
[----:B------:R-:W4:Y:S04]  /*47ec0*/  LDL.LU.64 R212, [R1+0xa38] ;  /* 0x000a380001d47983 */ /* 0x000f280000300a00 */
[----:B---3--:R-:W3:Y:S04]  /*47ed0*/  LDL.LU.64 R26, [R1+0xd40] ;  /* 0x000d4000011a7983 */ /* 0x008ee80000300a00 */
[----:B------:R-:W3:Y:S04]  /*47ee0*/  LDL.LU.64 R228, [R1+0xa48] ;  /* 0x000a480001e47983 */ /* 0x000ee80000300a00 */
[----:B------:R1:W-:Y:S01]  /*47ef0*/  LDGSTS.E [R18+-0x5fe00], desc[UR48][R222.64], P5 ;  /* 0xa0200000de127fae */ /* 0x0003e2000a921870 */
[----:B------:R-:W-:-:S04]  /*47f00*/  IMAD.WIDE R224, R252, 0x4, R226 ;  /* 0x00000004fce07825 */ /* 0x000fc800078e02e2 */
[C---:B-1----:R-:W-:Y:S01]  /*47f10*/  IMAD.WIDE R222, R252.reuse, 0x4, R238 ;  /* 0x00000004fcde7825 */ /* 0x042fe200078e02ee */
[----:B------:R-:W-:Y:S03]  /*47f20*/  STL.64 [R1+0xa00], R224 ;  /* 0x000a00e001007387 */ /* 0x000fe60000100a00 */
[C---:B------:R-:W-:Y:S01]  /*47f30*/  IMAD.WIDE R8, R252.reuse, 0x4, R8 ;  /* 0x00000004fc087825 */ /* 0x040fe200078e0208 */
[----:B------:R-:W-:Y:S04]  /*47f40*/  STL.64 [R1+0xa08], R222 ;  /* 0x000a08de01007387 */ /* 0x000fe80000100a00 */
[----:B------:R-:W-:Y:S01]  /*47f50*/  LDGSTS.E [R220+-0x5fa00], desc[UR48][R224.64], P5 ;  /* 0xa0600000e0dc7fae */ /* 0x000fe2000a921870 */
[----:B--2---:R-:W-:-:S03]  /*47f60*/  IMAD.WIDE R6, R252, 0x4, R6 ;  /* 0x00000004fc067825 */ /* 0x004fc600078e0206 */
[----:B------:R-:W-:Y:S04]  /*47f70*/  STL.64 [R1+0xa10], R8 ;  /* 0x000a100801007387 */ /* 0x000fe80000100a00 */
[----:B------:R1:W-:Y:S01]  /*47f80*/  LDGSTS.E [R21+-0x5f600], desc[UR48][R222.64], P5 ;  /* 0xa0a00000de157fae */ /* 0x0003e2000a921870 */
[----:B----4-:R-:W-:-:S03]  /*47f90*/  IMAD.WIDE R12, R252, 0x4, R12 ;  /* 0x00000004fc0c7825 */ /* 0x010fc600078e020c */
[----:B------:R2:W-:Y:S04]  /*47fa0*/  STL.64 [R1+0xa18], R6 ;  /* 0x000a180601007387 */ /* 0x0005e80000100a00 */
[----:B------:R-:W-:Y:S04]  /*47fb0*/  LDGSTS.E [R20+-0x5f200], desc[UR48][R8.64], P5 ;  /* 0xa0e0000008147fae */ /* 0x000fe8000a921870 */
[----:B------:R4:W-:Y:S04]  /*47fc0*/  STL.64 [R1+0xa20], R12 ;  /* 0x000a200c01007387 */ /* 0x0009e80000100a00 */
[----:B------:R3:W-:Y:S04]  /*47fd0*/  LDGSTS.E [R19+-0x5ee00], desc[UR48][R6.64], P5 ;  /* 0xa120000006137fae */ /* 0x0007e8000a921870 */
[----:B------:R-:W3:Y:S04]  /*47fe0*/  LDL.LU.64 R226, [R1+0xd38] ;  /* 0x000d380001e27983 */ /* 0x000ee80000300a00 */
[----:B------:R-:W-:Y:S04]  /*47ff0*/  LDGSTS.E [R18+-0x5ea00], desc[UR48][R12.64], P5 ;  /* 0xa16000000c127fae */ /* 0x000fe8000a921870 */
[----:B--2---:R-:W2:Y:S04]  /*48000*/  LDL.LU.64 R6, [R1+0xd20] ;  /* 0x000d200001067983 */ /* 0x004ea80000300a00 */
[----:B------:R-:W2:Y:S04]  /*48010*/  LDL.LU.64 R8, [R1+0xcd8] ;  /* 0x000cd80001087983 */ /* 0x000ea80000300a00 */
[----:B------:R-:W2:Y:S04]  /*48020*/  LDL.LU.64 R238, [R1+0xcc8] ;  /* 0x000cc80001ee7983 */ /* 0x000ea80000300a00 */
[----:B----4-:R-:W4:Y:S01]  /*48030*/  LDL.LU.64 R12, [R1+0xcb0] ;  /* 0x000cb000010c7983 */ /* 0x010f220000300a00 */
[----:B-1----:R-:W-:-:S04]  /*48040*/  IMAD.WIDE R222, R252, 0x4, R28 ;  /* 0x00000004fcde7825 */ /* 0x002fc800078e021c */
[C---:B------:R-:W-:Y:S01]  /*48050*/  IMAD.WIDE R214, R252.reuse, 0x4, R214 ;  /* 0x00000004fcd67825 */ /* 0x040fe200078e02d6 */
[----:B------:R-:W-:Y:S03]  /*48060*/  STL.64 [R1+0xa28], R222 ;  /* 0x000a28de01007387 */ /* 0x000fe60000100a00 */
[C---:B------:R-:W-:Y:S01]  /*48070*/  IMAD.WIDE R212, R252.reuse, 0x4, R212 ;  /* 0x00000004fcd47825 */ /* 0x040fe200078e02d4 */
[----:B------:R1:W-:Y:S03]  /*48080*/  STL.64 [R1+0xa30], R214 ;  /* 0x000a30d601007387 */ /* 0x0003e60000100a00 */
[C---:B---3--:R-:W-:Y:S01]  /*48090*/  IMAD.WIDE R26, R252.reuse, 0x4, R26 ;  /* 0x00000004fc1a7825 */ /* 0x048fe200078e021a */
[----:B------:R3:W-:Y:S03]  /*480a0*/  LDGSTS.E [R220+-0x5e600], desc[UR48][R222.64], P5 ;  /* 0xa1a00000dedc7fae */ /* 0x0007e6000a921870 */
[C---:B------:R-:W-:Y:S01]  /*480b0*/  IMAD.WIDE R28, R252.reuse, 0x4, R228 ;  /* 0x00000004fc1c7825 */ /* 0x040fe200078e02e4 */
[----:B------:R-:W-:Y:S04]  /*480c0*/  STL.64 [R1+0xa38], R212 ;  /* 0x000a38d401007387 */ /* 0x000fe80000100a00 */
[----:B------:R4:W-:Y:S04]  /*480d0*/  LDGSTS.E [R21+-0x5e200], desc[UR48][R214.64], P5 ;  /* 0xa1e00000d6157fae */ /* 0x0009e8000a921870 */
[----:B------:R1:W-:Y:S04]  /*480e0*/  STL.64 [R1+0xa40], R26 ;  /* 0x000a401a01007387 */ /* 0x0003e80000100a00 */
[----:B------:R-:W-:Y:S04]  /*480f0*/  LDGSTS.E [R20+-0x5de00], desc[UR48][R212.64], P5 ;  /* 0xa2200000d4147fae */ /* 0x000fe8000a921870 */
[----:B------:R1:W-:Y:S04]  /*48100*/  STL.64 [R1+0xa48], R28 ;  /* 0x000a481c01007387 */ /* 0x0003e80000100a00 */
[----:B------:R4:W-:Y:S04]  /*48110*/  LDGSTS.E [R19+-0x5da00], desc[UR48][R26.64], P5 ;  /* 0xa26000001a137fae */ /* 0x0009e8000a921870 */
[----:B-1----:R-:W4:Y:S04]  /*48120*/  LDL.LU.64 R214, [R1+0xc90] ;  /* 0x000c900001d67983 */ /* 0x002f280000300a00 */
[----:B------:R-:W-:Y:S04]  /*48130*/  LDGSTS.E [R18+-0x5d600], desc[UR48][R28.64], P5 ;  /* 0xa2a000001c127fae */ /* 0x000fe8000a921870 */
[----:B------:R-:W4:Y:S04]  /*48140*/  LDL.LU.64 R26, [R1+0x970] ;  /* 0x00097000011a7983 */ /* 0x000f280000300a00 */
[----:B------:R-:W4:Y:S04]  /*48150*/  LDL.LU.64 R228, [R1+0x7b0] ;  /* 0x0007b00001e47983 */ /* 0x000f280000300a00 */
[----:B------:R-:W4:Y:S04]  /*48160*/  LDL.LU.64 R212, [R1+0x268] ;  /* 0x0002680001d47983 */ /* 0x000f280000300a00 */
[----:B------:R-:W4:Y:S01]  /*48170*/  LDL.LU.64 R28, [R1+0x228] ;  /* 0x00022800011c7983 */ /* 0x000f220000300a00 */
[----:B------:R-:W-:-:S04]  /*48180*/  IMAD.WIDE R224, R252, 0x4, R226 ;  /* 0x00000004fce07825 */ /* 0x000fc800078e02e2 */
[C---:B--2---:R-:W-:Y:S01]  /*48190*/  IMAD.WIDE R6, R252.reuse, 0x4, R6 ;  /* 0x00000004fc067825 */ /* 0x044fe200078e0206 */
[----:B------:R1:W-:Y:S03]  /*481a0*/  STL.64 [R1+0xa50], R224 ;  /* 0x000a50e001007387 */ /* 0x0003e60000100a00 */
[C---:B------:R-:W-:Y:S01]  /*481b0*/  IMAD.WIDE R8, R252.reuse, 0x4, R8 ;  /* 0x00000004fc087825 */ /* 0x040fe200078e0208 */
[----:B------:R2:W-:Y:S03]  /*481c0*/  STL.64 [R1+0xa58], R6 ;  /* 0x000a580601007387 */ /* 0x0005e60000100a00 */
[C---:B---3--:R-:W-:Y:S01]  /*481d0*/  IMAD.WIDE R222, R252.reuse, 0x4, R238 ;  /* 0x00000004fcde7825 */ /* 0x048fe200078e02ee */
[----:B------:R3:W-:Y:S03]  /*481e0*/  STL.64 [R1+0xa60], R8 ;  /* 0x000a600801007387 */ /* 0x0007e60000100a00 */
[C---:B----4-:R-:W-:Y:S01]  /*481f0*/  IMAD.WIDE R12, R252.reuse, 0x4, R12 ;  /* 0x00000004fc0c7825 */ /* 0x050fe200078e020c */
[----:B------:R-:W-:Y:S04]  /*48200*/  STL.64 [R1+0xad8], R222 ;  /* 0x000ad8de01007387 */ /* 0x000fe80000100a00 */
[----:B------:R-:W4:Y:S04]  /*48210*/  LDL.LU.64 R226, [R1+0x1e8] ;  /* 0x0001e80001e27983 */ /* 0x000f280000300a00 */
[----:B------:R-:W-:Y:S04]  /*48220*/  LDGSTS.E [R220+-0x5d200], desc[UR48][R224.64], P5 ;  /* 0xa2e00000e0dc7fae */ /* 0x000fe8000a921870 */
[----:B------:R3:W-:Y:S04]  /*48230*/  STL.64 [R1+0xad0], R12 ;  /* 0x000ad00c01007387 */ /* 0x0007e80000100a00 */
[----:B------:R-:W-:Y:S04]  /*48240*/  LDGSTS.E [R21+-0x5ce00], desc[UR48][R6.64], P5 ;  /* 0xa320000006157fae */ /* 0x000fe8000a921870 */
[----:B-1----:R-:W4:Y:S04]  /*48250*/  LDL.LU.64 R224, [R1+0x1a8] ;  /* 0x0001a80001e07983 */ /* 0x002f280000300a00 */
[----:B------:R-:W4:Y:S04]  /*48260*/  LDL.LU.64 R236, [R1+0x168] ;  /* 0x0001680001ec7983 */ /* 0x000f280000300a00 */
[----:B--2---:R-:W2:Y:S04]  /*48270*/  LDL.LU.64 R6, [R1+0x128] ;  /* 0x0001280001067983 */ /* 0x004ea80000300a00 */
[----:B------:R-:W-:Y:S04]  /*48280*/  LDGSTS.E [R20+-0x5ca00], desc[UR48][R8.64], P5 ;  /* 0xa360000008147fae */ /* 0x000fe8000a921870 */
[----:B------:R1:W-:Y:S04]  /*48290*/  LDGSTS.E [R19+-0x5c600], desc[UR48][R222.64], P5 ;  /* 0xa3a00000de137fae */ /* 0x0003e8000a921870 */
[----:B------:R-:W-:Y:S04]  /*482a0*/  LDGSTS.E [R18+-0x5c200], desc[UR48][R12.64], P5 ;  /* 0xa3e000000c127fae */ /* 0x000fe8000a921870 */
[----:B---3--:R-:W3:Y:S01]  /*482b0*/  LDL.LU.64 R8, [R1+0xe8] ;  /* 0x0000e80001087983 */ /* 0x008ee20000300a00 */
[----:B------:R-:W-:-:S04]  /*482c0*/  IMAD.WIDE R214, R252, 0x4, R214 ;  /* 0x00000004fcd67825 */ /* 0x000fc800078e02d6 */
[C---:B------:R-:W-:Y:S01]  /*482d0*/  IMAD.WIDE R26, R252.reuse, 0x4, R26 ;  /* 0x00000004fc1a7825 */ /* 0x040fe200078e021a */
[----:B------:R1:W-:Y:S03]  /*482e0*/  STL.64 [R1+0xac8], R214 ;  /* 0x000ac8d601007387 */ /* 0x0003e60000100a00 */
[C---:B------:R-:W-:Y:S01]  /*482f0*/  IMAD.WIDE R228, R252.reuse, 0x4, R228 ;  /* 0x00000004fce47825 */ /* 0x040fe200078e02e4 */
[----:B------:R1:W-:Y:S04]  /*48300*/  STL.64 [R1+0xac0], R26 ;  /* 0x000ac01a01007387 */ /* 0x0003e80000100a00 */
[----:B------:R-:W3:Y:S04]  /*48310*/  LDL.LU.64 R238, [R1+0xa8] ;  /* 0x0000a80001ee7983 */ /* 0x000ee80000300a00 */
[----:B------:R1:W-:Y:S04]  /*48320*/  STL.64 [R1+0xab8], R228 ;  /* 0x000ab8e401007387 */ /* 0x0003e80000100a00 */
[----:B------:R-:W3:Y:S01]  /*48330*/  LDL.LU.64 R12, [R1+0x68] ;  /* 0x00006800010c7983 */ /* 0x000ee20000300a00 */
[----:B------:R-:W-:-:S03]  /*48340*/  IMAD.WIDE R212, R252, 0x4, R212 ;  /* 0x00000004fcd47825 */ /* 0x000fc600078e02d4 */
[----:B------:R-:W-:Y:S01]  /*48350*/  LDGSTS.E [R220+-0x5be00], desc[UR48][R214.64], P5 ;  /* 0xa4200000d6dc7fae */ /* 0x000fe2000a921870 */
[----:B-1----:R-:W-:-:S03]  /*48360*/  IMAD.WIDE R222, R252, 0x4, R28 ;  /* 0x00000004fcde7825 */ /* 0x002fc600078e021c */
[----:B------:R1:W-:Y:S04]  /*48370*/  STL.64 [R1+0xab0], R212 ;  /* 0x000ab0d401007387 */ /* 0x0003e80000100a00 */
[----:B------:R-:W3:Y:S04]  /*48380*/  LDL.LU.64 R28, [R1+0x28] ;  /* 0x00002800011c7983 */ /* 0x000ee80000300a00 */
[----:B------:R-:W-:Y:S04]  /*48390*/  LDGSTS.E [R21+-0x5ba00], desc[UR48][R26.64], P5 ;  /* 0xa46000001a157fae */ /* 0x000fe8000a921870 */
[----:B------:R-:W-:Y:S04]  /*483a0*/  LDGSTS.E [R20+-0x5b600], desc[UR48][R228.64], P5 ;  /* 0xa4a00000e4147fae */ /* 0x000fe8000a921870 */
[----:B------:R4:W-:Y:S04]  /*483b0*/  STL.64 [R1+0xaa8], R222 ;  /* 0x000aa8de01007387 */ /* 0x0009e80000100a00 */
[----:B------:R-:W-:Y:S04]  /*483c0*/  LDGSTS.E [R19+-0x5b200], desc[UR48][R212.64], P5 ;  /* 0xa4e00000d4137fae */ /* 0x000fe8000a921870 */
[----:B------:R-:W3:Y:S04]  /*483d0*/  LDL.LU.64 R214, [R1+0x18e8] ;  /* 0x0018e80001d67983 */ /* 0x000ee80000300a00 */
[----:B------:R4:W-:Y:S04]  /*483e0*/  LDGSTS.E [R18+-0x5ae00], desc[UR48][R222.64], P5 ;  /* 0xa5200000de127fae */ /* 0x0009e8000a921870 */
[----:B------:R-:W3:Y:S04]  /*483f0*/  LDL.LU.64 R26, [R1+0x18e0] ;  /* 0x0018e000011a7983 */ /* 0x000ee80000300a00 */
[----:B------:R-:W3:Y:S04]  /*48400*/  LDL.LU.64 R228, [R1+0x18d8] ;  /* 0x0018d80001e47983 */ /* 0x000ee80000300a00 */
[----:B-1----:R-:W3:Y:S01]  /*48410*/  LDL.LU.64 R212, [R1+0x18d0] ;  /* 0x0018d00001d47983 */ /* 0x002ee20000300a00 */
[----:B----4-:R-:W-:-:S05]  /*48420*/  IMAD.WIDE R226, R252, 0x4, R226 ;  /* 0x00000004fce27825 */ /* 0x010fca00078e02e2 */
[----:B------:R-:W-:Y:S04]  /*48430*/  STL.64 [R1+0xaa0], R226 ;  /* 0x000aa0e201007387 */ /* 0x000fe80000100a00 */
[----:B------:R1:W-:Y:S01]  /*48440*/  LDGSTS.E [R220+-0x5aa00], desc[UR48][R226.64], P5 ;  /* 0xa5600000e2dc7fae */ /* 0x0003e2000a921870 */
[----:B------:R-:W-:-:S04]  /*48450*/  IMAD.WIDE R224, R252, 0x4, R224 ;  /* 0x00000004fce07825 */ /* 0x000fc800078e02e0 */
[C---:B------:R-:W-:Y:S01]  /*48460*/  IMAD.WIDE R222, R252.reuse, 0x4, R236 ;  /* 0x00000004fcde7825 */ /* 0x040fe200078e02ec */
[----:B------:R4:W-:Y:S03]  /*48470*/  STL.64 [R1+0xa98], R224 ;  /* 0x000a98e001007387 */ /* 0x0009e60000100a00 */
[C---:B--2---:R-:W-:Y:S01]  /*48480*/  IMAD.WIDE R6, R252.reuse, 0x4, R6 ;  /* 0x00000004fc067825 */ /* 0x044fe200078e0206 */
[----:B------:R-:W-:Y:S04]  /*48490*/  STL.64 [R1+0xa90], R222 ;  /* 0x000a90de01007387 */ /* 0x000fe80000100a00 */
[----:B------:R-:W-:Y:S04]  /*484a0*/  LDGSTS.E [R21+-0x5a600], desc[UR48][R224.64], P5 ;  /* 0xa5a00000e0157fae */ /* 0x000fe8000a921870 */
[----:B------:R2:W-:Y:S04]  /*484b0*/  STL.64 [R1+0xa88], R6 ;  /* 0x000a880601007387 */ /* 0x0005e80000100a00 */
[----:B------:R1:W-:Y:S01]  /*484c0*/  LDGSTS.E [R20+-0x5a200], desc[UR48][R222.64], P5 ;  /* 0xa5e00000de147fae */ /* 0x0003e2000a921870 */
[----:B---3--:R-:W-:-:S03]  /*484d0*/  IMAD.WIDE R8, R252, 0x4, R8 ;  /* 0x00000004fc087825 */ /* 0x008fc600078e0208 */
[----:B------:R-:W-:Y:S04]  /*484e0*/  LDGSTS.E [R19+-0x59e00], desc[UR48][R6.64], P5 ;  /* 0xa620000006137fae */ /* 0x000fe8000a921870 */
[----:B------:R3:W-:Y:S04]  /*484f0*/  STL.64 [R1+0xa80], R8 ;  /* 0x000a800801007387 */ /* 0x0007e80000100a00 */
[----:B----4-:R-:W4:Y:S04]  /*48500*/  LDL.LU.64 R224, [R1+0x1620] ;  /* 0x0016200001e07983 */ /* 0x010f280000300a00 */
[----:B--2---:R-:W2:Y:S04]  /*48510*/  LDL.LU.64 R6, [R1+0x1608] ;  /* 0x0016080001067983 */ /* 0x004ea80000300a00 */
[----:B------:R-:W-:Y:S04]  /*48520*/  LDGSTS.E [R18+-0x59a00], desc[UR48][R8.64], P5 ;  /* 0xa660000008127fae */ /* 0x000fe8000a921870 */
[----:B---3--:R-:W3:Y:S01]  /*48530*/  LDL.LU.64 R8, [R1+0x15f0] ;  /* 0x0015f00001087983 */ /* 0x008ee20000300a00 */
[----:B-1----:R-:W-:-:S05]  /*48540*/  IMAD.WIDE R226, R252, 0x4, R238 ;  /* 0x00000004fce27825 */ /* 0x002fca00078e02ee */
[----:B------:R1:W-:Y:S01]  /*48550*/  STL.64 [R1+0xa78], R226 ;  /* 0x000a78e201007387 */ /* 0x0003e20000100a00 */
[----:B------:R-:W-:-:S03]  /*48560*/  IMAD.WIDE R222, R252, 0x4, R12 ;  /* 0x00000004fcde7825 */ /* 0x000fc600078e020c */
[----:B------:R-:W-:Y:S01]  /*48570*/  LDGSTS.E [R220+-0x59600], desc[UR48][R226.64], P5 ;  /* 0xa6a00000e2dc7fae */ /* 0x000fe2000a921870 */
[----:B------:R-:W-:-:S03]  /*48580*/  IMAD.WIDE R12, R252, 0x4, R234 ;  /* 0x00000004fc0c7825 */ /* 0x000fc600078e02ea */
[----:B------:R1:W-:Y:S04]  /*48590*/  LDGSTS.E [R21+-0x59200], desc[UR48][R222.64], P5 ;  /* 0xa6e00000de157fae */ /* 0x0003e8000a921870 */
[----:B------:R-:W3:Y:S01]  /*485a0*/  LDL.LU.64 R234, [R1+0x1638] ;  /* 0x0016380001ea7983 */ /* 0x000ee20000300a00 */
[----:B------:R-:W-:-:S04]  /*485b0*/  IMAD.WIDE R218, R252, 0x4, R218 ;  /* 0x00000004fcda7825 */ /* 0x000fc800078e02da */
[C---:B------:R-:W-:Y:S01]  /*485c0*/  IMAD.WIDE R28, R252.reuse, 0x4, R28 ;  /* 0x00000004fc1c7825 */ /* 0x040fe200078e021c */
[----:B------:R-:W-:Y:S04]  /*485d0*/  STL.64 [R1+0xa70], R222 ;  /* 0x000a70de01007387 */ /* 0x000fe80000100a00 */
[----:B------:R1:W-:Y:S04]  /*485e0*/  STL.64 [R1+0xa68], R28 ;  /* 0x000a681c01007387 */ /* 0x0003e80000100a00 */
[----:B------:R1:W-:Y:S04]  /*485f0*/  STL.64 [R1+0x970], R12 ;  /* 0x0009700c01007387 */ /* 0x0003e80000100a00 */
[----:B------:R1:W-:Y:S04]  /*48600*/  STL.64 [R1+0x7b0], R218 ;  /* 0x0007b0da01007387 */ /* 0x0003e80000100a00 */
[----:B-1----:R-:W3:Y:S04]  /*48610*/  LDL.LU.64 R226, [R1+0x15d8] ;  /* 0x0015d80001e27983 */ /* 0x002ee80000300a00 */
[----:B------:R-:W-:Y:S04]  /*48620*/  LDGSTS.E [R20+-0x58e00], desc[UR48][R28.64], P5 ;  /* 0xa72000001c147fae */ /* 0x000fe8000a921870 */
[----:B------:R-:W3:Y:S04]  /*48630*/  LDL.LU.64 R236, [R1+0x15c0] ;  /* 0x0015c00001ec7983 */ /* 0x000ee80000300a00 */
[----:B------:R-:W-:Y:S04]  /*48640*/  LDGSTS.E [R19+-0x58a00], desc[UR48][R12.64], P5 ;  /* 0xa76000000c137fae */ /* 0x000fe8000a921870 */
[----:B------:R-:W3:Y:S01]  /*48650*/  LDL.LU.64 R28, [R1+0x15a8] ;  /* 0x0015a800011c7983 */ /* 0x000ee20000300a00 */
[----:B------:R-:W-:-:S03]  /*48660*/  IMAD.WIDE R222, R252, 0x4, R22 ;  /* 0x00000004fcde7825 */ /* 0x000fc600078e0216 */
[----:B------:R1:W-:Y:S04]  /*48670*/  LDGSTS.E [R18+-0x58600], desc[UR48][R218.64], P5 ;  /* 0xa7a00000da127fae */ /* 0x0003e8000a921870 */
[----:B------:R-:W3:Y:S04]  /*48680*/  LDL.LU.64 R12, [R1+0x1590] ;  /* 0x00159000010c7983 */ /* 0x000ee80000300a00 */
[----:B------:R-:W3:Y:S01]  /*48690*/  LDL.LU.64 R238, [R1+0x1578] ;  /* 0x0015780001ee7983 */ /* 0x000ee20000300a00 */
[C---:B------:R-:W-:Y:S02]  /*486a0*/  VIADD R21, R248.reuse, 0x100000 ;  /* 0x00100000f8157836 */ /* 0x040fe40000000000 */
[----:B-1----:R-:W-:Y:S01]  /*486b0*/  VIADD R218, R247, 0x100000 ;  /* 0x00100000f7da7836 */ /* 0x002fe20000000000 */
[----:B------:R1:W-:Y:S01]  /*486c0*/  STL.64 [R1+0x1e8], R222 ;  /* 0x0001e8de01007387 */ /* 0x0003e20000100a00 */
[----:B------:R-:W-:-:S02]  /*486d0*/  VIADD R20, R248, 0x100000 ;  /* 0x00100000f8147836 */ /* 0x000fc40000000000 */
[C---:B------:R-:W-:Y:S01]  /*486e0*/  VIADD R19, R248.reuse, 0x100000 ;  /* 0x00100000f8137836 */ /* 0x040fe20000000000 */
[----:B------:R-:W-:Y:S01]  /*486f0*/  LDGSTS.E [R218+-0x58200], desc[UR48][R222.64], P5 ;  /* 0xa7e00000deda7fae */ /* 0x000fe2000a921870 */
[----:B------:R-:W-:Y:S02]  /*48700*/  VIADD R18, R248, 0x100000 ;  /* 0x00100000f8127836 */ /* 0x000fe40000000000 */
[----:B----4-:R-:W-:-:S04]  /*48710*/  IMAD.WIDE R22, R252, 0x4, R224 ;  /* 0x00000004fc167825 */ /* 0x010fc800078e02e0 */
[----:B--2---:R-:W-:-:S04]  /*48720*/  IMAD.WIDE R6, R252, 0x4, R6 ;  /* 0x00000004fc067825 */ /* 0x004fc800078e0206 */
[----:B---3--:R-:W-:-:S04]  /*48730*/  IMAD.WIDE R8, R252, 0x4, R8 ;  /* 0x00000004fc087825 */ /* 0x008fc800078e0208 */
[----:B------:R-:W-:-:S05]  /*48740*/  IMAD.WIDE R220, R252, 0x4, R234 ;  /* 0x00000004fcdc7825 */ /* 0x000fca00078e02ea */
[----:B------:R-:W-:Y:S04]  /*48750*/  STL.64 [R1+0xae0], R220 ;  /* 0x000ae0dc01007387 */ /* 0x000fe80000100a00 */
[----:B------:R-:W-:Y:S04]  /*48760*/  STL.64 [R1+0xae8], R22 ;  /* 0x000ae81601007387 */ /* 0x000fe80000100a00 */
[----:B------:R2:W-:Y:S04]  /*48770*/  STL.64 [R1+0xaf0], R6 ;  /* 0x000af00601007387 */ /* 0x0005e80000100a00 */
[----:B------:R3:W-:Y:S04]  /*48780*/  STL.64 [R1+0xaf8], R8 ;  /* 0x000af80801007387 */ /* 0x0007e80000100a00 */
[----:B------:R-:W-:Y:S04]  /*48790*/  LDGSTS.E [R21+-0x7fd80], desc[UR48][R220.64], P5 ;  /* 0x80280000dc157fae */ /* 0x000fe8000a921870 */
[----:B-1----:R-:W4:Y:S04]  /*487a0*/  LDL.LU.64 R222, [R1+0x1558] ;  /* 0x0015580001de7983 */ /* 0x002f280000300a00 */
[----:B------:R1:W-:Y:S04]  /*487b0*/  LDGSTS.E [R20+-0x7f980], desc[UR48][R22.64], P5 ;  /* 0x8068000016147fae */ /* 0x0003e8000a921870 */
[----:B------:R-:W4:Y:S04]  /*487c0*/  LDL.LU.64 R234, [R1+0x1538] ;  /* 0x0015380001ea7983 */ /* 0x000f280000300a00 */
[----:B------:R-:W-:Y:S04]  /*487d0*/  LDGSTS.E [R19+-0x7f580], desc[UR48][R6.64], P5 ;  /* 0x80a8000006137fae */ /* 0x000fe8000a921870 */
[----:B------:R-:W4:Y:S04]  /*487e0*/  LDL.LU.64 R224, [R1+0x1518] ;  /* 0x0015180001e07983 */ /* 0x000f280000300a00 */
[----:B------:R-:W-:Y:S04]  /*487f0*/  LDGSTS.E [R18+-0x7f180], desc[UR48][R8.64], P5 ;  /* 0x80e8000008127fae */ /* 0x000fe8000a921870 */
[----:B--2---:R-:W2:Y:S04]  /*48800*/  LDL.LU.64 R6, [R1+0x14f8] ;  /* 0x0014f80001067983 */ /* 0x004ea80000300a00 */
[----:B---3--:R-:W3:Y:S01]  /*48810*/  LDL.LU.64 R8, [R1+0x14d8] ;  /* 0x0014d80001087983 */ /* 0x008ee20000300a00 */
[----:B------:R-:W-:Y:S01]  /*48820*/  IMAD.WIDE R226, R252, 0x4, R226 ;  /* 0x00000004fce27825 */ /* 0x000fe200078e02e2 */
[----:B-1----:R-:W-:-:S03]  /*48830*/  IADD3 R22, R248, 0x100000, RZ ;  /* 0x00100000f8167810 */ /* 0x002fc60007ffe0ff */
[C---:B------:R-:W-:Y:S01]  /*48840*/  IMAD.WIDE R220, R252.reuse, 0x4, R236 ;  /* 0x00000004fcdc7825 */ /* 0x040fe200078e02ec */
[----:B------:R1:W-:Y:S03]  /*48850*/  STL.64 [R1+0xb00], R226 ;  /* 0x000b00e201007387 */ /* 0x0003e60000100a00 */
[C---:B------:R-:W-:Y:S01]  /*48860*/  IMAD.WIDE R28, R252.reuse, 0x4, R28 ;  /* 0x00000004fc1c7825 */ /* 0x040fe200078e021c */
        /* <DEDUP_REMOVED lines=8> */
[----:B-1----:R-:W3:Y:S04]  /*488f0*/  LDL.LU.64 R226, [R1+0x14b8] ;  /* 0x0014b80001e27983 */ /* 0x002ee80000300a00 */
[----:B------:R-:W-:Y:S04]  /*48900*/  LDGSTS.E [R20+-0x7e580], desc[UR48][R28.64], P5 ;  /* 0x81a800001c147fae */ /* 0x000fe8000a921870 */
[----:B------:R-:W3:Y:S04]  /*48910*/  LDL.LU.64 R236, [R1+0x1498] ;  /* 0x0014980001ec7983 */ /* 0x000ee80000300a00 */
[----:B------:R-:W-:Y:S04]  /*48920*/  LDGSTS.E [R19+-0x7e180], desc[UR48][R12.64], P5 ;  /* 0x81e800000c137fae */ /* 0x000fe8000a921870 */
[----:B------:R-:W3:Y:S04]  /*48930*/  LDL.LU.64 R28, [R1+0x1478] ;  /* 0x00147800011c7983 */ /* 0x000ee80000300a00 */
[----:B------:R1:W-:Y:S04]  /*48940*/  LDGSTS.E [R18+-0x7dd80], desc[UR48][R218.64], P5 ;  /* 0x82280000da127fae */ /* 0x0003e8000a921870 */
[----:B------:R-:W3:Y:S04]  /*48950*/  LDL.LU.64 R12, [R1+0x1458] ;  /* 0x00145800010c7983 */ /* 0x000ee80000300a00 */
[----:B------:R-:W3:Y:S01]  /*48960*/  LDL.LU.64 R238, [R1+0x1430] ;  /* 0x0014300001ee7983 */ /* 0x000ee20000300a00 */
[----:B----4-:R-:W-:-:S04]  /*48970*/  IMAD.WIDE R222, R252, 0x4, R222 ;  /* 0x00000004fcde7825 */ /* 0x010fc800078e02de */
[C---:B------:R-:W-:Y:S01]  /*48980*/  IMAD.WIDE R220, R252.reuse, 0x4, R234 ;  /* 0x00000004fcdc7825 */ /* 0x040fe200078e02ea */
[----:B------:R4:W-:Y:S03]  /*48990*/  STL.64 [R1+0xb28], R222 ;  /* 0x000b28de01007387 */ /* 0x0009e60000100a00 */
[C---:B-1----:R-:W-:Y:S01]  /*489a0*/  IMAD.WIDE R218, R252.reuse, 0x4, R224 ;  /* 0x00000004fcda7825 */ /* 0x042fe200078e02e0 */
[----:B------:R-:W-:Y:S03]  /*489b0*/  STL.64 [R1+0xb38], R220 ;  /* 0x000b38dc01007387 */ /* 0x000fe60000100a00 */
[C---:B--2---:R-:W-:Y:S01]  /*489c0*/  IMAD.WIDE R6, R252.reuse, 0x4, R6 ;  /* 0x00000004fc067825 */ /* 0x044fe200078e0206 */
[----:B------:R-:W-:Y:S03]  /*489d0*/  STL.64 [R1+0xb40], R218 ;  /* 0x000b40da01007387 */ /* 0x000fe60000100a00 */
[C---:B---3--:R-:W-:Y:S01]  /*489e0*/  IMAD.WIDE R8, R252.reuse, 0x4, R8 ;  /* 0x00000004fc087825 */ /* 0x048fe200078e0208 */
[----:B------:R1:W-:Y:S04]  /*489f0*/  STL.64 [R1+0xb50], R6 ;  /* 0x000b500601007387 */ /* 0x0003e80000100a00 */
[----:B------:R-:W-:Y:S04]  /*48a00*/  LDGSTS.E [R22+-0x7d980], desc[UR48][R222.64], P5 ;  /* 0x82680000de167fae */ /* 0x000fe8000a921870 */
[----:B------:R2:W-:Y:S04]  /*48a10*/  STL.64 [R1+0xb58], R8 ;  /* 0x000b580801007387 */ /* 0x0005e80000100a00 */
[----:B------:R3:W-:Y:S04]  /*48a20*/  LDGSTS.E [R21+-0x7d580], desc[UR48][R220.64], P5 ;  /* 0x82a80000dc157fae */ /* 0x0007e8000a921870 */
[----:B----4-:R-:W4:Y:S04]  /*48a30*/  LDL.LU.64 R222, [R1+0x1408] ;  /* 0x0014080001de7983 */ /* 0x010f280000300a00 */
[----:B------:R3:W-:Y:S04]  /*48a40*/  LDGSTS.E [R20+-0x7d180], desc[UR48][R218.64], P5 ;  /* 0x82e80000da147fae */ /* 0x0007e8000a921870 */
[----:B------:R-:W4:Y:S04]  /*48a50*/  LDL.LU.64 R234, [R1+0x13e0] ;  /* 0x0013e00001ea7983 */ /* 0x000f280000300a00 */
[----:B------:R-:W-:Y:S04]  /*48a60*/  LDGSTS.E [R19+-0x7cd80], desc[UR48][R6.64], P5 ;  /* 0x8328000006137fae */ /* 0x000fe8000a921870 */
[----:B------:R-:W4:Y:S04]  /*48a70*/  LDL.LU.64 R224, [R1+0x13b8] ;  /* 0x0013b80001e07983 */ /* 0x000f280000300a00 */
[----:B------:R-:W-:Y:S04]  /*48a80*/  LDGSTS.E [R18+-0x7c980], desc[UR48][R8.64], P5 ;  /* 0x8368000008127fae */ /* 0x000fe8000a921870 */
[----:B-1----:R-:W4:Y:S04]  /*48a90*/  LDL.LU.64 R6, [R1+0x1390] ;  /* 0x0013900001067983 */ /* 0x002f280000300a00 */
[----:B--2---:R-:W2:Y:S01]  /*48aa0*/  LDL.LU.64 R8, [R1+0x1368] ;  /* 0x0013680001087983 */ /* 0x004ea20000300a00 */
[----:B------:R-:W-:-:S04]  /*48ab0*/  IMAD.WIDE R226, R252, 0x4, R226 ;  /* 0x00000004fce27825 */ /* 0x000fc800078e02e2 */
[C---:B---3--:R-:W-:Y:S01]  /*48ac0*/  IMAD.WIDE R220, R252.reuse, 0x4, R236 ;  /* 0x00000004fcdc7825 */ /* 0x048fe200078e02ec */
        /* <DEDUP_REMOVED lines=10> */
[----:B-1----:R-:W2:Y:S04]  /*48b70*/  LDL.LU.64 R226, [R1+0x1340] ;  /* 0x0013400001e27983 */ /* 0x002ea80000300a00 */
[----:B------:R-:W-:Y:S04]  /*48b80*/  LDGSTS.E [R20+-0x7bd80], desc[UR48][R28.64], P5 ;  /* 0x842800001c147fae */ /* 0x000fe8000a921870 */
[----:B------:R-:W2:Y:S04]  /*48b90*/  LDL.LU.64 R236, [R1+0x1318] ;  /* 0x0013180001ec7983 */ /* 0x000ea80000300a00 */
[----:B------:R-:W-:Y:S04]  /*48ba0*/  LDGSTS.E [R19+-0x7b980], desc[UR48][R12.64], P5 ;  /* 0x846800000c137fae */ /* 0x000fe8000a921870 */
[----:B---3--:R-:W3:Y:S04]  /*48bb0*/  LDL.LU.64 R28, [R1+0x12f0] ;  /* 0x0012f000011c7983 */ /* 0x008ee80000300a00 */
        /* <DEDUP_REMOVED lines=8> */
[C---:B------:R-:W-:Y:S01]  /*48c40*/  IMAD.WIDE R6, R252.reuse, 0x4, R6 ;  /* 0x00000004fc067825 */ /* 0x040fe200078e0206 */
[----:B------:R-:W-:Y:S03]  /*48c50*/  STL.64 [R1+0xba8], R218 ;  /* 0x000ba8da01007387 */ /* 0x000fe60000100a00 */
[C---:B--2---:R-:W-:Y:S01]  /*48c60*/  IMAD.WIDE R8, R252.reuse, 0x4, R8 ;  /* 0x00000004fc087825 */ /* 0x044fe200078e0208 */
        /* <DEDUP_REMOVED lines=13> */
[C---:B------:R-:W-:Y:S01]  /*48d40*/  IMAD.WIDE R220, R252.reuse, 0x4, R236 ;  /* 0x00000004fcdc7825 */ /* 0x040fe200078e02ec */
[----:B------:R1:W-:Y:S03]  /*48d50*/  STL.64 [R1+0xbd0], R226 ;  /* 0x000bd0e201007387 */ /* 0x0003e60000100a00 */
[C---:B---3--:R-:W-:Y:S01]  /*48d60*/  IMAD.WIDE R28, R252.reuse, 0x4, R28 ;  /* 0x00000004fc1c7825 */ /* 0x048fe200078e021c */
        /* <DEDUP_REMOVED lines=38> */
[----:B------:R-:W-:Y:S03]  /*48fd0*/  STL.64 [R1+0xc38], R226 ;  /* 0x000c38e201007387 */ /* 0x000fe60000100a00 */
[C---:B---3--:R-:W-:Y:S01]  /*48fe0*/  IMAD.WIDE R28, R252.reuse, 0x4, R28 ;  /* 0x00000004fc1c7825 */ /* 0x048fe200078e021c */
[----:B------:R-:W-:Y:S03]  /*48ff0*/  STL.64 [R1+0xc40], R220 ;  /* 0x000c40dc01007387 */ /* 0x000fe60000100a00 */
[C---:B------:R-:W-:Y:S01]  /*49000*/  IMAD.WIDE R12, R252.reuse, 0x4, R12 ;  /* 0x00000004fc0c7825 */ /* 0x040fe200078e020c */
[----:B------:R-:W-:Y:S03]  /*49010*/  STL.64 [R1+0xc48], R28 ;  /* 0x000c481c01007387 */ /* 0x000fe60000100a00 */
[C---:B------:R-:W-:Y:S01]  /*49020*/  IMAD.WIDE R218, R252.reuse, 0x4, R238 ;  /* 0x00000004fcda7825 */ /* 0x040fe200078e02ee */
[----:B------:R-:W-:Y:S04]  /*49030*/  LDGSTS.E [R22+-0x5f580], desc[UR48][R226.64], P5 ;  /* 0xa0a80000e2167fae */ /* 0x000fe8000a921870 */
[----:B------:R1:W-:Y:S04]  /*49040*/  STL.64 [R1+0xc50], R12 ;  /* 0x000c500c01007387 */ /* 0x0003e80000100a00 */
[----:B------:R3:W-:Y:S04]  /*49050*/  LDGSTS.E [R21+-0x5f180], desc[UR48][R220.64], P5 ;  /* 0xa0e80000dc157fae */ /* 0x0007e8000a921870 */
[----:B------:R3:W-:Y:S04]  /*49060*/  STL.64 [R1+0xc58], R218 ;  /* 0x000c58da01007387 */ /* 0x0007e80000100a00 */
[----:B------:R-:W-:Y:S04]  /*49070*/  LDGSTS.E [R20+-0x5ed80], desc[UR48][R28.64], P5 ;  /* 0xa12800001c147fae */ /* 0x000fe8000a921870 */
[----:B------:R-:W2:Y:S04]  /*49080*/  LDL.LU.64 R236, [R1+0xfd8] ;  /* 0x000fd80001ec7983 */ /* 0x000ea80000300a00 */
[----:B------:R-:W-:Y:S04]  /*49090*/  LDGSTS.E [R19+-0x5e980], desc[UR48][R12.64], P5 ;  /* 0xa16800000c137fae */ /* 0x000fe8000a921870 */
[----:B------:R-:W2:Y:S04]  /*490a0*/  LDL.LU.64 R238, [R1+0xdc8] ;  /* 0x000dc80001ee7983 */ /* 0x000ea80000300a00 */
[----:B------:R3:W-:Y:S04]  /*490b0*/  LDGSTS.E [R18+-0x5e580], desc[UR48][R218.64], P5 ;  /* 0xa1a80000da127fae */ /* 0x0007e8000a921870 */
[----:B-1----:R-:W2:Y:S04]  /*490c0*/  LDL.LU.64 R12, [R1+0xda8] ;  /* 0x000da800010c7983 */ /* 0x002ea80000300a00 */
[----:B------:R-:W2:Y:S04]  /*490d0*/  LDL.LU.64 R28, [R1+0xd60] ;  /* 0x000d6000011c7983 */ /* 0x000ea80000300a00 */
[----:B------:R-:W2:Y:S01]  /*490e0*/  LDL.LU.64 R226, [R1+0xd00] ;  /* 0x000d000001e27983 */ /* 0x000ea20000300a00 */
[----:B----4-:R-:W-:-:S04]  /*490f0*/  IMAD.WIDE R222, R252, 0x4, R222 ;  /* 0x00000004fcde7825 */ /* 0x010fc800078e02de */
[C---:B---3--:R-:W-:Y:S01]  /*49100*/  IMAD.WIDE R220, R252.reuse, 0x4, R234 ;  /* 0x00000004fcdc7825 */ /* 0x048fe200078e02ea */
[----:B------:R-:W-:Y:S03]  /*49110*/  STL.64 [R1+0xc60], R222 ;  /* 0x000c60de01007387 */ /* 0x000fe60000100a00 */
[C---:B------:R-:W-:Y:S01]  /*49120*/  IMAD.WIDE R218, R252.reuse, 0x4, R224 ;  /* 0x00000004fcda7825 */ /* 0x040fe200078e02e0 */
[----:B------:R-:W-:Y:S04]  /*49130*/  STL.64 [R1+0xc68], R220 ;  /* 0x000c68dc01007387 */ /* 0x000fe80000100a00 */
[----:B------:R-:W-:Y:S01]  /*49140*/  LDGSTS.E [R22+-0x5e180], desc[UR48][R222.64], P5 ;  /* 0xa1e80000de167fae */ /* 0x000fe2000a921870 */
[----:B------:R-:W-:-:S03]  /*49150*/  IMAD.WIDE R6, R252, 0x4, R6 ;  /* 0x00000004fc067825 */ /* 0x000fc600078e0206 */
[----:B------:R-:W-:Y:S04]  /*49160*/  STL.64 [R1+0xc70], R218 ;  /* 0x000c70da01007387 */ /* 0x000fe80000100a00 */
[----:B------:R-:W-:Y:S01]  /*49170*/  LDGSTS.E [R21+-0x5dd80], desc[UR48][R220.64], P5 ;  /* 0xa2280000dc157fae */ /* 0x000fe2000a921870 */
[----:B--2---:R-:W-:-:S03]  /*49180*/  IMAD.WIDE R8, R252, 0x4, R8 ;  /* 0x00000004fc087825 */ /* 0x004fc600078e0208 */
[----:B------:R1:W-:Y:S04]  /*49190*/  STL.64 [R1+0xc78], R6 ;  /* 0x000c780601007387 */ /* 0x0003e80000100a00 */
[----:B------:R2:W-:Y:S04]  /*491a0*/  LDGSTS.E [R20+-0x5d980], desc[UR48][R218.64], P5 ;  /* 0xa2680000da147fae */ /* 0x0005e8000a921870 */
[----:B------:R3:W-:Y:S04]  /*491b0*/  STL.64 [R1+0xc80], R8 ;  /* 0x000c800801007387 */ /* 0x0007e80000100a00 */
[----:B------:R-:W-:Y:S04]  /*491c0*/  LDGSTS.E [R19+-0x5d580], desc[UR48][R6.64], P5 ;  /* 0xa2a8000006137fae */ /* 0x000fe8000a921870 */
[----:B------:R-:W-:Y:S04]  /*491d0*/  LDGSTS.E [R18+-0x5d180], desc[UR48][R8.64], P5 ;  /* 0xa2e8000008127fae */ /* 0x000fe8000a921870 */
[----:B-1----:R-:W4:Y:S04]  /*491e0*/  LDL.LU.64 R6, [R1+0x938] ;  /* 0x0009380001067983 */ /* 0x002f280000300a00 */
[----:B------:R-:W4:Y:S04]  /*491f0*/  LDL.LU.64 R234, [R1+0x788] ;  /* 0x0007880001ea7983 */ /* 0x000f280000300a00 */
[----:B------:R-:W4:Y:S04]  /*49200*/  LDL.LU.64 R222, [R1+0x260] ;  /* 0x0002600001de7983 */ /* 0x000f280000300a00 */
[----:B------:R-:W4:Y:S04]  /*49210*/  LDL.LU.64 R220, [R1+0x220] ;  /* 0x0002200001dc7983 */ /* 0x000f280000300a00 */
[----:B---3--:R-:W3:Y:S01]  /*49220*/  LDL.LU.64 R8, [R1+0x1e0] ;  /* 0x0001e00001087983 */ /* 0x008ee20000300a00 */
[----:B------:R-:W-:-:S04]  /*49230*/  IMAD.WIDE R224, R252, 0x4, R236 ;  /* 0x00000004fce07825 */ /* 0x000fc800078e02ec */
[C---:B------:R-:W-:Y:S01]  /*49240*/  IMAD.WIDE R238, R252.reuse, 0x4, R238 ;  /* 0x00000004fcee7825 */ /* 0x040fe200078e02ee */
[----:B------:R1:W-:Y:S03]  /*49250*/  STL.64 [R1+0xc88], R224 ;  /* 0x000c88e001007387 */ /* 0x0003e60000100a00 */
[C---:B------:R-:W-:Y:S01]  /*49260*/  IMAD.WIDE R12, R252.reuse, 0x4, R12 ;  /* 0x00000004fc0c7825 */ /* 0x040fe200078e020c */
[----:B------:R-:W-:Y:S03]  /*49270*/  STL.64 [R1+0xd18], R238 ;  /* 0x000d18ee01007387 */ /* 0x000fe60000100a00 */
[C---:B------:R-:W-:Y:S01]  /*49280*/  IMAD.WIDE R28, R252.reuse, 0x4, R28 ;  /* 0x00000004fc1c7825 */ /* 0x040fe200078e021c */
[----:B------:R1:W-:Y:S03]  /*49290*/  STL.64 [R1+0xd10], R12 ;  /* 0x000d100c01007387 */ /* 0x0003e60000100a00 */
[----:B--2---:R-:W-:Y:S01]  /*492a0*/  IMAD.WIDE R218, R252, 0x4, R226 ;  /* 0x00000004fcda7825 */ /* 0x004fe200078e02e2 */
[----:B------:R2:W-:Y:S03]  /*492b0*/  LDGSTS.E [R22+-0x5cd80], desc[UR48][R224.64], P5 ;  /* 0xa3280000e0167fae */ /* 0x0005e6000a921870 */
[----:B------:R-:W-:Y:S01]  /*492c0*/  IMAD.MOV.U32 R23, RZ, RZ, R13 ;  /* 0x000000ffff177224 */ /* 0x000fe200078e000d */
[----:B------:R-:W-:Y:S04]  /*492d0*/  LDGSTS.E [R21+-0x5c980], desc[UR48][R238.64], P5 ;  /* 0xa3680000ee157fae */ /* 0x000fe8000a921870 */
[----:B-1----:R-:W3:Y:S01]  /*492e0*/  LDL.LU.64 R224, [R1+0x1a0] ;  /* 0x0001a00001e07983 */ /* 0x002ee20000300a00 */
[----:B--2---:R-:W-:-:S03]  /*492f0*/  IMAD.MOV.U32 R22, RZ, RZ, R12 ;  /* 0x000000ffff167224 */ /* 0x004fc600078e000c */
[----:B------:R1:W-:Y:S04]  /*49300*/  STL.64 [R1+0xd08], R28 ;  /* 0x000d081c01007387 */ /* 0x0003e80000100a00 */
[----:B------:R-:W2:Y:S04]  /*49310*/  LDL.LU.64 R236, [R1+0x160] ;  /* 0x0001600001ec7983 */ /* 0x000ea80000300a00 */
[----:B------:R3:W-:Y:S04]  /*49320*/  STL.64 [R1+0xd00], R218 ;  /* 0x000d00da01007387 */ /* 0x0007e80000100a00 */
[----:B------:R-:W2:Y:S04]  /*49330*/  LDL.LU.64 R226, [R1+0x120] ;  /* 0x0001200001e27983 */ /* 0x000ea80000300a00 */
[----:B------:R-:W2:Y:S04]  /*49340*/  LDL.LU.64 R12, [R1+0xe0] ;  /* 0x0000e000010c7983 */ /* 0x000ea80000300a00 */
[----:B------:R-:W2:Y:S04]  /*49350*/  LDL.LU.64 R238, [R1+0xa0] ;  /* 0x0000a00001ee7983 */ /* 0x000ea80000300a00 */
[----:B------:R1:W-:Y:S04]  /*49360*/  LDGSTS.E [R20+-0x5c580], desc[UR48][R22.64], P5 ;  /* 0xa3a8000016147fae */ /* 0x0003e8000a921870 */
[----:B------:R-:W-:Y:S04]  /*49370*/  LDGSTS.E [R19+-0x5c180], desc[UR48][R28.64], P5 ;  /* 0xa3e800001c137fae */ /* 0x000fe8000a921870 */
[----:B------:R3:W-:Y:S01]  /*49380*/  LDGSTS.E [R18+-0x5bd80], desc[UR48][R218.64], P5 ;  /* 0xa4280000da127fae */ /* 0x0007e2000a921870 */
[----:B-1----:R-:W-:-:S03]  /*49390*/  VIADD R22, R248, 0x100000 ;  /* 0x00100000f8167836 */ /* 0x002fc60000000000 */
[----:B------:R-:W2:Y:S01]  /*493a0*/  LDL.LU.64 R28, [R1+0x18c8] ;  /* 0x0018c800011c7983 */ /* 0x000ea20000300a00 */
[----:B----4-:R-:W-:-:S04]  /*493b0*/  IMAD.WIDE R6, R252, 0x4, R6 ;  /* 0x00000004fc067825 */ /* 0x010fc800078e0206 */
[C---:B------:R-:W-:Y:S01]  /*493c0*/  IMAD.WIDE R234, R252.reuse, 0x4, R234 ;  /* 0x00000004fcea7825 */ /* 0x040fe200078e02ea */
[----:B------:R1:W-:Y:S03]  /*493d0*/  STL.64 [R1+0xcf8], R6 ;  /* 0x000cf80601007387 */ /* 0x0003e60000100a00 */
[C---:B------:R-:W-:Y:S01]  /*493e0*/  IMAD.WIDE R222, R252.reuse, 0x4, R222 ;  /* 0x00000004fcde7825 */ /* 0x040fe200078e02de */
[----:B------:R-:W-:Y:S03]  /*493f0*/  STL.64 [R1+0xcf0], R234 ;  /* 0x000cf0ea01007387 */ /* 0x000fe60000100a00 */
[C---:B------:R-:W-:Y:S01]  /*49400*/  IMAD.WIDE R220, R252.reuse, 0x4, R220 ;  /* 0x00000004fcdc7825 */ /* 0x040fe200078e02dc */
[----:B------:R-:W-:Y:S04]  /*49410*/  LDGSTS.E [R22+-0x5b980], desc[UR48][R6.64], P5 ;  /* 0xa468000006167fae */ /* 0x000fe8000a921870 */
[----:B------:R2:W-:Y:S01]  /*49420*/  STL.64 [R1+0xce8], R222 ;  /* 0x000ce8de01007387 */ /* 0x0005e20000100a00 */
[----:B---3--:R-:W-:-:S03]  /*49430*/  IMAD.WIDE R218, R252, 0x4, R8 ;  /* 0x00000004fcda7825 */ /* 0x008fc600078e0208 */
[----:B------:R-:W-:Y:S04]  /*49440*/  LDGSTS.E [R21+-0x5b580], desc[UR48][R234.64], P5 ;  /* 0xa4a80000ea157fae */ /* 0x000fe8000a921870 */
[----:B-1----:R-:W3:Y:S04]  /*49450*/  LDL.LU.64 R6, [R1+0x60] ;  /* 0x0000600001067983 */ /* 0x002ee80000300a00 */
[----:B------:R1:W-:Y:S04]  /*49460*/  STL.64 [R1+0xce0], R220 ;  /* 0x000ce0dc01007387 */ /* 0x0003e80000100a00 */
[----:B------:R-:W4:Y:S04]  /*49470*/  LDL.LU.64 R8, [R1+0x20] ;  /* 0x0000200001087983 */ /* 0x000f280000300a00 */
[----:B------:R2:W-:Y:S04]  /*49480*/  LDGSTS.E [R20+-0x5b180], desc[UR48][R222.64], P5 ;  /* 0xa4e80000de147fae */ /* 0x0005e8000a921870 */
[----:B------:R1:W-:Y:S04]  /*49490*/  LDGSTS.E [R19+-0x5ad80], desc[UR48][R220.64], P5 ;  /* 0xa5280000dc137fae */ /* 0x0003e8000a921870 */
[----:B------:R1:W-:Y:S04]  /*494a0*/  STL.64 [R1+0xcd8], R218 ;  /* 0x000cd8da01007387 */ /* 0x0003e80000100a00 */
[----:B------:R1:W-:Y:S01]  /*494b0*/  LDGSTS.E [R18+-0x5a980], desc[UR48][R218.64], P5 ;  /* 0xa5680000da127fae */ /* 0x0003e2000a921870 */
[----:B------:R-:W-:-:S04]  /*494c0*/  IMAD.WIDE R224, R252, 0x4, R224 ;  /* 0x00000004fce07825 */ /* 0x000fc800078e02e0 */
[C---:B--2---:R-:W-:Y:S01]  /*494d0*/  IMAD.WIDE R222, R252.reuse, 0x4, R236 ;  /* 0x00000004fcde7825 */ /* 0x044fe200078e02ec */
[----:B------:R-:W-:Y:S03]  /*494e0*/  STL.64 [R1+0xcd0], R224 ;  /* 0x000cd0e001007387 */ /* 0x000fe60000100a00 */
[C---:B-1----:R-:W-:Y:S01]  /*494f0*/  IMAD.WIDE R220, R252.reuse, 0x4, R226 ;  /* 0x00000004fcdc7825 */ /* 0x042fe200078e02e2 */
[----:B------:R-:W-:Y:S03]  /*49500*/  STL.64 [R1+0xcc8], R222 ;  /* 0x000cc8de01007387 */ /* 0x000fe60000100a00 */
[C---:B------:R-:W-:Y:S01]  /*49510*/  IMAD.WIDE R12, R252.reuse, 0x4, R12 ;  /* 0x00000004fc0c7825 */ /* 0x040fe200078e020c */
[----:B------:R3:W-:Y:S03]  /*49520*/  LDGSTS.E [R22+-0x5a580], desc[UR48][R224.64], P5 ;  /* 0xa5a80000e0167fae */ /* 0x0007e6000a921870 */
[C---:B------:R-:W-:Y:S01]  /*49530*/  IMAD.WIDE R218, R252.reuse, 0x4, R238 ;  /* 0x00000004fcda7825 */ /* 0x040fe200078e02ee */
[----:B------:R1:W-:Y:S04]  /*49540*/  STL.64 [R1+0xcc0], R220 ;  /* 0x000cc0dc01007387 */ /* 0x0003e80000100a00 */
        /* <DEDUP_REMOVED lines=8> */
[----:B--2---:R-:W2:Y:S04]  /*495d0*/  LDL.LU.64 R12, [R1+0x1698] ;  /* 0x00169800010c7983 */ /* 0x004ea80000300a00 */
[----:B------:R-:W2:Y:S04]  /*495e0*/  LDL.LU.64 R238, [R1+0x1688] ;  /* 0x0016880001ee7983 */ /* 0x000ea80000300a00 */
[----:B------:R4:W-:Y:S01]  /*495f0*/  LDGSTS.E [R18+-0x59580], desc[UR48][R218.64], P5 ;  /* 0xa6a80000da127fae */ /* 0x0009e2000a921870 */
[----:B------:R-:W-:-:S04]  /*49600*/  IMAD.WIDE R24, R252, 0x4, R24 ;  /* 0x00000004fc187825 */ /* 0x000fc800078e0218 */
[----:B---3--:R-:W-:-:S04]  /*49610*/  IMAD.WIDE R224, R252, 0x4, R6 ;  /* 0x00000004fce07825 */ /* 0x008fc800078e0206 */
[----:B------:R-:W-:-:S04]  /*49620*/  IMAD.WIDE R6, R252, 0x4, R216 ;  /* 0x00000004fc067825 */ /* 0x000fc800078e02d8 */
[C---:B----4-:R-:W-:Y:S01]  /*49630*/  IMAD.WIDE R218, R252.reuse, 0x4, R8 ;  /* 0x00000004fcda7825 */ /* 0x050fe200078e0208 */
[----:B------:R1:W-:Y:S03]  /*49640*/  STL.64 [R1+0xca8], R224 ;  /* 0x000ca8e001007387 */ /* 0x0003e60000100a00 */
[----:B------:R-:W-:Y:S01]  /*49650*/  IMAD.WIDE R8, R252, 0x4, R232 ;  /* 0x00000004fc087825 */ /* 0x000fe200078e02e8 */
[----:B------:R-:W-:Y:S04]  /*49660*/  STL.64 [R1+0xca0], R218 ;  /* 0x000ca0da01007387 */ /* 0x000fe80000100a00 */
[----:B------:R3:W-:Y:S04]  /*49670*/  STL.64 [R1+0xc98], R8 ;  /* 0x000c980801007387 */ /* 0x0007e80000100a00 */
[----:B------:R4:W-:Y:S04]  /*49680*/  STL.64 [R1+0xc90], R6 ;  /* 0x000c900601007387 */ /* 0x0009e80000100a00 */
[----:B------:R3:W-:Y:S04]  /*49690*/  LDGSTS.E [R22+-0x59180], desc[UR48][R224.64], P5 ;  /* 0xa6e80000e0167fae */ /* 0x0007e8000a921870 */
[----:B------:R2:W-:Y:S04]  /*496a0*/  STL.64 [R1+0x938], R24 ;  /* 0x0009381801007387 */ /* 0x0005e80000100a00 */
[----:B------:R4:W-:Y:S04]  /*496b0*/  LDGSTS.E [R21+-0x58d80], desc[UR48][R218.64], P5 ;  /* 0xa7280000da157fae */ /* 0x0009e8000a921870 */
[----:B-1----:R-:W2:Y:S04]  /*496c0*/  LDL.LU.64 R224, [R1+0x1678] ;  /* 0x0016780001e07983 */ /* 0x002ea80000300a00 */
[----:B------:R1:W-:Y:S04]  /*496d0*/  LDGSTS.E [R20+-0x58980], desc[UR48][R8.64], P5 ;  /* 0xa768000008147fae */ /* 0x0003e8000a921870 */
[----:B------:R-:W2:Y:S04]  /*496e0*/  LDL.LU.64 R236, [R1+0x1668] ;  /* 0x0016680001ec7983 */ /* 0x000ea80000300a00 */
[----:B------:R-:W-:Y:S04]  /*496f0*/  LDGSTS.E [R19+-0x58580], desc[UR48][R6.64], P5 ;  /* 0xa7a8000006137fae */ /* 0x000fe8000a921870 */
[----:B---3--:R-:W3:Y:S01]  /*49700*/  LDL.LU.64 R8, [R1+0x1658] ;  /* 0x0016580001087983 */ /* 0x008ee20000300a00 */
[----:B------:R-:W-:-:S03]  /*49710*/  VIADD R22, R249, 0x100000 ;  /* 0x00100000f9167836 */ /* 0x000fc60000000000 */
[----:B------:R2:W-:Y:S04]  /*49720*/  LDGSTS.E [R18+-0x58180], desc[UR48][R24.64], P5 ;  /* 0xa7e8000018127fae */ /* 0x0005e8000a921870 */
[----:B----4-:R-:W4:Y:S04]  /*49730*/  LDL.LU.64 R6, [R1+0x1648] ;  /* 0x0016480001067983 */ /* 0x010f280000300a00 */
[----:B------:R-:W4:Y:S01]  /*49740*/  LDL.LU.64 R226, [R1+0x1630] ;  /* 0x0016300001e27983 */ /* 0x000f220000300a00 */
[C---:B------:R-:W-:Y:S01]  /*49750*/  VIADD R21, R249.reuse, 0x100000 ;  /* 0x00100000f9157836 */ /* 0x040fe20000000000 */
[----:B-1----:R-:W-:Y:S01]  /*49760*/  IADD3 R20, R249, 0x100000, RZ ;  /* 0x00100000f9147810 */ /* 0x002fe20007ffe0ff */
[----:B------:R-:W-:-:S04]  /*49770*/  IMAD.WIDE R220, R252, 0x4, R220 ;  /* 0x00000004fcdc7825 */ /* 0x000fc800078e02dc */
[C---:B------:R-:W-:Y:S01]  /*49780*/  IMAD.WIDE R218, R252.reuse, 0x4, R234 ;  /* 0x00000004fcda7825 */ /* 0x040fe200078e02ea */
[----:B------:R1:W-:Y:S03]  /*49790*/  STL.64 [R1+0xd20], R220 ;  /* 0x000d20dc01007387 */ /* 0x0003e60000100a00 */
[C---:B------:R-:W-:Y:S01]  /*497a0*/  IMAD.WIDE R216, R252.reuse, 0x4, R222 ;  /* 0x00000004fcd87825 */ /* 0x040fe200078e02de */
[----:B------:R-:W-:Y:S03]  /*497b0*/  STL.64 [R1+0xd30], R218 ;  /* 0x000d30da01007387 */ /* 0x000fe60000100a00 */
[C---:B--2---:R-:W-:Y:S01]  /*497c0*/  IMAD.WIDE R12, R252.reuse, 0x4, R12 ;  /* 0x00000004fc0c7825 */ /* 0x044fe200078e020c */
[----:B------:R-:W-:Y:S03]  /*497d0*/  STL.64 [R1+0xd38], R216 ;  /* 0x000d38d801007387 */ /* 0x000fe60000100a00 */
[----:B------:R-:W-:Y:S01]  /*497e0*/  IMAD.WIDE R24, R252, 0x4, R238 ;  /* 0x00000004fc187825 */ /* 0x000fe200078e02ee */
[----:B------:R2:W-:Y:S03]  /*497f0*/  STL.64 [R1+0xd48], R12 ;  /* 0x000d480c01007387 */ /* 0x0005e60000100a00 */
[C---:B------:R-:W-:Y:S01]  /*49800*/  VIADD R19, R249.reuse, 0x100000 ;  /* 0x00100000f9137836 */ /* 0x040fe20000000000 */
[----:B------:R-:W-:Y:S04]  /*49810*/  LDGSTS.E [R22+-0x7fd00], desc[UR48][R220.64], P5 ;  /* 0x80300000dc167fae */ /* 0x000fe8000a921870 */
[----:B------:R4:W-:Y:S04]  /*49820*/  STL.64 [R1+0xd50], R24 ;  /* 0x000d501801007387 */ /* 0x0009e80000100a00 */
[----:B------:R2:W-:Y:S04]  /*49830*/  LDGSTS.E [R21+-0x7f900], desc[UR48][R218.64], P5 ;  /* 0x80700000da157fae */ /* 0x0005e8000a921870 */
[----:B-1----:R-:W4:Y:S04]  /*49840*/  LDL.LU.64 R220, [R1+0x1618] ;  /* 0x0016180001dc7983 */ /* 0x002f280000300a00 */
[----:B------:R1:W-:Y:S04]  /*49850*/  LDGSTS.E [R20+-0x7f500], desc[UR48][R216.64], P5 ;  /* 0x80b00000d8147fae */ /* 0x0003e8000a921870 */
[----:B------:R-:W4:Y:S04]  /*49860*/  LDL.LU.64 R234, [R1+0x1600] ;  /* 0x0016000001ea7983 */ /* 0x000f280000300a00 */
[----:B------:R-:W-:Y:S04]  /*49870*/  LDGSTS.E [R19+-0x7f100], desc[UR48][R12.64], P5 ;  /* 0x80f000000c137fae */ /* 0x000fe8000a921870 */
[----:B------:R-:W4:Y:S04]  /*49880*/  LDL.LU.64 R222, [R1+0x15e8] ;  /* 0x0015e80001de7983 */ /* 0x000f280000300a00 */
[----:B--2---:R-:W2:Y:S04]  /*49890*/  LDL.LU.64 R12, [R1+0x15d0] ;  /* 0x0015d000010c7983 */ /* 0x004ea80000300a00 */
[----:B------:R-:W2:Y:S01]  /*498a0*/  LDL.LU.64 R238, [R1+0x15b8] ;  /* 0x0015b80001ee7983 */ /* 0x000ea20000300a00 */
[----:B------:R-:W-:-:S05]  /*498b0*/  VIADD R18, R249, 0x100000 ;  /* 0x00100000f9127836 */ /* 0x000fca0000000000 */
[----:B------:R4:W-:Y:S01]  /*498c0*/  LDGSTS.E [R18+-0x7ed00], desc[UR48][R24.64], P5 ;  /* 0x8130000018127fae */ /* 0x0009e2000a921870 */
[----:B------:R-:W-:-:S04]  /*498d0*/  IMAD.WIDE R218, R252, 0x4, R224 ;  /* 0x00000004fcda7825 */ /* 0x000fc800078e02e0 */
[C---:B-1----:R-:W-:Y:S01]  /*498e0*/  IMAD.WIDE R216, R252.reuse, 0x4, R236 ;  /* 0x00000004fcd87825 */ /* 0x042fe200078e02ec */
[----:B------:R-:W-:Y:S03]  /*498f0*/  STL.64 [R1+0xd58], R218 ;  /* 0x000d58da01007387 */ /* 0x000fe60000100a00 */
[C---:B---3--:R-:W-:Y:S01]  /*49900*/  IMAD.WIDE R8, R252.reuse, 0x4, R8 ;  /* 0x00000004fc087825 */ /* 0x048fe200078e0208 */
[----:B------:R-:W-:Y:S03]  /*49910*/  STL.64 [R1+0xd68], R216 ;  /* 0x000d68d801007387 */ /* 0x000fe60000100a00 */
[C---:B----4-:R-:W-:Y:S01]  /*49920*/  IMAD.WIDE R6, R252.reuse, 0x4, R6 ;  /* 0x00000004fc067825 */ /* 0x050fe200078e0206 */
[----:B------:R1:W-:Y:S03]  /*49930*/  STL.64 [R1+0xd70], R8 ;  /* 0x000d700801007387 */ /* 0x0003e60000100a00 */
[C---:B------:R-:W-:Y:S01]  /*49940*/  IMAD.WIDE R24, R252.reuse, 0x4, R226 ;  /* 0x00000004fc187825 */ /* 0x040fe200078e02e2 */
[----:B------:R3:W-:Y:S04]  /*49950*/  STL.64 [R1+0xd78], R6 ;  /* 0x000d780601007387 */ /* 0x0007e80000100a00 */
[----:B------:R4:W-:Y:S04]  /*49960*/  LDGSTS.E [R22+-0x7e900], desc[UR48][R218.64], P5 ;  /* 0x81700000da167fae */ /* 0x0009e8000a921870 */
[----:B------:R2:W-:Y:S04]  /*49970*/  STL.64 [R1+0xd88], R24 ;  /* 0x000d881801007387 */ /* 0x0005e80000100a00 */
[----:B------:R4:W-:Y:S04]  /*49980*/  LDGSTS.E [R21+-0x7e500], desc[UR48][R216.64], P5 ;  /* 0x81b00000d8157fae */ /* 0x0009e8000a921870 */
[----:B------:R-:W2:Y:S04]  /*49990*/  LDL.LU.64 R224, [R1+0x15a0] ;  /* 0x0015a00001e07983 */ /* 0x000ea80000300a00 */
[----:B------:R-:W-:Y:S04]  /*499a0*/  LDGSTS.E [R20+-0x7e100], desc[UR48][R8.64], P5 ;  /* 0x81f0000008147fae */ /* 0x000fe8000a921870 */
[----:B------:R-:W2:Y:S04]  /*499b0*/  LDL.LU.64 R236, [R1+0x1588] ;  /* 0x0015880001ec7983 */ /* 0x000ea80000300a00 */
[----:B------:R-:W-:Y:S04]  /*499c0*/  LDGSTS.E [R19+-0x7dd00], desc[UR48][R6.64], P5 ;  /* 0x8230000006137fae */ /* 0x000fe8000a921870 */
[----:B-1----:R-:W2:Y:S04]  /*499d0*/  LDL.LU.64 R8, [R1+0x1570] ;  /* 0x0015700001087983 */ /* 0x002ea80000300a00 */
[----:B------:R1:W-:Y:S04]  /*499e0*/  LDGSTS.E [R18+-0x7d900], desc[UR48][R24.64], P5 ;  /* 0x8270000018127fae */ /* 0x0003e8000a921870 */
[----:B---3--:R-:W3:Y:S04]  /*499f0*/  LDL.LU.64 R6, [R1+0x1550] ;  /* 0x0015500001067983 */ /* 0x008ee80000300a00 */
[----:B------:R-:W3:Y:S01]  /*49a00*/  LDL.LU.64 R226, [R1+0x1530] ;  /* 0x0015300001e27983 */ /* 0x000ee20000300a00 */
[----:B------:R-:W-:-:S04]  /*49a10*/  IMAD.WIDE R220, R252, 0x4, R220 ;  /* 0x00000004fcdc7825 */ /* 0x000fc800078e02dc */
[C---:B----4-:R-:W-:Y:S01]  /*49a20*/  IMAD.WIDE R218, R252.reuse, 0x4, R234 ;  /* 0x00000004fcda7825 */ /* 0x050fe200078e02ea */
[----:B------:R4:W-:Y:S03]  /*49a30*/  STL.64 [R1+0xd90], R220 ;  /* 0x000d90dc01007387 */ /* 0x0009e60000100a00 */
[C---:B------:R-:W-:Y:S01]  /*49a40*/  IMAD.WIDE R216, R252.reuse, 0x4, R222 ;  /* 0x00000004fcd87825 */ /* 0x040fe200078e02de */
[----:B------:R-:W-:Y:S03]  /*49a50*/  STL.64 [R1+0xda0], R218 ;  /* 0x000da0da01007387 */ /* 0x000fe60000100a00 */
[C---:B--2---:R-:W-:Y:S01]  /*49a60*/  IMAD.WIDE R12, R252.reuse, 0x4, R12 ;  /* 0x00000004fc0c7825 */ /* 0x044fe200078e020c */
[----:B------:R-:W-:Y:S03]  /*49a70*/  STL.64 [R1+0xda8], R216 ;  /* 0x000da8d801007387 */ /* 0x000fe60000100a00 */
[C---:B-1----:R-:W-:Y:S01]  /*49a80*/  IMAD.WIDE R24, R252.reuse, 0x4, R238 ;  /* 0x00000004fc187825 */ /* 0x042fe200078e02ee */
        /* <DEDUP_REMOVED lines=9> */
[----:B------:R2:W-:Y:S04]  /*49b20*/  LDGSTS.E [R18+-0x7c500], desc[UR48][R24.64], P5 ;  /* 0x83b0000018127fae */ /* 0x0005e8000a921870 */
[----:B-1----:R-:W4:Y:S04]  /*49b30*/  LDL.LU.64 R12, [R1+0x14b0] ;  /* 0x0014b000010c7983 */ /* 0x002f280000300a00 */
[----:B------:R-:W4:Y:S01]  /*49b40*/  LDL.LU.64 R238, [R1+0x1490] ;  /* 0x0014900001ee7983 */ /* 0x000f220000300a00 */
[----:B------:R-:W-:-:S04]  /*49b50*/  IMAD.WIDE R218, R252, 0x4, R224 ;  /* 0x00000004fcda7825 */ /* 0x000fc800078e02e0 */
[C---:B------:R-:W-:Y:S01]  /*49b60*/  IMAD.WIDE R216, R252.reuse, 0x4, R236 ;  /* 0x00000004fcd87825 */ /* 0x040fe200078e02ec */
[----:B------:R-:W-:Y:S03]  /*49b70*/  STL.64 [R1+0xdd0], R218 ;  /* 0x000dd0da01007387 */ /* 0x000fe60000100a00 */
[C---:B------:R-:W-:Y:S01]  /*49b80*/  IMAD.WIDE R8, R252.reuse, 0x4, R8 ;  /* 0x00000004fc087825 */ /* 0x040fe200078e0208 */
[----:B------:R-:W-:Y:S03]  /*49b90*/  STL.64 [R1+0xdd8], R216 ;  /* 0x000dd8d801007387 */ /* 0x000fe60000100a00 */
[C---:B---3--:R-:W-:Y:S01]  /*49ba0*/  IMAD.WIDE R6, R252.reuse, 0x4, R6 ;  /* 0x00000004fc067825 */ /* 0x048fe200078e0206 */
[----:B------:R1:W-:Y:S03]  /*49bb0*/  STL.64 [R1+0xde8], R8 ;  /* 0x000de80801007387 */ /* 0x0003e60000100a00 */
[C---:B--2---:R-:W-:Y:S01]  /*49bc0*/  IMAD.WIDE R24, R252.reuse, 0x4, R226 ;  /* 0x00000004fc187825 */ /* 0x044fe200078e02e2 */
[----:B------:R2:W-:Y:S04]  /*49bd0*/  STL.64 [R1+0xdf0], R6 ;  /* 0x000df00601007387 */ /* 0x0005e80000100a00 */
[----:B------:R3:W-:Y:S04]  /*49be0*/  LDGSTS.E [R22+-0x7c100], desc[UR48][R218.64], P5 ;  /* 0x83f00000da167fae */ /* 0x0007e8000a921870 */
[----:B------:R3:W-:Y:S04]  /*49bf0*/  STL.64 [R1+0xe00], R24 ;  /* 0x000e001801007387 */ /* 0x0007e80000100a00 */
[----:B------:R3:W-:Y:S04]  /*49c00*/  LDGSTS.E [R21+-0x7bd00], desc[UR48][R216.64], P5 ;  /* 0x84300000d8157fae */ /* 0x0007e8000a921870 */
[----:B------:R-:W3:Y:S04]  /*49c10*/  LDL.LU.64 R224, [R1+0x1470] ;  /* 0x0014700001e07983 */ /* 0x000ee80000300a00 */
[----:B------:R-:W-:Y:S04]  /*49c20*/  LDGSTS.E [R20+-0x7b900], desc[UR48][R8.64], P5 ;  /* 0x8470000008147fae */ /* 0x000fe8000a921870 */
[----:B------:R-:W3:Y:S04]  /*49c30*/  LDL.LU.64 R236, [R1+0x1450] ;  /* 0x0014500001ec7983 */ /* 0x000ee80000300a00 */
[----:B------:R-:W-:Y:S04]  /*49c40*/  LDGSTS.E [R19+-0x7b500], desc[UR48][R6.64], P5 ;  /* 0x84b0000006137fae */ /* 0x000fe8000a921870 */
[----:B-1----:R-:W3:Y:S04]  /*49c50*/  LDL.LU.64 R8, [R1+0x1428] ;  /* 0x0014280001087983 */ /* 0x002ee80000300a00 */
[----:B------:R1:W-:Y:S04]  /*49c60*/  LDGSTS.E [R18+-0x7b100], desc[UR48][R24.64], P5 ;  /* 0x84f0000018127fae */ /* 0x0003e8000a921870 */
[----:B--2---:R-:W2:Y:S04]  /*49c70*/  LDL.LU.64 R6, [R1+0x1400] ;  /* 0x0014000001067983 */ /* 0x004ea80000300a00 */
[----:B------:R-:W2:Y:S01]  /*49c80*/  LDL.LU.64 R226, [R1+0x13d8] ;  /* 0x0013d80001e27983 */ /* 0x000ea20000300a00 */
[----:B----4-:R-:W-:-:S04]  /*49c90*/  IMAD.WIDE R220, R252, 0x4, R220 ;  /* 0x00000004fcdc7825 */ /* 0x010fc800078e02dc */
[C---:B---3--:R-:W-:Y:S01]  /*49ca0*/  IMAD.WIDE R218, R252.reuse, 0x4, R234 ;  /* 0x00000004fcda7825 */ /* 0x048fe200078e02ea */
[----:B------:R3:W-:Y:S03]  /*49cb0*/  STL.64 [R1+0xe08], R220 ;  /* 0x000e08dc01007387 */ /* 0x0007e60000100a00 */
[C---:B------:R-:W-:Y:S01]  /*49cc0*/  IMAD.WIDE R216, R252.reuse, 0x4, R222 ;  /* 0x00000004fcd87825 */ /* 0x040fe200078e02de */
[----:B------:R-:W-:Y:S03]  /*49cd0*/  STL.64 [R1+0xe10], R218 ;  /* 0x000e10da01007387 */ /* 0x000fe60000100a00 */
[C---:B------:R-:W-:Y:S01]  /*49ce0*/  IMAD.WIDE R12, R252.reuse, 0x4, R12 ;  /* 0x00000004fc0c7825 */ /* 0x040fe200078e020c */
[----:B------:R-:W-:Y:S03]  /*49cf0*/  STL.64 [R1+0xe18], R216 ;  /* 0x000e18d801007387 */ /* 0x000fe60000100a00 */
[C---:B-1----:R-:W-:Y:S01]  /*49d00*/  IMAD.WIDE R24, R252.reuse, 0x4, R238 ;  /* 0x00000004fc187825 */ /* 0x042fe200078e02ee */
[----:B------:R1:W-:Y:S04]  /*49d10*/  STL.64 [R1+0xe28], R12 ;  /* 0x000e280c01007387 */ /* 0x0003e80000100a00 */
[----:B------:R-:W-:Y:S04]  /*49d20*/  LDGSTS.E [R22+-0x7ad00], desc[UR48][R220.64], P5 ;  /* 0x85300000dc167fae */ /* 0x000fe8000a921870 */
[----:B------:R4:W-:Y:S04]  /*49d30*/  STL.64 [R1+0xe30], R24 ;  /* 0x000e301801007387 */ /* 0x0009e80000100a00 */
[----:B------:R4:W-:Y:S04]  /*49d40*/  LDGSTS.E [R21+-0x7a900], desc[UR48][R218.64], P5 ;  /* 0x85700000da157fae */ /* 0x0009e8000a921870 */
[----:B---3--:R-:W3:Y:S04]  /*49d50*/  LDL.LU.64 R220, [R1+0x13b0] ;  /* 0x0013b00001dc7983 */ /* 0x008ee80000300a00 */
[----:B------:R4:W-:Y:S04]  /*49d60*/  LDGSTS.E [R20+-0x7a500], desc[UR48][R216.64], P5 ;  /* 0x85b00000d8147fae */ /* 0x0009e8000a921870 */
[----:B------:R-:W3:Y:S04]  /*49d70*/  LDL.LU.64 R234, [R1+0x1388] ;  /* 0x0013880001ea7983 */ /* 0x000ee80000300a00 */
[----:B------:R-:W-:Y:S04]  /*49d80*/  LDGSTS.E [R19+-0x7a100], desc[UR48][R12.64], P5 ;  /* 0x85f000000c137fae */ /* 0x000fe8000a921870 */
[----:B------:R-:W3:Y:S04]  /*49d90*/  LDL.LU.64 R222, [R1+0x1360] ;  /* 0x0013600001de7983 */ /* 0x000ee80000300a00 */
[----:B------:R2:W-:Y:S04]  /*49da0*/  LDGSTS.E [R18+-0x79d00], desc[UR48][R24.64], P5 ;  /* 0x8630000018127fae */ /* 0x0005e8000a921870 */
[----:B-1----:R-:W3:Y:S04]  /*49db0*/  LDL.LU.64 R12, [R1+0x1338] ;  /* 0x00133800010c7983 */ /* 0x002ee80000300a00 */
[----:B------:R-:W3:Y:S01]  /*49dc0*/  LDL.LU.64 R238, [R1+0x1310] ;  /* 0x0013100001ee7983 */ /* 0x000ee20000300a00 */
[----:B----4-:R-:W-:-:S04]  /*49dd0*/  IMAD.WIDE R218, R252, 0x4, R224 ;  /* 0x00000004fcda7825 */ /* 0x010fc800078e02e0 */
[C---:B------:R-:W-:Y:S01]  /*49de0*/  IMAD.WIDE R216, R252.reuse, 0x4, R236 ;  /* 0x00000004fcd87825 */ /* 0x040fe200078e02ec */
[----:B------:R-:W-:Y:S03]  /*49df0*/  STL.64 [R1+0xe40], R218 ;  /* 0x000e40da01007387 */ /* 0x000fe60000100a00 */
[C---:B------:R-:W-:Y:S01]  /*49e00*/  IMAD.WIDE R8, R252.reuse, 0x4, R8 ;  /* 0x00000004fc087825 */ /* 0x040fe200078e0208 */
[----:B------:R-:W-:Y:S03]  /*49e10*/  STL.64 [R1+0xe48], R216 ;  /* 0x000e48d801007387 */ /* 0x000fe60000100a00 */
[C---:B--2---:R-:W-:Y:S01]  /*49e20*/  IMAD.WIDE R6, R252.reuse, 0x4, R6 ;  /* 0x00000004fc067825 */ /* 0x044fe200078e0206 */
[----:B------:R1:W-:Y:S03]  /*49e30*/  STL.64 [R1+0xe58], R8 ;  /* 0x000e580801007387 */ /* 0x0003e60000100a00 */
[C---:B------:R-:W-:Y:S01]  /*49e40*/  IMAD.WIDE R24, R252.reuse, 0x4, R226 ;  /* 0x00000004fc187825 */ /* 0x040fe200078e02e2 */
[----:B------:R2:W-:Y:S04]  /*49e50*/  STL.64 [R1+0xe60], R6 ;  /* 0x000e600601007387 */ /* 0x0005e80000100a00 */
[----:B------:R4:W-:Y:S04]  /*49e60*/  LDGSTS.E [R22+-0x79900], desc[UR48][R218.64], P5 ;  /* 0x86700000da167fae */ /* 0x0009e8000a921870 */
[----:B------:R4:W-:Y:S04]  /*49e70*/  STL.64 [R1+0xe70], R24 ;  /* 0x000e701801007387 */ /* 0x0009e80000100a00 */
[----:B------:R4:W-:Y:S04]  /*49e80*/  LDGSTS.E [R21+-0x79500], desc[UR48][R216.64], P5 ;  /* 0x86b00000d8157fae */ /* 0x0009e8000a921870 */
[----:B------:R-:W4:Y:S04]  /*49e90*/  LDL.LU.64 R224, [R1+0x12e8] ;  /* 0x0012e80001e07983 */ /* 0x000f280000300a00 */
[----:B------:R-:W-:Y:S04]  /*49ea0*/  LDGSTS.E [R20+-0x79100], desc[UR48][R8.64], P5 ;  /* 0x86f0000008147fae */ /* 0x000fe8000a921870 */
[----:B------:R-:W4:Y:S04]  /*49eb0*/  LDL.LU.64 R236, [R1+0x12b8] ;  /* 0x0012b80001ec7983 */ /* 0x000f280000300a00 */
[----:B------:R-:W-:Y:S04]  /*49ec0*/  LDGSTS.E [R19+-0x78d00], desc[UR48][R6.64], P5 ;  /* 0x8730000006137fae */ /* 0x000fe8000a921870 */
[----:B-1----:R-:W4:Y:S04]  /*49ed0*/  LDL.LU.64 R8, [R1+0x1288] ;  /* 0x0012880001087983 */ /* 0x002f280000300a00 */
[----:B------:R1:W-:Y:S04]  /*49ee0*/  LDGSTS.E [R18+-0x78900], desc[UR48][R24.64], P5 ;  /* 0x8770000018127fae */ /* 0x0003e8000a921870 */
[----:B--2---:R-:W2:Y:S04]  /*49ef0*/  LDL.LU.64 R6, [R1+0x1258] ;  /* 0x0012580001067983 */ /* 0x004ea80000300a00 */
[----:B------:R-:W2:Y:S01]  /*49f00*/  LDL.LU.64 R226, [R1+0x1220] ;  /* 0x0012200001e27983 */ /* 0x000ea20000300a00 */
[----:B---3--:R-:W-:-:S04]  /*49f10*/  IMAD.WIDE R220, R252, 0x4, R220 ;  /* 0x00000004fcdc7825 */ /* 0x008fc800078e02dc */
[C---:B----4-:R-:W-:Y:S01]  /*49f20*/  IMAD.WIDE R218, R252.reuse, 0x4, R234 ;  /* 0x00000004fcda7825 */ /* 0x050fe200078e02ea */
        /* <DEDUP_REMOVED lines=18> */
[----:B------:R-:W-:-:S04]  /*4a050*/  IMAD.WIDE R218, R252, 0x4, R224 ;  /* 0x00000004fcda7825 */ /* 0x000fc800078e02e0 */
[C---:B------:R-:W-:Y:S01]  /*4a060*/  IMAD.WIDE R216, R252.reuse, 0x4, R236 ;  /* 0x00000004fcd87825 */ /* 0x040fe200078e02ec */
[----:B------:R-:W-:Y:S03]  /*4a070*/  STL.64 [R1+0xeb0], R218 ;  /* 0x000eb0da01007387 */ /* 0x000fe60000100a00 */
[C---:B------:R-:W-:Y:S01]  /*4a080*/  IMAD.WIDE R8, R252.reuse, 0x4, R8 ;  /* 0x00000004fc087825 */ /* 0x040fe200078e0208 */
[----:B------:R-:W-:Y:S04]  /*4a090*/  STL.64 [R1+0xeb8], R216 ;  /* 0x000eb8d801007387 */ /* 0x000fe80000100a00 */
[----:B------:R1:W-:Y:S01]  /*4a0a0*/  LDGSTS.E [R22+-0x5f100], desc[UR48][R218.64], P5 ;  /* 0xa0f00000da167fae */ /* 0x0003e2000a921870 */
[----:B--2---:R-:W-:-:S03]  /*4a0b0*/  IMAD.WIDE R6, R252, 0x4, R6 ;  /* 0x00000004fc067825 */ /* 0x004fc600078e0206 */
[----:B------:R2:W-:Y:S01]  /*4a0c0*/  STL.64 [R1+0xec8], R8 ;  /* 0x000ec80801007387 */ /* 0x0005e20000100a00 */
[----:B----4-:R-:W-:-:S03]  /*4a0d0*/  IMAD.WIDE R24, R252, 0x4, R226 ;  /* 0x00000004fc187825 */ /* 0x010fc600078e02e2 */
[----:B------:R4:W-:Y:S04]  /*4a0e0*/  LDGSTS.E [R21+-0x5ed00], desc[UR48][R216.64], P5 ;  /* 0xa1300000d8157fae */ /* 0x0009e8000a921870 */
[----:B------:R1:W-:Y:S04]  /*4a0f0*/  STL.64 [R1+0xed0], R6 ;  /* 0x000ed00601007387 */ /* 0x0003e80000100a00 */
[----:B------:R-:W-:Y:S04]  /*4a100*/  LDGSTS.E [R20+-0x5e900], desc[UR48][R8.64], P5 ;  /* 0xa170000008147fae */ /* 0x000fe8000a921870 */
[----:B------:R4:W-:Y:S04]  /*4a110*/  STL.64 [R1+0xee8], R24 ;  /* 0x000ee81801007387 */ /* 0x0009e80000100a00 */
[----:B------:R-:W-:Y:S04]  /*4a120*/  LDGSTS.E [R19+-0x5e500], desc[UR48][R6.64], P5 ;  /* 0xa1b0000006137fae */ /* 0x000fe8000a921870 */
[----:B--2---:R-:W2:Y:S04]  /*4a130*/  LDL.LU.64 R8, [R1+0x1118] ;  /* 0x0011180001087983 */ /* 0x004ea80000300a00 */
[----:B------:R4:W-:Y:S04]  /*4a140*/  LDGSTS.E [R18+-0x5e100], desc[UR48][R24.64], P5 ;  /* 0xa1f0000018127fae */ /* 0x0009e8000a921870 */
[----:B-1----:R-:W2:Y:S04]  /*4a150*/  LDL.LU.64 R6, [R1+0x10e8] ;  /* 0x0010e80001067983 */ /* 0x002ea80000300a00 */
[----:B------:R-:W2:Y:S04]  /*4a160*/  LDL.LU.64 R224, [R1+0x10b0] ;  /* 0x0010b00001e07983 */ /* 0x000ea80000300a00 */
[----:B------:R-:W2:Y:S04]  /*4a170*/  LDL.LU.64 R236, [R1+0x1080] ;  /* 0x0010800001ec7983 */ /* 0x000ea80000300a00 */
[----:B------:R-:W2:Y:S01]  /*4a180*/  LDL.LU.64 R226, [R1+0x1050] ;  /* 0x0010500001e27983 */ /* 0x000ea20000300a00 */
[----:B---3--:R-:W-:-:S04]  /*4a190*/  IMAD.WIDE R220, R252, 0x4, R220 ;  /* 0x00000004fcdc7825 */ /* 0x008fc800078e02dc */
[C---:B------:R-:W-:Y:S01]  /*4a1a0*/  IMAD.WIDE R218, R252.reuse, 0x4, R234 ;  /* 0x00000004fcda7825 */ /* 0x040fe200078e02ea */
[----:B------:R-:W-:Y:S03]  /*4a1b0*/  STL.64 [R1+0xef0], R220 ;  /* 0x000ef0dc01007387 */ /* 0x000fe60000100a00 */
[C---:B----4-:R-:W-:Y:S01]  /*4a1c0*/  IMAD.WIDE R216, R252.reuse, 0x4, R222 ;  /* 0x00000004fcd87825 */ /* 0x050fe200078e02de */
[----:B------:R-:W-:Y:S04]  /*4a1d0*/  STL.64 [R1+0xf00], R218 ;  /* 0x000f00da01007387 */ /* 0x000fe80000100a00 */
[----:B------:R-:W-:Y:S01]  /*4a1e0*/  LDGSTS.E [R22+-0x5dd00], desc[UR48][R220.64], P5 ;  /* 0xa2300000dc167fae */ /* 0x000fe2000a921870 */
[----:B------:R-:W-:-:S03]  /*4a1f0*/  IMAD.WIDE R12, R252, 0x4, R12 ;  /* 0x00000004fc0c7825 */ /* 0x000fc600078e020c */
[----:B------:R-:W-:Y:S01]  /*4a200*/  STL.64 [R1+0xf08], R216 ;  /* 0x000f08d801007387 */ /* 0x000fe20000100a00 */
[----:B------:R-:W-:-:S03]  /*4a210*/  IMAD.WIDE R24, R252, 0x4, R238 ;  /* 0x00000004fc187825 */ /* 0x000fc600078e02ee */
[----:B------:R1:W-:Y:S04]  /*4a220*/  LDGSTS.E [R21+-0x5d900], desc[UR48][R218.64], P5 ;  /* 0xa2700000da157fae */ /* 0x0003e8000a921870 */
[----:B------:R3:W-:Y:S04]  /*4a230*/  STL.64 [R1+0xf18], R12 ;  /* 0x000f180c01007387 */ /* 0x0007e80000100a00 */
[----:B------:R4:W-:Y:S04]  /*4a240*/  LDGSTS.E [R20+-0x5d500], desc[UR48][R216.64], P5 ;  /* 0xa2b00000d8147fae */ /* 0x0009e8000a921870 */
[----:B------:R4:W-:Y:S04]  /*4a250*/  STL.64 [R1+0xf20], R24 ;  /* 0x000f201801007387 */ /* 0x0009e80000100a00 */
[----:B------:R-:W-:Y:S04]  /*4a260*/  LDGSTS.E [R19+-0x5d100], desc[UR48][R12.64], P5 ;  /* 0xa2f000000c137fae */ /* 0x000fe8000a921870 */
[----:B------:R4:W-:Y:S04]  /*4a270*/  LDGSTS.E [R18+-0x5cd00], desc[UR48][R24.64], P5 ;  /* 0xa330000018127fae */ /* 0x0009e8000a921870 */
[----:B---3--:R-:W3:Y:S04]  /*4a280*/  LDL.LU.64 R12, [R1+0x1008] ;  /* 0x00100800010c7983 */ /* 0x008ee80000300a00 */
[----:B------:R-:W3:Y:S04]  /*4a290*/  LDL.LU.64 R220, [R1+0x258] ;  /* 0x0002580001dc7983 */ /* 0x000ee80000300a00 */
[----:B------:R-:W3:Y:S04]  /*4a2a0*/  LDL.LU.64 R234, [R1+0x218] ;  /* 0x0002180001ea7983 */ /* 0x000ee80000300a00 */
[----:B------:R-:W3:Y:S04]  /*4a2b0*/  LDL.LU.64 R222, [R1+0x1d8] ;  /* 0x0001d80001de7983 */ /* 0x000ee80000300a00 */
[----:B------:R-:W3:Y:S01]  /*4a2c0*/  LDL.LU.64 R238, [R1+0x198] ;  /* 0x0001980001ee7983 */ /* 0x000ee20000300a00 */
[----:B--2---:R-:W-:-:S04]  /*4a2d0*/  IMAD.WIDE R8, R252, 0x4, R8 ;  /* 0x00000004fc087825 */ /* 0x004fc800078e0208 */
[C---:B------:R-:W-:Y:S01]  /*4a2e0*/  IMAD.WIDE R6, R252.reuse, 0x4, R6 ;  /* 0x00000004fc067825 */ /* 0x040fe200078e0206 */
[----:B------:R2:W-:Y:S03]  /*4a2f0*/  STL.64 [R1+0xf28], R8 ;  /* 0x000f280801007387 */ /* 0x0005e60000100a00 */
[C---:B-1----:R-:W-:Y:S01]  /*4a300*/  IMAD.WIDE R218, R252.reuse, 0x4, R224 ;  /* 0x00000004fcda7825 */ /* 0x042fe200078e02e0 */
[----:B------:R1:W-:Y:S03]  /*4a310*/  STL.64 [R1+0xf30], R6 ;  /* 0x000f300601007387 */ /* 0x0003e60000100a00 */
[C---:B----4-:R-:W-:Y:S01]  /*4a320*/  IMAD.WIDE R216, R252.reuse, 0x4, R236 ;  /* 0x00000004fcd87825 */ /* 0x050fe200078e02ec */
[----:B------:R4:W-:Y:S03]  /*4a330*/  STL.64 [R1+0xf38], R218 ;  /* 0x000f38da01007387 */ /* 0x0009e60000100a00 */
[C---:B------:R-:W-:Y:S01]  /*4a340*/  IMAD.WIDE R24, R252.reuse, 0x4, R226 ;  /* 0x00000004fc187825 */ /* 0x040fe200078e02e2 */
[----:B------:R-:W4:Y:S04]  /*4a350*/  LDL.LU.64 R224, [R1+0x158] ;  /* 0x0001580001e07983 */ /* 0x000f280000300a00 */
[----:B------:R4:W-:Y:S04]  /*4a360*/  STL.64 [R1+0xfb8], R216 ;  /* 0x000fb8d801007387 */ /* 0x0009e80000100a00 */
[----:B------:R-:W4:Y:S04]  /*4a370*/  LDL.LU.64 R236, [R1+0x118] ;  /* 0x0001180001ec7983 */ /* 0x000f280000300a00 */
[----:B------:R4:W-:Y:S04]  /*4a380*/  STL.64 [R1+0xfb0], R24 ;  /* 0x000fb01801007387 */ /* 0x0009e80000100a00 */
[----:B------:R-:W-:Y:S04]  /*4a390*/  LDGSTS.E [R22+-0x5c900], desc[UR48][R8.64], P5 ;  /* 0xa370000008167fae */ /* 0x000fe8000a921870 */
[----:B------:R-:W4:Y:S04]  /*4a3a0*/  LDL.LU.64 R226, [R1+0xd8] ;  /* 0x0000d80001e27983 */ /* 0x000f280000300a00 */
[----:B------:R-:W-:Y:S04]  /*4a3b0*/  LDGSTS.E [R21+-0x5c500], desc[UR48][R6.64], P5 ;  /* 0xa3b0000006157fae */ /* 0x000fe8000a921870 */
[----:B--2---:R-:W2:Y:S04]  /*4a3c0*/  LDL.LU.64 R8, [R1+0x98] ;  /* 0x0000980001087983 */ /* 0x004ea80000300a00 */
[----:B------:R4:W-:Y:S04]  /*4a3d0*/  LDGSTS.E [R20+-0x5c100], desc[UR48][R218.64], P5 ;  /* 0xa3f00000da147fae */ /* 0x0009e8000a921870 */
[----:B-1----:R-:W2:Y:S04]  /*4a3e0*/  LDL.LU.64 R6, [R1+0x58] ;  /* 0x0000580001067983 */ /* 0x002ea80000300a00 */
[----:B------:R1:W-:Y:S04]  /*4a3f0*/  LDGSTS.E [R19+-0x5bd00], desc[UR48][R216.64], P5 ;  /* 0xa4300000d8137fae */ /* 0x0003e8000a921870 */
[----:B------:R1:W-:Y:S01]  /*4a400*/  LDGSTS.E [R18+-0x5b900], desc[UR48][R24.64], P5 ;  /* 0xa470000018127fae */ /* 0x0003e2000a921870 */
[----:B---3--:R-:W-:-:S04]  /*4a410*/  IMAD.WIDE R12, R252, 0x4, R12 ;  /* 0x00000004fc0c7825 */ /* 0x008fc800078e020c */
[C---:B------:R-:W-:Y:S01]  /*4a420*/  IMAD.WIDE R220, R252.reuse, 0x4, R220 ;  /* 0x00000004fcdc7825 */ /* 0x040fe200078e02dc */
[----:B------:R3:W-:Y:S03]  /*4a430*/  STL.64 [R1+0xfa8], R12 ;  /* 0x000fa80c01007387 */ /* 0x0007e60000100a00 */
[C---:B----4-:R-:W-:Y:S01]  /*4a440*/  IMAD.WIDE R218, R252.reuse, 0x4, R234 ;  /* 0x00000004fcda7825 */ /* 0x050fe200078e02ea */
[----:B------:R-:W-:Y:S03]  /*4a450*/  STL.64 [R1+0xfa0], R220 ;  /* 0x000fa0dc01007387 */ /* 0x000fe60000100a00 */
[C---:B-1----:R-:W-:Y:S01]  /*4a460*/  IMAD.WIDE R216, R252.reuse, 0x4, R222 ;  /* 0x00000004fcd87825 */ /* 0x042fe200078e02de */
[----:B------:R-:W-:Y:S03]  /*4a470*/  LDGSTS.E [R22+-0x5b500], desc[UR48][R12.64], P5 ;  /* 0xa4b000000c167fae */ /* 0x000fe6000a921870 */
[C---:B------:R-:W-:Y:S01]  /*4a480*/  IMAD.WIDE R24, R252.reuse, 0x4, R238 ;  /* 0x00000004fc187825 */ /* 0x040fe200078e02ee */
[----:B------:R1:W-:Y:S04]  /*4a490*/  STL.64 [R1+0xf98], R218 ;  /* 0x000f98da01007387 */ /* 0x0003e80000100a00 */
[----:B------:R-:W-:Y:S04]  /*4a4a0*/  LDGSTS.E [R21+-0x5b100], desc[UR48][R220.64], P5 ;  /* 0xa4f00000dc157fae */ /* 0x000fe8000a921870 */
[----:B---3--:R-:W3:Y:S04]  /*4a4b0*/  LDL.LU.64 R12, [R1+0x18] ;  /* 0x00001800010c7983 */ /* 0x008ee80000300a00 */
[----:B------:R4:W-:Y:S04]  /*4a4c0*/  STL.64 [R1+0xf90], R216 ;  /* 0x000f90d801007387 */ /* 0x0009e80000100a00 */
[----:B------:R4:W-:Y:S04]  /*4a4d0*/  STL.64 [R1+0xf88], R24 ;  /* 0x000f881801007387 */ /* 0x0009e80000100a00 */
[----:B------:R-:W3:Y:S04]  /*4a4e0*/  LDL.LU.64 R238, [R1+0x1710] ;  /* 0x0017100001ee7983 */ /* 0x000ee80000300a00 */
[----:B------:R1:W-:Y:S04]  /*4a4f0*/  LDGSTS.E [R20+-0x5ad00], desc[UR48][R218.64], P5 ;  /* 0xa5300000da147fae */ /* 0x0003e8000a921870 */
[----:B------:R4:W-:Y:S04]  /*4a500*/  LDGSTS.E [R19+-0x5a900], desc[UR48][R216.64], P5 ;  /* 0xa5700000d8137fae */ /* 0x0009e8000a921870 */
[----:B------:R4:W-:Y:S01]  /*4a510*/  LDGSTS.E [R18+-0x5a500], desc[UR48][R24.64], P5 ;  /* 0xa5b0000018127fae */ /* 0x0009e2000a921870 */
[----:B-1----:R-:W-:-:S04]  /*4a520*/  IMAD.WIDE R218, R252, 0x4, R224 ;  /* 0x00000004fcda7825 */ /* 0x002fc800078e02e0 */
[C---:B----4-:R-:W-:Y:S01]  /*4a530*/  IMAD.WIDE R216, R252.reuse, 0x4, R236 ;  /* 0x00000004fcd87825 */ /* 0x050fe200078e02ec */
[----:B------:R-:W-:Y:S04]  /*4a540*/  STL.64 [R1+0xf80], R218 ;  /* 0x000f80da01007387 */ /* 0x000fe80000100a00 */
[----:B------:R1:W-:Y:S04]  /*4a550*/  STL.64 [R1+0xf78], R216 ;  /* 0x000f78d801007387 */ /* 0x0003e80000100a00 */
[----:B------:R-:W-:Y:S01]  /*4a560*/  LDGSTS.E [R22+-0x5a100], desc[UR48][R218.64], P5 ;  /* 0xa5f00000da167fae */ /* 0x000fe2000a921870 */
[----:B------:R-:W-:-:S03]  /*4a570*/  IMAD.WIDE R24, R252, 0x4, R226 ;  /* 0x00000004fc187825 */ /* 0x000fc600078e02e2 */
[----:B------:R1:W-:Y:S01]  /*4a580*/  LDGSTS.E [R21+-0x59d00], desc[UR48][R216.64], P5 ;  /* 0xa6300000d8157fae */ /* 0x0003e2000a921870 */
[----:B--2---:R-:W-:-:S03]  /*4a590*/  IMAD.WIDE R8, R252, 0x4, R8 ;  /* 0x00000004fc087825 */ /* 0x004fc600078e0208 */
[----:B------:R-:W-:Y:S01]  /*4a5a0*/  STL.64 [R1+0xf70], R24 ;  /* 0x000f701801007387 */ /* 0x000fe20000100a00 */
[----:B------:R-:W-:-:S03]  /*4a5b0*/  IMAD.WIDE R6, R252, 0x4, R6 ;  /* 0x00000004fc067825 */ /* 0x000fc600078e0206 */
[----:B------:R2:W-:Y:S04]  /*4a5c0*/  STL.64 [R1+0xf68], R8 ;  /* 0x000f680801007387 */ /* 0x0005e80000100a00 */
[----:B------:R4:W-:Y:S04]  /*4a5d0*/  STL.64 [R1+0xf60], R6 ;  /* 0x000f600601007387 */ /* 0x0009e80000100a00 */
[----:B------:R-:W3:Y:S04]  /*4a5e0*/  LDL.LU.64 R234, [R1+0x1708] ;  /* 0x0017080001ea7983 */ /* 0x000ee80000300a00 */
[----:B------:R-:W-:Y:S04]  /*4a5f0*/  LDGSTS.E [R20+-0x59900], desc[UR48][R24.64], P5 ;  /* 0xa670000018147fae */ /* 0x000fe8000a921870 */
[----:B------:R-:W3:Y:S04]  /*4a600*/  LDL.LU.64 R222, [R1+0x1700] ;  /* 0x0017000001de7983 */ /* 0x000ee80000300a00 */
[----:B------:R-:W-:Y:S04]  /*4a610*/  LDGSTS.E [R19+-0x59500], desc[UR48][R8.64], P5 ;  /* 0xa6b0000008137fae */ /* 0x000fe8000a921870 */
[----:B------:R-:W3:Y:S01]  /*4a620*/  LDL.LU.64 R224, [R1+0x16f8] ;  /* 0x0016f80001e07983 */ /* 0x000ee20000300a00 */
[----:B-1----:R-:W-:-:S03]  /*4a630*/  IMAD.WIDE R216, R252, 0x4, R230 ;  /* 0x00000004fcd87825 */ /* 0x002fc600078e02e6 */
[----:B------:R4:W-:Y:S04]  /*4a640*/  LDGSTS.E [R18+-0x59100], desc[UR48][R6.64], P5 ;  /* 0xa6f0000006127fae */ /* 0x0009e8000a921870 */
[----:B--2---:R-:W2:Y:S04]  /*4a650*/  LDL.LU.64 R8, [R1+0x16f0] ;  /* 0x0016f00001087983 */ /* 0x004ea80000300a00 */
[----:B------:R-:W2:Y:S01]  /*4a660*/  LDL.LU.64 R236, [R1+0x16e8] ;  /* 0x0016e80001ec7983 */ /* 0x000ea20000300a00 */
[----:B----4-:R-:W-:-:S04]  /*4a670*/  IMAD.WIDE R6, R252, 0x4, R26 ;  /* 0x00000004fc067825 */ /* 0x010fc800078e021a */
[----:B---3--:R-:W-:-:S04]  /*4a680*/  IMAD.WIDE R218, R252, 0x4, R12 ;  /* 0x00000004fcda7825 */ /* 0x008fc800078e020c */
[C---:B------:R-:W-:Y:S01]  /*4a690*/  IMAD.WIDE R12, R252.reuse, 0x4, R214 ;  /* 0x00000004fc0c7825 */ /* 0x040fe200078e02d6 */
[----:B------:R-:W-:Y:S04]  /*4a6a0*/  STL.64 [R1+0xf58], R218 ;  /* 0x000f58da01007387 */ /* 0x000fe80000100a00 */
[----:B------:R-:W-:Y:S01]  /*4a6b0*/  STL.64 [R1+0xf50], R216 ;  /* 0x000f50d801007387 */ /* 0x000fe20000100a00 */
[----:B------:R-:W-:-:S03]  /*4a6c0*/  IMAD.WIDE R24, R252, 0x4, R238 ;  /* 0x00000004fc187825 */ /* 0x000fc600078e02ee */
[----:B------:R1:W-:Y:S04]  /*4a6d0*/  STL.64 [R1+0xf48], R12 ;  /* 0x000f480c01007387 */ /* 0x0003e80000100a00 */
[----:B------:R3:W-:Y:S04]  /*4a6e0*/  STL.64 [R1+0xf40], R6 ;  /* 0x000f400601007387 */ /* 0x0007e80000100a00 */
[----:B------:R4:W-:Y:S04]  /*4a6f0*/  LDGSTS.E [R22+-0x58d00], desc[UR48][R218.64], P5 ;  /* 0xa7300000da167fae */ /* 0x0009e8000a921870 */
[----:B------:R2:W-:Y:S04]  /*4a700*/  STL.64 [R1+0xfc0], R24 ;  /* 0x000fc01801007387 */ /* 0x0005e80000100a00 */
[----:B------:R4:W-:Y:S04]  /*4a710*/  LDGSTS.E [R21+-0x58900], desc[UR48][R216.64], P5 ;  /* 0xa7700000d8157fae */ /* 0x0009e8000a921870 */
[----:B------:R-:W2:Y:S04]  /*4a720*/  LDL.LU.64 R220, [R1+0x16e0] ;  /* 0x0016e00001dc7983 */ /* 0x000ea80000300a00 */
[----:B------:R4:W-:Y:S04]  /*4a730*/  LDGSTS.E [R20+-0x58500], desc[UR48][R12.64], P5 ;  /* 0xa7b000000c147fae */ /* 0x0009e8000a921870 */
[----:B------:R-:W2:Y:S04]  /*4a740*/  LDL.LU.64 R226, [R1+0x16d8] ;  /* 0x0016d80001e27983 */ /* 0x000ea80000300a00 */
[----:B------:R4:W-:Y:S04]  /*4a750*/  LDGSTS.E [R19+-0x58100], desc[UR48][R6.64], P5 ;  /* 0xa7f0000006137fae */ /* 0x0009e8000a921870 */
[----:B-1----:R-:W2:Y:S04]  /*4a760*/  LDL.LU.64 R12, [R1+0x16d0] ;  /* 0x0016d000010c7983 */ /* 0x002ea80000300a00 */
[----:B---3--:R-:W3:Y:S04]  /*4a770*/  LDL.LU.64 R6, [R1+0x16c0] ;  /* 0x0016c00001067983 */ /* 0x008ee80000300a00 */
[----:B------:R-:W3:Y:S01]  /*4a780*/  LDL.LU.64 R238, [R1+0x16b0] ;  /* 0x0016b00001ee7983 */ /* 0x000ee20000300a00 */
[----:B------:R-:W-:-:S02]  /*4a790*/  VIADD R18, R250, 0x100000 ;  /* 0x00100000fa127836 */ /* 0x000fc40000000000 */
[----:B----4-:R-:W-:-:S03]  /*4a7a0*/  VIADD R22, R250, 0x100000 ;  /* 0x00100000fa167836 */ /* 0x010fc60000000000 */
[----:B------:R1:W-:Y:S01]  /*4a7b0*/  LDGSTS.E [R18+-0x7fc80], desc[UR48][R24.64], P5 ;  /* 0x8038000018127fae */ /* 0x0003e2000a921870 */
[C---:B------:R-:W-:Y:S01]  /*4a7c0*/  VIADD R21, R250.reuse, 0x100000 ;  /* 0x00100000fa157836 */ /* 0x040fe20000000000 */
[C---:B------:R-:W-:Y:S01]  /*4a7d0*/  IADD3 R20, R250.reuse, 0x100000, RZ ;  /* 0x00100000fa147810 */ /* 0x040fe20007ffe0ff */
[----:B------:R-:W-:Y:S02]  /*4a7e0*/  VIADD R19, R250, 0x100000 ;  /* 0x00100000fa137836 */ /* 0x000fe40000000000 */
[----:B------:R-:W-:-:S04]  /*4a7f0*/  IMAD.WIDE R216, R252, 0x4, R234 ;  /* 0x00000004fcd87825 */ /* 0x000fc800078e02ea */
[C---:B------:R-:W-:Y:S01]  /*4a800*/  IMAD.WIDE R214, R252.reuse, 0x4, R222 ;  /* 0x00000004fcd67825 */ /* 0x040fe200078e02de */
[----:B------:R-:W-:Y:S03]  /*4a810*/  STL.64 [R1+0xfd0], R216 ;  /* 0x000fd0d801007387 */ /* 0x000fe60000100a00 */
        /* <DEDUP_REMOVED lines=9> */
[----:B------:R-:W2:Y:S04]  /*4a8b0*/  LDL.LU.64 R234, [R1+0x16a0] ;  /* 0x0016a00001ea7983 */ /* 0x000ea80000300a00 */
[----:B------:R4:W-:Y:S04]  /*4a8c0*/  LDGSTS.E [R20+-0x7f080], desc[UR48][R26.64], P5 ;  /* 0x80f800001a147fae */ /* 0x0009e8000a921870 */
[----:B------:R-:W2:Y:S04]  /*4a8d0*/  LDL.LU.64 R222, [R1+0x1690] ;  /* 0x0016900001de7983 */ /* 0x000ea80000300a00 */
[----:B------:R-:W-:Y:S04]  /*4a8e0*/  LDGSTS.E [R19+-0x7ec80], desc[UR48][R8.64], P5 ;  /* 0x8138000008137fae */ /* 0x000fe8000a921870 */
[----:B------:R-:W2:Y:S04]  /*4a8f0*/  LDL.LU.64 R224, [R1+0x1680] ;  /* 0x0016800001e07983 */ /* 0x000ea80000300a00 */
[----:B------:R2:W-:Y:S04]  /*4a900*/  LDGSTS.E [R18+-0x7e880], desc[UR48][R24.64], P5 ;  /* 0x8178000018127fae */ /* 0x0005e8000a921870 */
[----:B-1----:R-:W2:Y:S04]  /*4a910*/  LDL.LU.64 R8, [R1+0x1670] ;  /* 0x0016700001087983 */ /* 0x002ea80000300a00 */
[----:B------:R-:W2:Y:S01]  /*4a920*/  LDL.LU.64 R236, [R1+0x1660] ;  /* 0x0016600001ec7983 */ /* 0x000ea20000300a00 */
[----:B----4-:R-:W-:-:S04]  /*4a930*/  IMAD.WIDE R214, R252, 0x4, R220 ;  /* 0x00000004fcd67825 */ /* 0x010fc800078e02dc */
        /* <DEDUP_REMOVED lines=19> */
[----:B------:R-:W-:-:S04]  /*4aa70*/  IMAD.WIDE R216, R252, 0x4, R234 ;  /* 0x00000004fcd87825 */ /* 0x000fc800078e02ea */
[C---:B---3--:R-:W-:Y:S01]  /*4aa80*/  IMAD.WIDE R214, R252.reuse, 0x4, R222 ;  /* 0x00000004fcd67825 */ /* 0x048fe200078e02de */
[----:B------:R-:W-:Y:S03]  /*4aa90*/  STL.64 [R1+0x1048], R216 ;  /* 0x001048d801007387 */ /* 0x000fe60000100a00 */
[C---:B----4-:R-:W-:Y:S01]  /*4aaa0*/  IMAD.WIDE R26, R252.reuse, 0x4, R224 ;  /* 0x00000004fc1a7825 */ /* 0x050fe200078e02e0 */
        /* <DEDUP_REMOVED lines=8> */
[----:B------:R-:W3:Y:S04]  /*4ab30*/  LDL.LU.64 R234, [R1+0x15e0] ;  /* 0x0015e00001ea7983 */ /* 0x000ee80000300a00 */
        /* <DEDUP_REMOVED lines=14> */
[C---:B---3--:R-:W-:Y:S01]  /*4ac20*/  IMAD.WIDE R24, R252.reuse, 0x4, R238 ;  /* 0x00000004fc187825 */ /* 0x048fe200078e02ee */
        /* <DEDUP_REMOVED lines=20> */
[----:B------:R-:W-:Y:S04]  /*4ad70*/  LDGSTS.E [R22+-0x7a880], desc[UR48][R216.64], P5 ;  /* 0x85780000d8167fae */ /* 0x000fe8000a921870 */
[----:B------:R1:W-:Y:S04]  /*4ad80*/  STL.64 [R1+0x10d8], R8 ;  /* 0x0010d80801007387 */ /* 0x0003e80000100a00 */
[----:B------:R3:W-:Y:S04]  /*4ad90*/  LDGSTS.E [R21+-0x7a480], desc[UR48][R214.64], P5 ;  /* 0x85b80000d6157fae */ /* 0x0007e8000a921870 */
[----:B------:R4:W-:Y:S04]  /*4ada0*/  STL.64 [R1+0x10e8], R24 ;  /* 0x0010e81801007387 */ /* 0x0009e80000100a00 */
[----:B------:R3:W-:Y:S04]  /*4adb0*/  LDGSTS.E [R20+-0x7a080], desc[UR48][R26.64], P5 ;  /* 0x85f800001a147fae */ /* 0x0007e8000a921870 */
[----:B------:R-:W4:Y:S04]  /*4adc0*/  LDL.LU.64 R234, [R1+0x14c8] ;  /* 0x0014c80001ea7983 */ /* 0x000f280000300a00 */
[----:B------:R-:W-:Y:S04]  /*4add0*/  LDGSTS.E [R19+-0x79c80], desc[UR48][R8.64], P5 ;  /* 0x8638000008137fae */ /* 0x000fe8000a921870 */
[----:B------:R-:W4:Y:S04]  /*4ade0*/  LDL.LU.64 R222, [R1+0x14a8] ;  /* 0x0014a80001de7983 */ /* 0x000f280000300a00 */
[----:B------:R4:W-:Y:S04]  /*4adf0*/  LDGSTS.E [R18+-0x79880], desc[UR48][R24.64], P5 ;  /* 0x8678000018127fae */ /* 0x0009e8000a921870 */
[----:B-1----:R-:W4:Y:S04]  /*4ae00*/  LDL.LU.64 R8, [R1+0x1488] ;  /* 0x0014880001087983 */ /* 0x002f280000300a00 */
[----:B------:R-:W4:Y:S04]  /*4ae10*/  LDL.LU.64 R224, [R1+0x1468] ;  /* 0x0014680001e07983 */ /* 0x000f280000300a00 */
[----:B------:R-:W4:Y:S01]  /*4ae20*/  LDL.LU.64 R236, [R1+0x1448] ;  /* 0x0014480001ec7983 */ /* 0x000f220000300a00 */
[----:B---3--:R-:W-:-:S04]  /*4ae30*/  IMAD.WIDE R214, R252, 0x4, R220 ;  /* 0x00000004fcd67825 */ /* 0x008fc800078e02dc */
[C---:B------:R-:W-:Y:S01]  /*4ae40*/  IMAD.WIDE R26, R252.reuse, 0x4, R226 ;  /* 0x00000004fc1a7825 */ /* 0x040fe200078e02e2 */
[----:B------:R-:W-:Y:S03]  /*4ae50*/  STL.64 [R1+0x10f0], R214 ;  /* 0x0010f0d601007387 */ /* 0x000fe60000100a00 */
[C---:B------:R-:W-:Y:S01]  /*4ae60*/  IMAD.WIDE R12, R252.reuse, 0x4, R12 ;  /* 0x00000004fc0c7825 */ /* 0x040fe200078e020c */
[----:B------:R-:W-:Y:S03]  /*4ae70*/  STL.64 [R1+0x1100], R26 ;  /* 0x0011001a01007387 */ /* 0x000fe60000100a00 */
[C---:B--2---:R-:W-:Y:S01]  /*4ae80*/  IMAD.WIDE R6, R252.reuse, 0x4, R6 ;  /* 0x00000004fc067825 */ /* 0x044fe200078e0206 */
[----:B------:R1:W-:Y:S03]  /*4ae90*/  STL.64 [R1+0x1108], R12 ;  /* 0x0011080c01007387 */ /* 0x0003e60000100a00 */
[C---:B----4-:R-:W-:Y:S01]  /*4aea0*/  IMAD.WIDE R24, R252.reuse, 0x4, R238 ;  /* 0x00000004fc187825 */ /* 0x050fe200078e02ee */
        /* <DEDUP_REMOVED lines=15> */
[C---:B------:R-:W-:Y:S01]  /*4afa0*/  IMAD.WIDE R8, R252.reuse, 0x4, R8 ;  /* 0x00000004fc087825 */ /* 0x040fe200078e0208 */
[----:B------:R-:W-:Y:S03]  /*4afb0*/  STL.64 [R1+0x1128], R214 ;  /* 0x001128d601007387 */ /* 0x000fe60000100a00 */
[C---:B------:R-:W-:Y:S01]  /*4afc0*/  IMAD.WIDE R26, R252.reuse, 0x4, R224 ;  /* 0x00000004fc1a7825 */ /* 0x040fe200078e02e0 */
[----:B------:R1:W-:Y:S03]  /*4afd0*/  STL.64 [R1+0x1130], R8 ;  /* 0x0011300801007387 */ /* 0x0003e60000100a00 */
[C---:B----4-:R-:W-:Y:S01]  /*4afe0*/  IMAD.WIDE R24, R252.reuse, 0x4, R236 ;  /* 0x00000004fc187825 */ /* 0x050fe200078e02ec */
[----:B------:R-:W-:Y:S04]  /*4aff0*/  LDGSTS.E [R22+-0x78080], desc[UR48][R216.64], P5 ;  /* 0x87f80000d8167fae */ /* 0x000fe8000a921870 */
[----:B------:R3:W-:Y:S04]  /*4b000*/  STL.64 [R1+0x1140], R26 ;  /* 0x0011401a01007387 */ /* 0x0007e80000100a00 */
[----:B------:R4:W-:Y:S04]  /*4b010*/  LDGSTS.E [R21+-0x5fc80], desc[UR48][R214.64], P5 ;  /* 0xa0380000d6157fae */ /* 0x0009e8000a921870 */
[----:B------:R2:W-:Y:S04]  /*4b020*/  STL.64 [R1+0x1148], R24 ;  /* 0x0011481801007387 */ /* 0x0005e80000100a00 */
[----:B------:R-:W-:Y:S04]  /*4b030*/  LDGSTS.E [R20+-0x5f880], desc[UR48][R8.64], P5 ;  /* 0xa078000008147fae */ /* 0x000fe8000a921870 */
[----:B------:R-:W2:Y:S04]  /*4b040*/  LDL.LU.64 R234, [R1+0x1358] ;  /* 0x0013580001ea7983 */ /* 0x000ea80000300a00 */
[----:B------:R3:W-:Y:S04]  /*4b050*/  LDGSTS.E [R19+-0x5f480], desc[UR48][R26.64], P5 ;  /* 0xa0b800001a137fae */ /* 0x0007e8000a921870 */
[----:B-1----:R-:W2:Y:S04]  /*4b060*/  LDL.LU.64 R8, [R1+0x1330] ;  /* 0x0013300001087983 */ /* 0x002ea80000300a00 */
[----:B------:R-:W2:Y:S04]  /*4b070*/  LDL.LU.64 R222, [R1+0x1308] ;  /* 0x0013080001de7983 */ /* 0x000ea80000300a00 */
[----:B------:R-:W2:Y:S04]  /*4b080*/  LDL.LU.64 R224, [R1+0x12e0] ;  /* 0x0012e00001e07983 */ /* 0x000ea80000300a00 */
[----:B------:R-:W2:Y:S01]  /*4b090*/  LDL.LU.64 R236, [R1+0x12b0] ;  /* 0x0012b00001ec7983 */ /* 0x000ea20000300a00 */
[----:B----4-:R-:W-:-:S03]  /*4b0a0*/  IMAD.WIDE R214, R252, 0x4, R220 ;  /* 0x00000004fcd67825 */ /* 0x010fc600078e02dc */
[----:B------:R1:W-:Y:S01]  /*4b0b0*/  LDGSTS.E [R18+-0x5f080], desc[UR48][R24.64], P5 ;  /* 0xa0f8000018127fae */ /* 0x0003e2000a921870 */
[----:B---3--:R-:W-:-:S03]  /*4b0c0*/  IMAD.WIDE R26, R252, 0x4, R226 ;  /* 0x00000004fc1a7825 */ /* 0x008fc600078e02e2 */
[----:B------:R-:W-:Y:S01]  /*4b0d0*/  STL.64 [R1+0x1150], R214 ;  /* 0x001150d601007387 */ /* 0x000fe20000100a00 */
[----:B------:R-:W-:-:S03]  /*4b0e0*/  IMAD.WIDE R12, R252, 0x4, R12 ;  /* 0x00000004fc0c7825 */ /* 0x000fc600078e020c */
[----:B------:R-:W-:Y:S01]  /*4b0f0*/  STL.64 [R1+0x1160], R26 ;  /* 0x0011601a01007387 */ /* 0x000fe20000100a00 */
[----:B--2---:R-:W-:-:S03]  /*4b100*/  IMAD.WIDE R6, R252, 0x4, R6 ;  /* 0x00000004fc067825 */ /* 0x004fc600078e0206 */
[----:B------:R-:W-:Y:S01]  /*4b110*/  STL.64 [R1+0x1168], R12 ;  /* 0x0011680c01007387 */ /* 0x000fe20000100a00 */
[----:B-1----:R-:W-:-:S03]  /*4b120*/  IMAD.WIDE R24, R252, 0x4, R238 ;  /* 0x00000004fc187825 */ /* 0x002fc600078e02ee */
[----:B------:R1:W-:Y:S04]  /*4b130*/  STL.64 [R1+0x1178], R6 ;  /* 0x0011780601007387 */ /* 0x0003e80000100a00 */
[----:B------:R2:W-:Y:S04]  /*4b140*/  STL.64 [R1+0x1180], R24 ;  /* 0x0011801801007387 */ /* 0x0005e80000100a00 */
[----:B------:R-:W3:Y:S04]  /*4b150*/  LDL.LU.64 R226, [R1+0x1280] ;  /* 0x0012800001e27983 */ /* 0x000ee80000300a00 */
[----:B------:R-:W4:Y:S04]  /*4b160*/  LDL.LU.64 R238, [R1+0x1250] ;  /* 0x0012500001ee7983 */ /* 0x000f280000300a00 */
[----:B------:R1:W-:Y:S04]  /*4b170*/  LDGSTS.E [R22+-0x5ec80], desc[UR48][R214.64], P5 ;  /* 0xa1380000d6167fae */ /* 0x0003e8000a921870 */
[----:B------:R1:W-:Y:S04]  /*4b180*/  LDGSTS.E [R21+-0x5e880], desc[UR48][R26.64], P5 ;  /* 0xa17800001a157fae */ /* 0x0003e8000a921870 */
[----:B------:R-:W-:Y:S04]  /*4b190*/  LDGSTS.E [R20+-0x5e480], desc[UR48][R12.64], P5 ;  /* 0xa1b800000c147fae */ /* 0x000fe8000a921870 */
[----:B------:R-:W-:Y:S04]  /*4b1a0*/  LDGSTS.E [R19+-0x5e080], desc[UR48][R6.64], P5 ;  /* 0xa1f8000006137fae */ /* 0x000fe8000a921870 */
[----:B------:R2:W-:Y:S04]  /*4b1b0*/  LDGSTS.E [R18+-0x5dc80], desc[UR48][R24.64], P5 ;  /* 0xa238000018127fae */ /* 0x0005e8000a921870 */
[----:B-1----:R-:W4:Y:S04]  /*4b1c0*/  LDL.LU.64 R6, [R1+0x1218] ;  /* 0x0012180001067983 */ /* 0x002f280000300a00 */
[----:B------:R-:W4:Y:S01]  /*4b1d0*/  LDL.LU.64 R12, [R1+0x1198] ;  /* 0x00119800010c7983 */ /* 0x000f220000300a00 */
[----:B------:R-:W-:-:S03]  /*4b1e0*/  IMAD.WIDE R216, R252, 0x4, R8 ;  /* 0x00000004fcd87825 */ /* 0x000fc600078e0208 */
[----:B------:R-:W4:Y:S01]  /*4b1f0*/  LDL.LU.64 R8, [R1+0x10e0] ;  /* 0x0010e00001087983 */ /* 0x000f220000300a00 */
[----:B------:R-:W-:-:S04]  /*4b200*/  IMAD.WIDE R218, R252, 0x4, R234 ;  /* 0x00000004fcda7825 */ /* 0x000fc800078e02ea */
[C---:B------:R-:W-:Y:S01]  /*4b210*/  IMAD.WIDE R214, R252.reuse, 0x4, R222 ;  /* 0x00000004fcd67825 */ /* 0x040fe200078e02de */
[----:B------:R3:W-:Y:S03]  /*4b220*/  STL.64 [R1+0x1190], R218 ;  /* 0x001190da01007387 */ /* 0x0007e60000100a00 */
[C---:B------:R-:W-:Y:S01]  /*4b230*/  IMAD.WIDE R26, R252.reuse, 0x4, R224 ;  /* 0x00000004fc1a7825 */ /* 0x040fe200078e02e0 */
[----:B------:R4:W-:Y:S03]  /*4b240*/  STL.64 [R1+0x11a0], R216 ;  /* 0x0011a0d801007387 */ /* 0x0009e60000100a00 */
[C---:B--2---:R-:W-:Y:S01]  /*4b250*/  IMAD.WIDE R24, R252.reuse, 0x4, R236 ;  /* 0x00000004fc187825 */ /* 0x044fe200078e02ec */
[----:B------:R1:W-:Y:S04]  /*4b260*/  STL.64 [R1+0x11a8], R214 ;  /* 0x0011a8d601007387 */ /* 0x0003e80000100a00 */
[----:B------:R2:W-:Y:S04]  /*4b270*/  STL.64 [R1+0x1378], R26 ;  /* 0x0013781a01007387 */ /* 0x0005e80000100a00 */
[----:B------:R2:W-:Y:S04]  /*4b280*/  STL.64 [R1+0x1370], R24 ;  /* 0x0013701801007387 */ /* 0x0005e80000100a00 */
[----:B------:R-:W2:Y:S04]  /*4b290*/  LDL.LU.64 R220, [R1+0x250] ;  /* 0x0002500001dc7983 */ /* 0x000ea80000300a00 */
[----:B------:R3:W-:Y:S04]  /*4b2a0*/  LDGSTS.E [R22+-0x5d880], desc[UR48][R218.64], P5 ;  /* 0xa2780000da167fae */ /* 0x0007e8000a921870 */
[----:B------:R-:W2:Y:S04]  /*4b2b0*/  LDL.LU.64 R234, [R1+0x210] ;  /* 0x0002100001ea7983 */ /* 0x000ea80000300a00 */
[----:B------:R-:W2:Y:S04]  /*4b2c0*/  LDL.LU.64 R222, [R1+0x1d0] ;  /* 0x0001d00001de7983 */ /* 0x000ea80000300a00 */
[----:B------:R4:W-:Y:S04]  /*4b2d0*/  LDGSTS.E [R21+-0x5d480], desc[UR48][R216.64], P5 ;  /* 0xa2b80000d8157fae */ /* 0x0009e8000a921870 */
[----:B------:R-:W2:Y:S01]  /*4b2e0*/  LDL.LU.64 R224, [R1+0x190] ;  /* 0x0001900001e07983 */ /* 0x000ea20000300a00 */
[----:B---3--:R-:W-:-:S03]  /*4b2f0*/  IMAD.WIDE R218, R252, 0x4, R226 ;  /* 0x00000004fcda7825 */ /* 0x008fc600078e02e2 */
[----:B------:R-:W3:Y:S01]  /*4b300*/  LDL.LU.64 R236, [R1+0x150] ;  /* 0x0001500001ec7983 */ /* 0x000ee20000300a00 */
[----:B----4-:R-:W-:-:S03]  /*4b310*/  IMAD.WIDE R216, R252, 0x4, R238 ;  /* 0x00000004fcd87825 */ /* 0x010fc600078e02ee */
[----:B------:R4:W-:Y:S04]  /*4b320*/  STL.64 [R1+0x1368], R218 ;  /* 0x001368da01007387 */ /* 0x0009e80000100a00 */
[----:B------:R-:W3:Y:S04]  /*4b330*/  LDL.LU.64 R226, [R1+0x110] ;  /* 0x0001100001e27983 */ /* 0x000ee80000300a00 */
[----:B------:R4:W-:Y:S04]  /*4b340*/  STL.64 [R1+0x1360], R216 ;  /* 0x001360d801007387 */ /* 0x0009e80000100a00 */
[----:B------:R-:W3:Y:S04]  /*4b350*/  LDL.LU.64 R238, [R1+0xd0] ;  /* 0x0000d00001ee7983 */ /* 0x000ee80000300a00 */
[----:B------:R1:W-:Y:S04]  /*4b360*/  LDGSTS.E [R20+-0x5d080], desc[UR48][R214.64], P5 ;  /* 0xa2f80000d6147fae */ /* 0x0003e8000a921870 */
[----:B------:R2:W-:Y:S04]  /*4b370*/  LDGSTS.E [R19+-0x5cc80], desc[UR48][R26.64], P5 ;  /* 0xa33800001a137fae */ /* 0x0005e8000a921870 */
[----:B------:R4:W-:Y:S01]  /*4b380*/  LDGSTS.E [R18+-0x5c880], desc[UR48][R24.64], P5 ;  /* 0xa378000018127fae */ /* 0x0009e2000a921870 */
[----:B-1----:R-:W-:-:S03]  /*4b390*/  IMAD.WIDE R214, R252, 0x4, R6 ;  /* 0x00000004fcd67825 */ /* 0x002fc600078e0206 */
[----:B------:R1:W-:Y:S01]  /*4b3a0*/  LDGSTS.E [R22+-0x5c480], desc[UR48][R218.64], P5 ;  /* 0xa3b80000da167fae */ /* 0x0003e2000a921870 */
[----:B--2---:R-:W-:-:S03]  /*4b3b0*/  IMAD.WIDE R26, R252, 0x4, R12 ;  /* 0x00000004fc1a7825 */ /* 0x004fc600078e020c */
[----:B------:R2:W-:Y:S04]  /*4b3c0*/  STL.64 [R1+0x1358], R214 ;  /* 0x001358d601007387 */ /* 0x0005e80000100a00 */
[----:B------:R-:W3:Y:S04]  /*4b3d0*/  LDL.LU.64 R6, [R1+0x90] ;  /* 0x0000900001067983 */ /* 0x000ee80000300a00 */
[----:B------:R2:W-:Y:S04]  /*4b3e0*/  STL.64 [R1+0x1350], R26 ;  /* 0x0013501a01007387 */ /* 0x0005e80000100a00 */
[----:B------:R-:W3:Y:S04]  /*4b3f0*/  LDL.LU.64 R12, [R1+0x50] ;  /* 0x00005000010c7983 */ /* 0x000ee80000300a00 */
[----:B------:R1:W-:Y:S04]  /*4b400*/  LDGSTS.E [R21+-0x5c080], desc[UR48][R216.64], P5 ;  /* 0xa3f80000d8157fae */ /* 0x0003e8000a921870 */
[----:B------:R2:W-:Y:S04]  /*4b410*/  LDGSTS.E [R20+-0x5bc80], desc[UR48][R214.64], P5 ;  /* 0xa4380000d6147fae */ /* 0x0005e8000a921870 */
[----:B------:R2:W-:Y:S01]  /*4b420*/  LDGSTS.E [R19+-0x5b880], desc[UR48][R26.64], P5 ;  /* 0xa47800001a137fae */ /* 0x0005e2000a921870 */
[----:B----4-:R-:W-:-:S03]  /*4b430*/  IMAD.WIDE R24, R252, 0x4, R8 ;  /* 0x00000004fc187825 */ /* 0x010fc600078e0208 */
[----:B------:R-:W4:Y:S04]  /*4b440*/  LDL.LU.64 R8, [R1+0x10] ;  /* 0x0000100001087983 */ /* 0x000f280000300a00 */
[----:B------:R3:W-:Y:S04]  /*4b450*/  STL.64 [R1+0x1348], R24 ;  /* 0x0013481801007387 */ /* 0x0007e80000100a00 */
[----:B------:R3:W-:Y:S01]  /*4b460*/  LDGSTS.E [R18+-0x5b480], desc[UR48][R24.64], P5 ;  /* 0xa4b8000018127fae */ /* 0x0007e2000a921870 */
[----:B-1----:R-:W-:-:S04]  /*4b470*/  IMAD.WIDE R218, R252, 0x4, R220 ;  /* 0x00000004fcda7825 */ /* 0x002fc800078e02dc */
[C---:B------:R-:W-:Y:S01]  /*4b480*/  IMAD.WIDE R216, R252.reuse, 0x4, R234 ;  /* 0x00000004fcd87825 */ /* 0x040fe200078e02ea */
[----:B------:R-:W-:Y:S03]  /*4b490*/  STL.64 [R1+0x1340], R218 ;  /* 0x001340da01007387 */ /* 0x000fe60000100a00 */
[C---:B--2---:R-:W-:Y:S01]  /*4b4a0*/  IMAD.WIDE R214, R252.reuse, 0x4, R222 ;  /* 0x00000004fcd67825 */ /* 0x044fe200078e02de */
[----:B------:R-:W-:Y:S04]  /*4b4b0*/  LDGSTS.E [R22+-0x5b080], desc[UR48][R218.64], P5 ;  /* 0xa4f80000da167fae */ /* 0x000fe8000a921870 */
[----:B------:R-:W-:Y:S01]  /*4b4c0*/  STL.64 [R1+0x1338], R216 ;  /* 0x001338d801007387 */ /* 0x000fe20000100a00 */
[----:B------:R-:W-:-:S03]  /*4b4d0*/  IMAD.WIDE R26, R252, 0x4, R224 ;  /* 0x00000004fc1a7825 */ /* 0x000fc600078e02e0 */
[----:B------:R-:W-:Y:S01]  /*4b4e0*/  LDGSTS.E [R21+-0x5ac80], desc[UR48][R216.64], P5 ;  /* 0xa5380000d8157fae */ /* 0x000fe2000a921870 */
[----:B---3--:R-:W-:-:S03]  /*4b4f0*/  IMAD.WIDE R24, R252, 0x4, R236 ;  /* 0x00000004fc187825 */ /* 0x008fc600078e02ec */
[----:B------:R-:W-:Y:S04]  /*4b500*/  STL.64 [R1+0x1330], R214 ;  /* 0x001330d601007387 */ /* 0x000fe80000100a00 */
[----:B------:R-:W-:Y:S04]  /*4b510*/  LDGSTS.E [R20+-0x5a880], desc[UR48][R214.64], P5 ;  /* 0xa5780000d6147fae */ /* 0x000fe8000a921870 */
[----:B------:R-:W-:Y:S04]  /*4b520*/  STL.64 [R1+0x1328], R26 ;  /* 0x0013281a01007387 */ /* 0x000fe80000100a00 */
[----:B------:R-:W-:Y:S04]  /*4b530*/  LDGSTS.E [R19+-0x5a480], desc[UR48][R26.64], P5 ;  /* 0xa5b800001a137fae */ /* 0x000fe8000a921870 */
[----:B------:R1:W-:Y:S04]  /*4b540*/  STL.64 [R1+0x1320], R24 ;  /* 0x0013201801007387 */ /* 0x0003e80000100a00 */
[----:B------:R1:W-:Y:S02]  /*4b550*/  LDGSTS.E [R18+-0x5a080], desc[UR48][R24.64], P5 ;  /* 0xa5f8000018127fae */ /* 0x0003e4000a921870 */
[----:B-1----:R-:W-:-:S02]  /*4b560*/  IMAD.WIDE R24, R252, 0x4, R238 ;  /* 0x00000004fc187825 */ /* 0x002fc400078e02ee */
[----:B------:R-:W1:Y:S02]  /*4b570*/  S2R R239, SR_TID.X ;  /* 0x0000000000ef7919 */ /* 0x000e640000002100 */
[----:B------:R-:W-:-:S04]  /*4b580*/  IMAD.WIDE R26, R252, 0x4, R226 ;  /* 0x00000004fc1a7825 */ /* 0x000fc800078e02e2 */
[----:B------:R-:W-:Y:S01]  /*4b590*/  IMAD.WIDE R6, R252, 0x4, R6 ;  /* 0x00000004fc067825 */ /* 0x000fe200078e0206 */
[----:B------:R-:W-:Y:S01]  /*4b5a0*/  LDGSTS.E [R22+-0x59c80], desc[UR48][R26.64], P5 ;  /* 0xa63800001a167fae */ /* 0x000fe2000a921870 */
[----:B------:R-:W-:-:S03]  /*4b5b0*/  ISETP.GE.AND P6, PT, R11, UR6, PT ;  /* 0x000000060b007c0c */ /* 0x000fc6000bfc6270 */
[----:B------:R-:W-:Y:S01]  /*4b5c0*/  STL.64 [R1+0x1318], R26 ;  /* 0x0013181a01007387 */ /* 0x000fe20000100a00 */
[----:B------:R-:W-:-:S03]  /*4b5d0*/  IMAD.WIDE R12, R252, 0x4, R12 ;  /* 0x00000004fc0c7825 */ /* 0x000fc600078e020c */
[----:B------:R-:W-:Y:S04]  /*4b5e0*/  LDGSTS.E [R21+-0x59880], desc[UR48][R24.64], P5 ;  /* 0xa678000018157fae */ /* 0x000fe8000a921870 */
[----:B------:R-:W-:Y:S01]  /*4b5f0*/  STL.64 [R1+0x1310], R24 ;  /* 0x0013101801007387 */ /* 0x000fe20000100a00 */
[----:B------:R-:W-:-:S03]  /*4b600*/  IMAD.WIDE R10, R252, 0x4, R212 ;  /* 0x00000004fc0a7825 */ /* 0x000fc600078e02d4 */
[----:B------:R-:W-:Y:S01]  /*4b610*/  LDGSTS.E [R20+-0x59480], desc[UR48][R6.64], P5 ;  /* 0xa6b8000006147fae */ /* 0x000fe2000a921870 */
[----:B-1----:R-:W-:-:S03]  /*4b620*/  SHF.R.U32.HI R238, RZ, 0x6, R239 ;  /* 0x00000006ffee7819 */ /* 0x002fc600000116ef */
[----:B------:R1:W-:Y:S01]  /*4b630*/  STL.64 [R1+0x1300], R12 ;  /* 0x0013000c01007387 */ /* 0x0003e20000100a00 */
[----:B------:R-:W-:-:S03]  /*4b640*/  SHF.R.U32.HI R239, RZ, 0x6, R239 ;  /* 0x00000006ffef7819 */ /* 0x000fc600000116ef */
[----:B------:R1:W-:Y:S01]  /*4b650*/  LDGSTS.E [R19+-0x59080], desc[UR48][R12.64], P5 ;  /* 0xa6f800000c137fae */ /* 0x0003e2000a921870 */
[----:B------:R-:W-:-:S04]  /*4b660*/  SGXT.U32 R239, R239, 0x1 ;  /* 0x00000001efef781a */ /* 0x000fc80000000000 */
[----:B------:R-:W-:Y:S01]  /*4b670*/  LOP3.LUT R239, R239, 0x60, RZ, 0xfc, !PT ;  /* 0x00000060efef7812 */ /* 0x000fe200078efcff */
[----:B-1----:R-:W-:Y:S01]  /*4b680*/  IMAD.WIDE R12, R252, 0x4, R228 ;  /* 0x00000004fc0c7825 */ /* 0x002fe200078e02e4 */
[----:B------:R-:W-:-:S04]  /*4b690*/  SGXT.U32 R238, R238, 0x1 ;  /* 0x00000001eeee781a */ /* 0x000fc80000000000 */
[----:B------:R-:W-:Y:S01]  /*4b6a0*/  LOP3.LUT R238, R238, 0x42, RZ, 0xfc, !PT ;  /* 0x00000042eeee7812 */ /* 0x000fe200078efcff */
[----:B----4-:R-:W-:-:S05]  /*4b6b0*/  IMAD.WIDE R8, R252, 0x4, R8 ;  /* 0x00000004fc087825 */ /* 0x010fca00078e0208 */
[----:B------:R1:W-:Y:S04]  /*4b6c0*/  STL.64 [R1+0x12f8], R8 ;  /* 0x0012f80801007387 */ /* 0x0003e80000100a00 */
[----:B------:R1:W-:Y:S04]  /*4b6d0*/  LDGSTS.E [R18+-0x58c80], desc[UR48][R8.64], P5 ;  /* 0xa738000008127fae */ /* 0x0003e8000a921870 */
[----:B------:R-:W-:Y:S04]  /*4b6e0*/  LDGSTS.E [R21+-0x58880], desc[UR48][R12.64], P5 ;  /* 0xa77800000c157fae */ /* 0x000fe8000a921870 */
[----:B------:R-:W-:Y:S01]  /*4b6f0*/  LDGSTS.E [R20+-0x58480], desc[UR48][R10.64], P5 ;  /* 0xa7b800000a147fae */ /* 0x000fe2000a921870 */
[----:B-1----:R-:W-:-:S05]  /*4b700*/  IMAD.WIDE R8, R252, 0x4, R28 ;  /* 0x00000004fc087825 */ /* 0x002fca00078e021c */
[----:B------:R1:W-:Y:S01]  /*4b710*/  LDGSTS.E [R19+-0x58080], desc[UR48][R8.64], P5 ;  /* 0xa7f8000008137fae */ /* 0x0003e2000a921870 */
[----:B------:R-:W-:Y:S02]  /*4b720*/  ISETP.GE.AND P5, PT, R239, UR6, PT ;  /* 0x00000006ef007c0c */ /* 0x000fe4000bfa6270 */
[----:B------:R-:W2:Y:S01]  /*4b730*/  S2R R239, SR_TID.X ;  /* 0x0000000000ef7919 */ /* 0x000ea20000002100 */
[----:B------:R-:W0:Y:S01]  /*4b740*/  LDGDEPBAR ;  /* 0x00000000000079af */ /* 0x000e220000000000 */
[----:B-1----:R-:W-:Y:S02]  /*4b750*/  SEL R19, RZ, 0x4, P5 ;  /* 0x00000004ff137807 */ /* 0x002fe40002800000 */
[----:B--2---:R-:W-:-:S04]  /*4b760*/  SHF.R.U32.HI R239, RZ, 0x6, R239 ;  /* 0x00000006ffef7819 */ /* 0x004fc800000116ef */
[----:B------:R-:W-:-:S04]  /*4b770*/  SGXT.U32 R239, R239, 0x1 ;  /* 0x00000001efef781a */ /* 0x000fc80000000000 */
[----:B------:R-:W-:Y:S01]  /*4b780*/  LOP3.LUT R239, R239, 0x62, RZ, 0xfc, !PT ;  /* 0x00000062efef7812 */ /* 0x000fe200078efcff */
[----:B------:R-:W-:Y:S03]  /*4b790*/  BAR.SYNC.DEFER_BLOCKING 0x0 ;  /* 0x0000000000007b1d */ /* 0x000fe60000010000 */
[----:B------:R-:W-:-:S03]  /*4b7a0*/  ISETP.GE.AND P5, PT, R239, UR6, PT ;  /* 0x00000006ef007c0c */ /* 0x000fc6000bfa6270 */
[----:B------:R-:W1:Y:S01]  /*4b7b0*/  S2R R239, SR_TID.X ;  /* 0x0000000000ef7919 */ /* 0x000e620000002100 */
[----:B------:R-:W-:Y:S02]  /*4b7c0*/  SEL R18, RZ, 0x4, P6 ;  /* 0x00000004ff127807 */ /* 0x000fe40003000000 */
[----:B------:R-:W-:Y:S01]  /*4b7d0*/  ISETP.GE.AND P6, PT, R238, UR6, PT ;  /* 0x00000006ee007c0c */ /* 0x000fe2000bfc6270 */
[----:B------:R-:W-:Y:S01]  /*4b7e0*/  STL.64 [R1+0x1890], R6 ;  /* 0x0018900601007387 */ /* 0x000fe20000100a00 */
[----:B------:R-:W-:Y:S02]  /*4b7f0*/  SEL R18, R18, RZ, P2 ;  /* 0x000000ff12127207 */ /* 0x000fe40001000000 */
[----:B------:R-:W-:Y:S01]  /*4b800*/  SEL R20, RZ, 0x4, P6 ;  /* 0x00000004ff147807 */ /* 0x000fe20003000000 */
[----:B------:R-:W-:Y:S01]  /*4b810*/  STL.64 [R1+0x1880], R12 ;  /* 0x0018800c01007387 */ /* 0x000fe20000100a00 */
[----:B------:R-:W-:-:S03]  /*4b820*/  ISETP.NE.U32.AND P6, PT, R18, RZ, PT ;  /* 0x000000ff1200720c */ /* 0x000fc60003fc5070 */
[----:B------:R-:W-:Y:S01]  /*4b830*/  STL.64 [R1+0x1888], R10 ;  /* 0x0018880a01007387 */ /* 0x000fe20000100a00 */
[----:B------:R-:W-:-:S03]  /*4b840*/  SEL R18, R20, RZ, P2 ;  /* 0x000000ff14127207 */ /* 0x000fc60001000000 */
[----:B------:R2:W-:Y:S02]  /*4b850*/  STL.64 [R1+0x1898], R8 ;  /* 0x0018980801007387 */ /* 0x0005e40000100a00 */
[----:B--2---:R-:W-:Y:S01]  /*4b860*/  IMAD.WIDE R8, R251, 0x4, R30 ;  /* 0x00000004fb087825 */ /* 0x004fe200078e021e */
[----:B-1----:R-:W-:-:S04]  /*4b870*/  SHF.R.U32.HI R239, RZ, 0x6, R239 ;  /* 0x00000006ffef7819 */ /* 0x002fc800000116ef */
[----:B------:R-:W-:Y:S01]  /*4b880*/  @!PT LDS RZ, [RZ] ;  /* 0x00000000fffff984 */ /* 0x000fe20000000800 */
[----:B------:R-:W-:Y:S01]  /*4b890*/  @!PT LDS RZ, [RZ] ;  /* 0x00000000fffff984 */ /* 0x000fe20000000800 */
[----:B------:R-:W-:Y:S01]  /*4b8a0*/  @!PT LDS RZ, [RZ] ;  /* 0x00000000fffff984 */ /* 0x000fe20000000800 */
[----:B------:R1:W-:Y:S01]  /*4b8b0*/  LDGSTS.E [R0+0x18000], desc[UR48][R8.64], P4 ;  /* 0x1800000008007fae */ /* 0x0003e2000a121870 */
[----:B------:R-:W-:Y:S02]  /*4b8c0*/  SGXT.U32 R239, R239, 0x1 ;  /* 0x00000001efef781a */ /* 0x000fe40000000000 */
[----:B------:R-:W-:Y:S02]  /*4b8d0*/  ISETP.NE.U32.AND P4, PT, R18, RZ, PT ;  /* 0x000000ff1200720c */ /* 0x000fe40003f85070 */
[----:B------:R-:W-:Y:S02]  /*4b8e0*/  LOP3.LUT R239, R239, 0x4, RZ, 0xfc, !PT ;  /* 0x00000004efef7812 */ /* 0x000fe400078efcff */
[----:B------:R-:W-:Y:S02]  /*4b8f0*/  SEL R18, R19, RZ, P2 ;  /* 0x000000ff13127207 */ /* 0x000fe40001000000 */
[----:B------:R-:W-:Y:S02]  /*4b900*/  SEL R19, RZ, 0x4, P5 ;  /* 0x00000004ff137807 */ /* 0x000fe40002800000 */
[----:B------:R-:W-:-:S02]  /*4b910*/  ISETP.GE.AND P5, PT, R239, UR6, PT ;  /* 0x00000006ef007c0c */ /* 0x000fc4000bfa6270 */
[----:B------:R-:W2:Y:S01]  /*4b920*/  S2R R239, SR_TID.X ;  /* 0x0000000000ef7919 */ /* 0x000ea20000002100 */
[----:B------:R-:W-:-:S05]  /*4b930*/  IMAD.WIDE R6, R251, 0x4, R32 ;  /* 0x00000004fb067825 */ /* 0x000fca00078e0220 */
[----:B------:R3:W-:Y:S01]  /*4b940*/  LDGSTS.E [R0+0x18008], desc[UR48][R6.64], P1 ;  /* 0x1800800006007fae */ /* 0x0007e20008921870 */
[----:B------:R-:W-:Y:S02]  /*4b950*/  ISETP.NE.U32.AND P1, PT, R18, RZ, PT ;  /* 0x000000ff1200720c */ /* 0x000fe40003f25070 */
[----:B------:R-:W-:Y:S02]  /*4b960*/  SEL R18, R19, RZ, P2 ;  /* 0x000000ff13127207 */ /* 0x000fe40001000000 */
[----:B------:R-:W-:Y:S02]  /*4b970*/  SEL R19, RZ, 0x4, P5 ;  /* 0x00000004ff137807 */ /* 0x000fe40002800000 */
[----:B--2---:R-:W-:-:S04]  /*4b980*/  SHF.R.U32.HI R239, RZ, 0x6, R239 ;  /* 0x00000006ffef7819 */ /* 0x004fc800000116ef */
[----:B------:R-:W-:-:S04]  /*4b990*/  SGXT.U32 R239, R239, 0x1 ;  /* 0x00000001efef781a */ /* 0x000fc80000000000 */
[----:B------:R-:W-:-:S04]  /*4b9a0*/  LOP3.LUT R239, R239, 0x6, RZ, 0xfc, !PT ;  /* 0x00000006efef7812 */ /* 0x000fc800078efcff */
[----:B------:R-:W-:Y:S02]  /*4b9b0*/  ISETP.GE.AND P5, PT, R239, UR6, PT ;  /* 0x00000006ef007c0c */ /* 0x000fe4000bfa6270 */
[----:B------:R-:W2:Y:S01]  /*4b9c0*/  S2R R239, SR_TID.X ;  /* 0x0000000000ef7919 */ /* 0x000ea20000002100 */
[----:B------:R1:W-:Y:S02]  /*4b9d0*/  STL.64 [R1+0x12d8], R8 ;  /* 0x0012d80801007387 */ /* 0x0003e40000100a00 */
[----:B-1----:R-:W-:-:S05]  /*4b9e0*/  IMAD.WIDE R8, R251, 0x4, R34 ;  /* 0x00000004fb087825 */ /* 0x002fca00078e0222 */
[----:B------:R1:W-:Y:S01]  /*4b9f0*/  LDGSTS.E [R0+0x1a000], desc[UR48][R8.64], P3 ;  /* 0x1a00000008007fae */ /* 0x0003e20009921870 */
[----:B------:R-:W-:Y:S02]  /*4ba00*/  ISETP.NE.U32.AND P3, PT, R18, RZ, PT ;  /* 0x000000ff1200720c */ /* 0x000fe40003f65070 */
[----:B--2---:R-:W-:-:S04]  /*4ba10*/  SHF.R.U32.HI R239, RZ, 0x6, R239 ;  /* 0x00000006ffef7819 */ /* 0x004fc800000116ef */
[----:B------:R-:W-:-:S04]  /*4ba20*/  SGXT.U32 R239, R239, 0x1 ;  /* 0x00000001efef781a */ /* 0x000fc80000000000 */
[----:B------:R-:W-:Y:S02]  /*4ba30*/  LOP3.LUT R239, R239, 0x24, RZ, 0xfc, !PT ;  /* 0x00000024efef7812 */ /* 0x000fe400078efcff */
[----:B------:R-:W-:Y:S02]  /*4ba40*/  SEL R18, R19, RZ, P2 ;  /* 0x000000ff13127207 */ /* 0x000fe40001000000 */
[----:B------:R-:W-:Y:S02]  /*4ba50*/  SEL R19, RZ, 0x4, P5 ;  /* 0x00000004ff137807 */ /* 0x000fe40002800000 */
[----:B------:R-:W-:Y:S02]  /*4ba60*/  ISETP.GE.AND P5, PT, R239, UR6, PT ;  /* 0x00000006ef007c0c */ /* 0x000fe4000bfa6270 */
[----:B------:R-:W2:Y:S01]  /*4ba70*/  S2R R239, SR_TID.X ;  /* 0x0000000000ef7919 */ /* 0x000ea20000002100 */
[----:B------:R3:W-:Y:S04]  /*4ba80*/  STL.64 [R1+0x12d0], R6 ;  /* 0x0012d00601007387 */ /* 0x0007e80000100a00 */
[----:B------:R1:W-:Y:S01]  /*4ba90*/  STL.64 [R1+0x1278], R8 ;  /* 0x0012780801007387 */ /* 0x0003e20000100a00 */
[----:B---3--:R-:W-:-:S04]  /*4baa0*/  IMAD.WIDE R6, R251, 0x4, R36 ;  /* 0x00000004fb067825 */ /* 0x008fc800078e0224 */
[----:B-1----:R-:W-:Y:S01]  /*4bab0*/  IMAD.WIDE R8, R251, 0x4, R38 ;  /* 0x00000004fb087825 */ /* 0x002fe200078e0226 */
[----:B------:R1:W-:Y:S04]  /*4bac0*/  LDGSTS.E [R0+0x1a008], desc[UR48][R6.64], P0 ;  /* 0x1a00800006007fae */ /* 0x0003e80008121870 */
[----:B------:R3:W-:Y:S01]  /*4bad0*/  LDGSTS.E [R0+0x1c000], desc[UR48][R8.64], P6 ;  /* 0x1c00000008007fae */ /* 0x0007e2000b121870 */
[----:B--2---:R-:W-:-:S04]  /*4bae0*/  SHF.R.U32.HI R239, RZ, 0x6, R239 ;  /* 0x00000006ffef7819 */ /* 0x004fc800000116ef */
[----:B------:R-:W-:-:S04]  /*4baf0*/  SGXT.U32 R239, R239, 0x1 ;  /* 0x00000001efef781a */ /* 0x000fc80000000000 */
[----:B------:R-:W-:-:S04]  /*4bb00*/  LOP3.LUT R239, R239, 0x26, RZ, 0xfc, !PT ;  /* 0x00000026efef7812 */ /* 0x000fc800078efcff */
[----:B------:R-:W-:Y:S02]  /*4bb10*/  ISETP.GE.AND P6, PT, R239, UR6, PT ;  /* 0x00000006ef007c0c */ /* 0x000fe4000bfc6270 */
[----:B------:R-:W2:Y:S01]  /*4bb20*/  S2R R239, SR_TID.X ;  /* 0x0000000000ef7919 */ /* 0x000ea20000002100 */
[----:B------:R-:W-:Y:S02]  /*4bb30*/  ISETP.NE.U32.AND P0, PT, R18, RZ, PT ;  /* 0x000000ff1200720c */ /* 0x000fe40003f05070 */
[----:B------:R-:W-:Y:S02]  /*4bb40*/  SEL R18, R19, RZ, P2 ;  /* 0x000000ff13127207 */ /* 0x000fe40001000000 */
[----:B------:R-:W-:Y:S02]  /*4bb50*/  SEL R19, RZ, 0x4, P5 ;  /* 0x00000004ff137807 */ /* 0x000fe40002800000 */
[----:B------:R-:W-:Y:S02]  /*4bb60*/  ISETP.NE.U32.AND P5, PT, R18, RZ, PT ;  /* 0x000000ff1200720c */ /* 0x000fe40003fa5070 */
[----:B------:R-:W-:-:S02]  /*4bb70*/  SEL R18, R19, RZ, P2 ;  /* 0x000000ff13127207 */ /* 0x000fc40001000000 */
        /* <DEDUP_REMOVED lines=17> */
[----:B------:R3:W-:Y:S02]  /*4bc90*/  STL.64 [R1+0x1220], R8 ;  /* 0x0012200801007387 */ /* 0x0007e40000100a00 */
[----:B---3--:R-:W-:-:S05]  /*4bca0*/  IMAD.WIDE R8, R251, 0x4, R42 ;  /* 0x00000004fb087825 */ /* 0x008fca00078e022a */
        /* <DEDUP_REMOVED lines=53> */
[----:B------:R-:W-:Y:S04]  /*4c000*/  STL [R1+0x1870], R0 ;  /* 0x0018700001007387 */ /* 0x000fe80000100800 */
[----:B------:R1:W-:Y:S02]  /*4c010*/  STL.64 [R1+0x12c0], R6 ;  /* 0x0012c00601007387 */ /* 0x0003e40000100a00 */
[----:B-1----:R-:W-:-:S05]  /*4c020*/  IMAD.WIDE R6, R251, 0x4, R52 ;  /* 0x00000004fb067825 */ /* 0x002fca00078e0234 */
[----:B------:R1:W-:Y:S01]  /*4c030*/  LDGSTS.E [R3+0x1a008], desc[UR48][R6.64], P1 ;  /* 0x1a00800006037fae */ /* 0x0003e20008921870 */
[----:B--2---:R-:W-:-:S04]  /*4c040*/  SHF.R.U32.HI R239, RZ, 0x6, R239 ;  /* 0x00000006ffef7819 */ /* 0x004fc800000116ef */
[----:B------:R-:W-:Y:S02]  /*4c050*/  SGXT.U32 R239, R239, 0x1 ;  /* 0x00000001efef781a */ /* 0x000fe40000000000 */
[----:B------:R-:W-:Y:S02]  /*4c060*/  ISETP.NE.U32.AND P1, PT, R18, RZ, PT ;  /* 0x000000ff1200720c */ /* 0x000fe40003f25070 */
[----:B------:R-:W-:Y:S02]  /*4c070*/  LOP3.LUT R239, R239, 0x2a, RZ, 0xfc, !PT ;  /* 0x0000002aefef7812 */ /* 0x000fe400078efcff */
[----:B------:R-:W-:Y:S02]  /*4c080*/  SEL R18, R19, RZ, P2 ;  /* 0x000000ff13127207 */ /* 0x000fe40001000000 */
[----:B------:R-:W-:Y:S02]  /*4c090*/  SEL R19, RZ, 0x4, P6 ;  /* 0x00000004ff137807 */ /* 0x000fe40003000000 */
[----:B------:R-:W-:-:S02]  /*4c0a0*/  ISETP.GE.AND P6, PT, R239, UR6, PT ;  /* 0x00000006ef007c0c */ /* 0x000fc4000bfc6270 */
        /* <DEDUP_REMOVED lines=224> */
[----:B------:R-:W-:Y:S01]  /*4ceb0*/  LDGSTS.E [R15+0x18000], desc[UR48][R8.64], P3 ;  /* 0x18000000080f7fae */ /* 0x000fe20009921870 */
        /* <DEDUP_REMOVED lines=19> */
[----:B------:R-:W-:Y:S04]  /*4cff0*/  STL.64 [R1+0x1298], R8 ;  /* 0x0012980801007387 */ /* 0x000fe80000100a00 */
[----:B------:R3:W-:Y:S02]  /*4d000*/  STL.64 [R1+0x1868], R4 ;  /* 0x0018680401007387 */ /* 0x0007e40000100a00 */
[----:B---3--:R-:W-:-:S05]  /*4d010*/  IMAD.WIDE R4, R251, 0x4, R98 ;  /* 0x00000004fb047825 */ /* 0x008fca00078e0262 */
        /* <DEDUP_REMOVED lines=102> */
[----:B------:R-:W-:-:S04]  /*4d680*/  SGXT.U32 R239, R239, 0x1 ;  /* 0x00000001efef781a */ /* 0x000fc80000000000 */
[----:B------:R-:W-:Y:S02]  /*4d690*/  LOP3.LUT R239, R239, 0x3a, RZ, 0xfc, !PT ;  /* 0x0000003aefef7812 */ /* 0x000fe400078efcff */
[----:B------:R-:W-:Y:S02]  /*4d6a0*/  ISETP.NE.U32.AND P0, PT, R18, RZ, PT ;  /* 0x000000ff1200720c */ /* 0x000fe40003f05070 */
[----:B------:R-:W-:Y:S02]  /*4d6b0*/  SEL R18, RZ, 0x4, P6 ;  /* 0x00000004ff127807 */ /* 0x000fe40003000000 */
[----:B------:R-:W-:Y:S02]  /*4d6c0*/  ISETP.GE.AND P6, PT, R239, UR6, PT ;  /* 0x00000006ef007c0c */ /* 0x000fe4000bfc6270 */
[----:B------:R-:W2:Y:S01]  /*4d6d0*/  S2R R239, SR_TID.X ;  /* 0x0000000000ef7919 */ /* 0x000ea20000002100 */
[----:B------:R3:W-:Y:S04]  /*4d6e0*/  STL.64 [R1+0x10f8], R4 ;  /* 0x0010f80401007387 */ /* 0x0007e80000100a00 */
[----:B------:R1:W-:Y:S01]  /*4d6f0*/  STL.64 [R1+0x10e0], R6 ;  /* 0x0010e00601007387 */ /* 0x0003e20000100a00 */
[----:B---3--:R-:W-:-:S04]  /*4d700*/  IMAD.WIDE R4, R251, 0x4, R118 ;  /* 0x00000004fb047825 */ /* 0x008fc800078e0276 */
[----:B-1----:R-:W-:Y:S01]  /*4d710*/  IMAD.WIDE R6, R251, 0x4, R120 ;  /* 0x00000004fb067825 */ /* 0x002fe200078e0278 */
[----:B------:R1:W-:Y:S04]  /*4d720*/  STL.64 [R1+0x10c8], R4 ;  /* 0x0010c80401007387 */ /* 0x0003e80000100a00 */
[----:B------:R1:W-:Y:S04]  /*4d730*/  LDGSTS.E [R240+0x1c000], desc[UR48][R4.64], P5 ;  /* 0x1c00000004f07fae */ /* 0x0003e8000a921870 */
[----:B------:R3:W-:Y:S01]  /*4d740*/  LDGSTS.E [R240+0x1c008], desc[UR48][R6.64], P4 ;  /* 0x1c00800006f07fae */ /* 0x0007e2000a121870 */
[----:B--2---:R-:W-:-:S02]  /*4d750*/  SHF.R.U32.HI R238, RZ, 0x6, R239 ;  /* 0x00000006ffee7819 */ /* 0x004fc400000116ef */
[----:B------:R-:W-:-:S04]  /*4d760*/  SHF.R.U32.HI R239, RZ, 0x6, R239 ;  /* 0x00000006ffef7819 */ /* 0x000fc800000116ef */
[----:B------:R-:W-:Y:S01]  /*4d770*/  SGXT.U32 R239, R239, 0x1 ;  /* 0x00000001efef781a */ /* 0x000fe20000000000 */
[----:B-1----:R-:W-:-:S03]  /*4d780*/  IMAD.WIDE R4, R251, 0x4, R122 ;  /* 0x00000004fb047825 */ /* 0x002fc600078e027a */
[----:B------:R-:W-:Y:S02]  /*4d790*/  LOP3.LUT R239, R239, 0x5a, RZ, 0xfc, !PT ;  /* 0x0000005aefef7812 */ /* 0x000fe400078efcff */
[----:B------:R1:W-:Y:S02]  /*4d7a0*/  LDGSTS.E [R240+0x1e000], desc[UR48][R4.64], P1 ;  /* 0x1e00000004f07fae */ /* 0x0003e40008921870 */
[----:B------:R-:W-:Y:S02]  /*4d7b0*/  ISETP.GE.AND P1, PT, R239, UR6, PT ;  /* 0x00000006ef007c0c */ /* 0x000fe4000bf26270 */
[----:B------:R-:W2:Y:S01]  /*4d7c0*/  S2R R239, SR_TID.X ;  /* 0x0000000000ef7919 */ /* 0x000ea20000002100 */
[----:B------:R-:W-:Y:S02]  /*4d7d0*/  SEL R19, R19, RZ, P2 ;  /* 0x000000ff13137207 */ /* 0x000fe40001000000 */
[----:B------:R-:W-:Y:S02]  /*4d7e0*/  SGXT.U32 R238, R238, 0x1 ;  /* 0x00000001eeee781a */ /* 0x000fe40000000000 */
[----:B------:R-:W-:-:S02]  /*4d7f0*/  ISETP.NE.U32.AND P5, PT, R19, RZ, PT ;  /* 0x000000ff1300720c */ /* 0x000fc40003fa5070 */
[----:B------:R-:W-:Y:S02]  /*4d800*/  SEL R19, R18, RZ, P2 ;  /* 0x000000ff12137207 */ /* 0x000fe40001000000 */
[----:B------:R-:W-:Y:S02]  /*4d810*/  LOP3.LUT R238, R238, 0x58, RZ, 0xfc, !PT ;  /* 0x00000058eeee7812 */ /* 0x000fe400078efcff */
[----:B------:R-:W-:Y:S02]  /*4d820*/  SEL R18, RZ, 0x4, P6 ;  /* 0x00000004ff127807 */ /* 0x000fe40003000000 */
[----:B------:R-:W-:Y:S02]  /*4d830*/  ISETP.GE.AND P6, PT, R238, UR6, PT ;  /* 0x00000006ee007c0c */ /* 0x000fe4000bfc6270 */
[----:B------:R-:W-:Y:S02]  /*4d840*/  SEL R18, R18, RZ, P2 ;  /* 0x000000ff12127207 */ /* 0x000fe40001000000 */
[----:B------:R-:W-:-:S02]  /*4d850*/  ISETP.NE.U32.AND P4, PT, R19, RZ, PT ;  /* 0x000000ff1300720c */ /* 0x000fc40003f85070 */
[----:B------:R-:W-:Y:S02]  /*4d860*/  SEL R19, RZ, 0x4, P6 ;  /* 0x00000004ff137807 */ /* 0x000fe40003000000 */
[----:B------:R-:W-:Y:S02]  /*4d870*/  ISETP.NE.U32.AND P6, PT, R18, RZ, PT ;  /* 0x000000ff1200720c */ /* 0x000fe40003fc5070 */
[----:B--2---:R-:W-:-:S04]  /*4d880*/  SHF.R.U32.HI R239, RZ, 0x6, R239 ;  /* 0x00000006ffef7819 */ /* 0x004fc800000116ef */
[----:B------:R-:W-:-:S04]  /*4d890*/  SGXT.U32 R239, R239, 0x1 ;  /* 0x00000001efef781a */ /* 0x000fc80000000000 */
[----:B------:R-:W-:Y:S02]  /*4d8a0*/  LOP3.LUT R239, R239, 0x78, RZ, 0xfc, !PT ;  /* 0x00000078efef7812 */ /* 0x000fe400078efcff */
[----:B------:R-:W-:Y:S02]  /*4d8b0*/  SEL R18, RZ, 0x4, P1 ;  /* 0x00000004ff127807 */ /* 0x000fe40000800000 */
[----:B------:R-:W-:Y:S02]  /*4d8c0*/  ISETP.GE.AND P1, PT, R239, UR6, PT ;  /* 0x00000006ef007c0c */ /* 0x000fe4000bf26270 */
[----:B------:R-:W2:Y:S01]  /*4d8d0*/  S2R R239, SR_TID.X ;  /* 0x0000000000ef7919 */ /* 0x000ea20000002100 */
[----:B------:R-:W-:Y:S01]  /*4d8e0*/  IMAD.WIDE R8, R251, 0x4, R124 ;  /* 0x00000004fb087825 */ /* 0x000fe200078e027c */
[----:B------:R3:W-:Y:S04]  /*4d8f0*/  STL.64 [R1+0x10b0], R6 ;  /* 0x0010b00601007387 */ /* 0x0007e80000100a00 */
[----:B------:R1:W-:Y:S01]  /*4d900*/  STL.64 [R1+0x10a8], R4 ;  /* 0x0010a80401007387 */ /* 0x0003e20000100a00 */
[----:B------:R-:W-:-:S03]  /*4d910*/  SEL R18, R18, RZ, P2 ;  /* 0x000000ff12127207 */ /* 0x000fc60001000000 */
[----:B------:R-:W-:Y:S01]  /*4d920*/  LDGSTS.E [R240+0x1e008], desc[UR48][R8.64], P3 ;  /* 0x1e00800008f07fae */ /* 0x000fe20009921870 */
[----:B---3--:R-:W-:-:S04]  /*4d930*/  IMAD.WIDE R6, R251, 0x4, R126 ;  /* 0x00000004fb067825 */ /* 0x008fc800078e027e */
[----:B-1----:R-:W-:Y:S01]  /*4d940*/  IMAD.WIDE R4, R251, 0x4, R128 ;  /* 0x00000004fb047825 */ /* 0x002fe200078e0280 */
[----:B------:R1:W-:Y:S04]  /*4d950*/  LDGSTS.E [R241+0x18000], desc[UR48][R6.64], P0 ;  /* 0x1800000006f17fae */ /* 0x0003e80008121870 */
[----:B------:R3:W-:Y:S01]  /*4d960*/  LDGSTS.E [R241+0x18008], desc[UR48][R4.64], P5 ;  /* 0x1800800004f17fae */ /* 0x0007e2000a921870 */
[--C-:B--2---:R-:W-:Y:S02]  /*4d970*/  SHF.R.U32.HI R227, RZ, 0x6, R239.reuse ;  /* 0x00000006ffe37819 */ /* 0x104fe400000116ef */
[----:B------:R-:W-:Y:S02]  /*4d980*/  SHF.R.U32.HI R238, RZ, 0x6, R239 ;  /* 0x00000006ffee7819 */ /* 0x000fe400000116ef */
[----:B------:R-:W-:-:S02]  /*4d990*/  SGXT.U32 R227, R227, 0x1 ;  /* 0x00000001e3e3781a */ /* 0x000fc40000000000 */
[----:B------:R-:W-:Y:S02]  /*4d9a0*/  SHF.R.U32.HI R239, RZ, 0x6, R239 ;  /* 0x00000006ffef7819 */ /* 0x000fe400000116ef */
[----:B------:R-:W-:Y:S02]  /*4d9b0*/  LOP3.LUT R227, R227, 0x7a, RZ, 0xfc, !PT ;  /* 0x0000007ae3e37812 */ /* 0x000fe400078efcff */
[----:B------:R-:W-:Y:S02]  /*4d9c0*/  SGXT.U32 R239, R239, 0x1 ;  /* 0x00000001efef781a */ /* 0x000fe40000000000 */
[----:B------:R-:W-:Y:S02]  /*4d9d0*/  ISETP.GE.AND P5, PT, R227, UR6, PT ;  /* 0x00000006e3007c0c */ /* 0x000fe4000bfa6270 */
[----:B------:R-:W-:Y:S02]  /*4d9e0*/  LOP3.LUT R239, R239, 0x1e, RZ, 0xfc, !PT ;  /* 0x0000001eefef7812 */ /* 0x000fe400078efcff */
[----:B------:R-:W-:-:S02]  /*4d9f0*/  ISETP.NE.U32.AND P0, PT, R18, RZ, PT ;  /* 0x000000ff1200720c */ /* 0x000fc40003f05070 */
[----:B------:R-:W-:Y:S02]  /*4da00*/  SEL R18, RZ, 0x4, P5 ;  /* 0x00000004ff127807 */ /* 0x000fe40002800000 */
[----:B------:R-:W-:Y:S02]  /*4da10*/  ISETP.GE.AND P5, PT, R239, UR6, PT ;  /* 0x00000006ef007c0c */ /* 0x000fe4000bfa6270 */
[----:B------:R-:W2:Y:S01]  /*4da20*/  S2R R239, SR_TID.X ;  /* 0x0000000000ef7919 */ /* 0x000ea20000002100 */
[----:B------:R-:W-:Y:S02]  /*4da30*/  SEL R19, R19, RZ, P2 ;  /* 0x000000ff13137207 */ /* 0x000fe40001000000 */
[----:B------:R-:W-:Y:S02]  /*4da40*/  SGXT.U32 R238, R238, 0x1 ;  /* 0x00000001eeee781a */ /* 0x000fe40000000000 */
[----:B------:R-:W-:Y:S02]  /*4da50*/  ISETP.NE.U32.AND P3, PT, R19, RZ, PT ;  /* 0x000000ff1300720c */ /* 0x000fe40003f65070 */
[----:B------:R-:W-:-:S02]  /*4da60*/  LOP3.LUT R238, R238, 0x1c, RZ, 0xfc, !PT ;  /* 0x0000001ceeee7812 */ /* 0x000fc400078efcff */
[----:B------:R-:W-:Y:S02]  /*4da70*/  SEL R19, RZ, 0x4, P1 ;  /* 0x00000004ff137807 */ /* 0x000fe40000800000 */
[----:B------:R-:W-:Y:S02]  /*4da80*/  ISETP.GE.AND P1, PT, R238, UR6, PT ;  /* 0x00000006ee007c0c */ /* 0x000fe4000bf26270 */
[----:B------:R-:W-:Y:S02]  /*4da90*/  SEL R19, R19, RZ, P2 ;  /* 0x000000ff13137207 */ /* 0x000fe40001000000 */
[----:B------:R-:W-:Y:S02]  /*4daa0*/  SEL R20, RZ, 0x4, P1 ;  /* 0x00000004ff147807 */ /* 0x000fe40000800000 */
[----:B------:R-:W-:Y:S02]  /*4dab0*/  ISETP.NE.U32.AND P1, PT, R19, RZ, PT ;  /* 0x000000ff1300720c */ /* 0x000fe40003f25070 */
[----:B------:R-:W-:-:S02]  /*4dac0*/  SEL R19, R18, RZ, P2 ;  /* 0x000000ff12137207 */ /* 0x000fc40001000000 */
[----:B--2---:R-:W-:-:S04]  /*4dad0*/  SHF.R.U32.HI R239, RZ, 0x6, R239 ;  /* 0x00000006ffef7819 */ /* 0x004fc800000116ef */
[----:B------:R-:W-:-:S04]  /*4dae0*/  SGXT.U32 R239, R239, 0x1 ;  /* 0x00000001efef781a */ /* 0x000fc80000000000 */
[----:B------:R-:W-:Y:S02]  /*4daf0*/  LOP3.LUT R239, R239, 0x3c, RZ, 0xfc, !PT ;  /* 0x0000003cefef7812 */ /* 0x000fe400078efcff */
[----:B------:R-:W-:Y:S02]  /*4db00*/  SEL R18, RZ, 0x4, P5 ;  /* 0x00000004ff127807 */ /* 0x000fe40002800000 */
[----:B------:R-:W-:Y:S02]  /*4db10*/  ISETP.GE.AND P5, PT, R239, UR6, PT ;  /* 0x00000006ef007c0c */ /* 0x000fe4000bfa6270 */
[----:B------:R-:W2:Y:S01]  /*4db20*/  S2R R239, SR_TID.X ;  /* 0x0000000000ef7919 */ /* 0x000ea20000002100 */
[----:B------:R1:W-:Y:S04]  /*4db30*/  STL.64 [R1+0x1380], R6 ;  /* 0x0013800601007387 */ /* 0x0003e80000100a00 */
[----:B------:R4:W-:Y:S04]  /*4db40*/  STL.64 [R1+0x1068], R8 ;  /* 0x0010680801007387 */ /* 0x0009e80000100a00 */
[----:B------:R3:W-:Y:S01]  /*4db50*/  STL.64 [R1+0x1050], R4 ;  /* 0x0010500401007387 */ /* 0x0007e20000100a00 */
[----:B-1----:R-:W-:-:S04]  /*4db60*/  IMAD.WIDE R6, R251, 0x4, R130 ;  /* 0x00000004fb067825 */ /* 0x002fc800078e0282 */
[C---:B----4-:R-:W-:Y:S01]  /*4db70*/  IMAD.WIDE R8, R251.reuse, 0x4, R134 ;  /* 0x00000004fb087825 */ /* 0x050fe200078e0286 */
[----:B------:R-:W-:Y:S03]  /*4db80*/  LDGSTS.E [R241+0x1a000], desc[UR48][R6.64], P4 ;  /* 0x1a00000006f17fae */ /* 0x000fe6000a121870 */
[----:B---3--:R-:W-:-:S05]  /*4db90*/  IMAD.WIDE R4, R251, 0x4, R132 ;  /* 0x00000004fb047825 */ /* 0x008fca00078e0284 */
[----:B------:R1:W-:Y:S01]  /*4dba0*/  LDGSTS.E [R241+0x1a008], desc[UR48][R4.64], P6 ;  /* 0x1a00800004f17fae */ /* 0x0003e2000b121870 */
[----:B--2---:R-:W-:-:S03]  /*4dbb0*/  SHF.R.U32.HI R239, RZ, 0x6, R239 ;  /* 0x00000006ffef7819 */ /* 0x004fc600000116ef */
[----:B------:R-:W-:Y:S01]  /*4dbc0*/  LDGSTS.E [R241+0x1c000], desc[UR48][R8.64], P3 ;  /* 0x1c00000008f17fae */ /* 0x000fe20009921870 */
[----:B------:R-:W-:-:S04]  /*4dbd0*/  SGXT.U32 R239, R239, 0x1 ;  /* 0x00000001efef781a */ /* 0x000fc80000000000 */
[----:B------:R-:W-:-:S04]  /*4dbe0*/  LOP3.LUT R239, R239, 0x3e, RZ, 0xfc, !PT ;  /* 0x0000003eefef7812 */ /* 0x000fc800078efcff */
[----:B------:R-:W-:Y:S02]  /*4dbf0*/  ISETP.GE.AND P3, PT, R239, UR6, PT ;  /* 0x00000006ef007c0c */ /* 0x000fe4000bf66270 */
[----:B------:R-:W2:Y:S01]  /*4dc00*/  S2R R239, SR_TID.X ;  /* 0x0000000000ef7919 */ /* 0x000ea20000002100 */
[----:B------:R-:W-:Y:S02]  /*4dc10*/  ISETP.NE.U32.AND P4, PT, R19, RZ, PT ;  /* 0x000000ff1300720c */ /* 0x000fe40003f85070 */
[----:B------:R-:W-:Y:S01]  /*4dc20*/  SEL R19, R20, RZ, P2 ;  /* 0x000000ff14137207 */ /* 0x000fe20001000000 */
[----:B------:R-:W-:Y:S01]  /*4dc30*/  STL.64 [R1+0x1038], R6 ;  /* 0x0010380601007387 */ /* 0x000fe20000100a00 */
[----:B------:R-:W-:Y:S02]  /*4dc40*/  SEL R18, R18, RZ, P2 ;  /* 0x000000ff12127207 */ /* 0x000fe40001000000 */
[----:B------:R-:W-:Y:S01]  /*4dc50*/  ISETP.NE.U32.AND P6, PT, R19, RZ, PT ;  /* 0x000000ff1300720c */ /* 0x000fe20003fc5070 */
[----:B------:R1:W-:Y:S01]  /*4dc60*/  STL.64 [R1+0x1030], R4 ;  /* 0x0010300401007387 */ /* 0x0003e20000100a00 */
[----:B------:R-:W-:-:S02]  /*4dc70*/  SEL R19, RZ, 0x4, P5 ;  /* 0x00000004ff137807 */ /* 0x000fc40002800000 */
[----:B------:R-:W-:Y:S02]  /*4dc80*/  ISETP.NE.U32.AND P5, PT, R18, RZ, PT ;  /* 0x000000ff1200720c */ /* 0x000fe40003fa5070 */
[----:B------:R-:W-:Y:S01]  /*4dc90*/  SEL R18, R19, RZ, P2 ;  /* 0x000000ff13127207 */ /* 0x000fe20001000000 */
[----:B------:R-:W-:Y:S01]  /*4dca0*/  STL.64 [R1+0x1010], R8 ;  /* 0x0010100801007387 */ /* 0x000fe20000100a00 */
[----:B-1----:R-:W-:-:S04]  /*4dcb0*/  IMAD.WIDE R4, R251, 0x4, R136 ;  /* 0x00000004fb047825 */ /* 0x002fc800078e0288 */
[----:B------:R-:W-:Y:S01]  /*4dcc0*/  IMAD.WIDE R6, R251, 0x4, R138 ;  /* 0x00000004fb067825 */ /* 0x000fe200078e028a */
[----:B------:R1:W-:Y:S01]  /*4dcd0*/  LDGSTS.E [R241+0x1c008], desc[UR48][R4.64], P0 ;  /* 0x1c00800004f17fae */ /* 0x0003e20008121870 */
[--C-:B--2---:R-:W-:Y:S02]  /*4dce0*/  SHF.R.U32.HI R227, RZ, 0x6, R239.reuse ;  /* 0x00000006ffe37819 */ /* 0x104fe400000116ef */
[--C-:B------:R-:W-:Y:S01]  /*4dcf0*/  SHF.R.U32.HI R238, RZ, 0x6, R239.reuse ;  /* 0x00000006ffee7819 */ /* 0x100fe200000116ef */
[----:B------:R1:W-:Y:S01]  /*4dd00*/  STL.64 [R1+0xff8], R4 ;  /* 0x000ff80401007387 */ /* 0x0003e20000100a00 */
[----:B------:R-:W-:Y:S02]  /*4dd10*/  SGXT.U32 R227, R227, 0x1 ;  /* 0x00000001e3e3781a */ /* 0x000fe40000000000 */
[----:B------:R-:W-:Y:S01]  /*4dd20*/  SHF.R.U32.HI R239, RZ, 0x6, R239 ;  /* 0x00000006ffef7819 */ /* 0x000fe200000116ef */
[----:B------:R-:W-:Y:S01]  /*4dd30*/  LDGSTS.E [R241+0x1e000], desc[UR48][R6.64], P1 ;  /* 0x1e00000006f17fae */ /* 0x000fe20008921870 */
[----:B------:R-:W-:-:S02]  /*4dd40*/  SGXT.U32 R238, R238, 0x1 ;  /* 0x00000001eeee781a */ /* 0x000fc40000000000 */
[----:B------:R-:W-:Y:S02]  /*4dd50*/  ISETP.NE.U32.AND P0, PT, R18, RZ, PT ;  /* 0x000000ff1200720c */ /* 0x000fe40003f05070 */
[----:B------:R-:W-:Y:S02]  /*4dd60*/  LOP3.LUT R227, R227, 0x5c, RZ, 0xfc, !PT ;  /* 0x0000005ce3e37812 */ /* 0x000fe400078efcff */
[----:B------:R-:W-:Y:S01]  /*4dd70*/  SGXT.U32 R239, R239, 0x1 ;  /* 0x00000001efef781a */ /* 0x000fe20000000000 */
[----:B-1----:R-:W-:Y:S01]  /*4dd80*/  IMAD.WIDE R4, R251, 0x4, R140 ;  /* 0x00000004fb047825 */ /* 0x002fe200078e028c */
[----:B------:R-:W-:Y:S02]  /*4dd90*/  SEL R18, RZ, 0x4, P3 ;  /* 0x00000004ff127807 */ /* 0x000fe40001800000 */
[----:B------:R-:W-:Y:S02]  /*4dda0*/  LOP3.LUT R238, R238, 0x5e, RZ, 0xfc, !PT ;  /* 0x0000005eeeee7812 */ /* 0x000fe400078efcff */
[----:B------:R-:W-:Y:S01]  /*4ddb0*/  ISETP.GE.AND P3, PT, R227, UR6, PT ;  /* 0x00000006e3007c0c */ /* 0x000fe2000bf66270 */
[----:B------:R1:W-:Y:S01]  /*4ddc0*/  LDGSTS.E [R241+0x1e008], desc[UR48][R4.64], P4 ;  /* 0x1e00800004f17fae */ /* 0x0003e2000a121870 */
[----:B------:R-:W-:-:S02]  /*4ddd0*/  LOP3.LUT R239, R239, 0x7c, RZ, 0xfc, !PT ;  /* 0x0000007cefef7812 */ /* 0x000fc400078efcff */
[----:B------:R-:W-:Y:S02]  /*4dde0*/  SEL R18, R18, RZ, P2 ;  /* 0x000000ff12127207 */ /* 0x000fe40001000000 */
[----:B------:R-:W-:Y:S02]  /*4ddf0*/  ISETP.GE.AND P1, PT, R238, UR6, PT ;  /* 0x00000006ee007c0c */ /* 0x000fe4000bf26270 */
[----:B------:R-:W-:Y:S02]  /*4de00*/  ISETP.GE.AND P4, PT, R239, UR6, PT ;  /* 0x00000006ef007c0c */ /* 0x000fe4000bf86270 */
[----:B------:R-:W-:Y:S02]  /*4de10*/  SEL R19, RZ, 0x4, P3 ;  /* 0x00000004ff137807 */ /* 0x000fe40001800000 */
[----:B------:R-:W-:Y:S02]  /*4de20*/  ISETP.NE.U32.AND P3, PT, R18, RZ, PT ;  /* 0x000000ff1200720c */ /* 0x000fe40003f65070 */
[----:B------:R-:W-:-:S02]  /*4de30*/  SEL R18, RZ, 0x4, P1 ;  /* 0x00000004ff127807 */ /* 0x000fc40000800000 */
[----:B------:R-:W-:Y:S02]  /*4de40*/  ISETP.GE.AND P1, PT, R2, UR6, PT ;  /* 0x0000000602007c0c */ /* 0x000fe4000bf26270 */
[----:B------:R-:W-:Y:S01]  /*4de50*/  SEL R20, RZ, 0x4, P4 ;  /* 0x00000004ff147807 */ /* 0x000fe20002000000 */
[----:B------:R-:W-:Y:S01]  /*4de60*/  STL.64 [R1+0xfe0], R6 ;  /* 0x000fe00601007387 */ /* 0x000fe20000100a00 */
[----:B------:R-:W-:Y:S02]  /*4de70*/  ISETP.GE.AND P4, PT, R14, UR6, PT ;  /* 0x000000060e007c0c */ /* 0x000fe4000bf86270 */
[----:B------:R-:W-:Y:S01]  /*4de80*/  SEL R19, R19, RZ, P2 ;  /* 0x000000ff13137207 */ /* 0x000fe20001000000 */
[----:B------:R1:W-:Y:S01]  /*4de90*/  STL.64 [R1+0xfc8], R4 ;  /* 0x000fc80401007387 */ /* 0x0003e20000100a00 */
[----:B------:R-:W-:Y:S01]  /*4dea0*/  SEL R22, RZ, 0x4, P1 ;  /* 0x00000004ff167807 */ /* 0x000fe20000800000 */
[----:B------:R-:W-:Y:S01]  /*4deb0*/  IMAD.WIDE R2, R251, 0x4, R144 ;  /* 0x00000004fb027825 */ /* 0x000fe200078e0290 */
[----:B------:R-:W-:-:S02]  /*4dec0*/  SEL R18, R18, RZ, P2 ;  /* 0x000000ff12127207 */ /* 0x000fc40001000000 */
[----:B------:R-:W-:Y:S02]  /*4ded0*/  SEL R21, RZ, 0x4, P4 ;  /* 0x00000004ff157807 */ /* 0x000fe40002000000 */
[----:B------:R-:W-:Y:S02]  /*4dee0*/  ISETP.NE.U32.AND P1, PT, R19, RZ, PT ;  /* 0x000000ff1300720c */ /* 0x000fe40003f25070 */
[----:B------:R-:W-:Y:S01]  /*4def0*/  SEL R20, R20, RZ, P2 ;  /* 0x000000ff14147207 */ /* 0x000fe20001000000 */
[----:B-1----:R-:W-:Y:S01]  /*4df00*/  IMAD.WIDE R4, R251, 0x4, R142 ;  /* 0x00000004fb047825 */ /* 0x002fe200078e028e */
[----:B------:R-:W-:Y:S02]  /*4df10*/  SEL R19, R22, RZ, P2 ;  /* 0x000000ff16137207 */ /* 0x000fe40001000000 */
[----:B------:R-:W-:Y:S02]  /*4df20*/  ISETP.NE.U32.AND P4, PT, R18, RZ, PT ;  /* 0x000000ff1200720c */ /* 0x000fe40003f85070 */
[----:B------:R-:W-:Y:S01]  /*4df30*/  SEL R18, R21, RZ, P2 ;  /* 0x000000ff15127207 */ /* 0x000fe20001000000 */
[----:B------:R-:W-:Y:S01]  /*4df40*/  LDGSTS.E [R242+0x18000], desc[UR48][R4.64], P6 ;  /* 0x1800000004f27fae */ /* 0x000fe2000b121870 */
[----:B------:R-:W-:-:S03]  /*4df50*/  ISETP.NE.U32.AND P2, PT, R20, RZ, PT ;  /* 0x000000ff1400720c */ /* 0x000fc60003f45070 */
[----:B------:R1:W-:Y:S01]  /*4df60*/  LDGSTS.E [R242+0x18008], desc[UR48][R2.64], P5 ;  /* 0x1800800002f27fae */ /* 0x0003e2000a921870 */
[----:B------:R-:W-:Y:S01]  /*4df70*/  ISETP.NE.U32.AND P5, PT, R19, RZ, PT ;  /* 0x000000ff1300720c */ /* 0x000fe20003fa5070 */
[C---:B------:R-:W-:Y:S01]  /*4df80*/  IMAD.WIDE R24, R251.reuse, 0x4, R146 ;  /* 0x00000004fb187825 */ /* 0x040fe200078e0292 */
[----:B------:R-:W-:Y:S01]  /*4df90*/  ISETP.NE.U32.AND P6, PT, R18, RZ, PT ;  /* 0x000000ff1200720c */ /* 0x000fe20003fc5070 */
[----:B------:R-:W-:Y:S02]  /*4dfa0*/  STL.64 [R1+0x1878], R240 ;  /* 0x001878f001007387 */ /* 0x000fe40000100a00 */
[C---:B------:R-:W-:Y:S02]  /*4dfb0*/  IMAD.WIDE R22, R251.reuse, 0x4, R148 ;  /* 0x00000004fb167825 */ /* 0x040fe400078e0294 */
[----:B------:R-:W-:Y:S02]  /*4dfc0*/  STL.64 [R1+0xf10], R4 ;  /* 0x000f100401007387 */ /* 0x000fe40000100a00 */
[----:B------:R-:W-:-:S02]  /*4dfd0*/  IMAD.WIDE R14, R251, 0x4, R150 ;  /* 0x00000004fb0e7825 */ /* 0x000fc400078e0296 */
[----:B------:R1:W-:Y:S02]  /*4dfe0*/  STL.64 [R1+0xef8], R2 ;  /* 0x000ef80201007387 */ /* 0x0003e40000100a00 */
[C---:B------:R-:W-:Y:S02]  /*4dff0*/  IMAD.WIDE R12, R251.reuse, 0x4, R152 ;  /* 0x00000004fb0c7825 */ /* 0x040fe400078e0298 */
[----:B------:R-:W-:Y:S02]  /*4e000*/  LDGSTS.E [R242+0x1a000], desc[UR48][R24.64], P0 ;  /* 0x1a00000018f27fae */ /* 0x000fe40008121870 */
[C---:B------:R-:W-:Y:S02]  /*4e010*/  IMAD.WIDE R10, R251.reuse, 0x4, R154 ;  /* 0x00000004fb0a7825 */ /* 0x040fe400078e029a */
[----:B------:R-:W-:Y:S02]  /*4e020*/  STL.64 [R1+0xee0], R24 ;  /* 0x000ee01801007387 */ /* 0x000fe40000100a00 */
[----:B------:R-:W-:-:S02]  /*4e030*/  IMAD.WIDE R8, R251, 0x4, R156 ;  /* 0x00000004fb087825 */ /* 0x000fc400078e029c */
[----:B------:R-:W-:Y:S02]  /*4e040*/  LDGSTS.E [R242+0x1a008], desc[UR48][R22.64], P3 ;  /* 0x1a00800016f27fae */ /* 0x000fe40009921870 */
[----:B------:R-:W-:Y:S02]  /*4e050*/  VIADD R19, R243, 0x100000 ;  /* 0x00100000f3137836 */ /* 0x000fe40000000000 */
[----:B------:R-:W-:Y:S01]  /*4e060*/  STL.64 [R1+0xed8], R22 ;  /* 0x000ed81601007387 */ /* 0x000fe20000100a00 */
[----:B------:R-:W-:-:S03]  /*4e070*/  IMAD.WIDE R6, R252, 0x4, R158 ;  /* 0x00000004fc067825 */ /* 0x000fc600078e029e */
[----:B------:R-:W-:Y:S01]  /*4e080*/  LDGSTS.E [R242+0x1c000], desc[UR48][R14.64], P1 ;  /* 0x1c0000000ef27fae */ /* 0x000fe20008921870 */
[C---:B------:R-:W-:Y:S02]  /*4e090*/  VIADD R18, R243.reuse, 0x100000 ;  /* 0x00100000f3127836 */ /* 0x040fe40000000000 */
[C---:B-1----:R-:W-:Y:S01]  /*4e0a0*/  IMAD.WIDE R2, R252.reuse, 0x4, R160 ;  /* 0x00000004fc027825 */ /* 0x042fe200078e02a0 */
[----:B------:R-:W-:Y:S04]  /*4e0b0*/  STL.64 [R1+0xec0], R14 ;  /* 0x000ec00e01007387 */ /* 0x000fe80000100a00 */
[----:B------:R-:W-:Y:S01]  /*4e0c0*/  LDGSTS.E [R242+0x1c008], desc[UR48][R12.64], P4 ;  /* 0x1c0080000cf27fae */ /* 0x000fe2000a121870 */
[----:B------:R-:W-:Y:S02]  /*4e0d0*/  VIADD R20, R243, 0x100000 ;  /* 0x00100000f3147836 */ /* 0x000fe40000000000 */
[C---:B------:R-:W-:Y:S01]  /*4e0e0*/  IMAD.WIDE R4, R252.reuse, 0x4, R162 ;  /* 0x00000004fc047825 */ /* 0x040fe200078e02a2 */
[----:B------:R-:W-:Y:S04]  /*4e0f0*/  STL.64 [R1+0xe98], R12 ;  /* 0x000e980c01007387 */ /* 0x000fe80000100a00 */
[----:B------:R-:W-:Y:S04]  /*4e100*/  LDGSTS.E [R242+0x1e000], desc[UR48][R10.64], P2 ;  /* 0x1e0000000af27fae */ /* 0x000fe80009121870 */
[----:B------:R-:W-:Y:S04]  /*4e110*/  STL.64 [R1+0xe80], R10 ;  /* 0x000e800a01007387 */ /* 0x000fe80000100a00 */
[----:B------:R-:W-:Y:S04]  /*4e120*/  LDGSTS.E [R242+0x1e008], desc[UR48][R8.64], P5 ;  /* 0x1e00800008f27fae */ /* 0x000fe8000a921870 */
[----:B------:R-:W-:Y:S04]  /*4e130*/  STL.64 [R1+0xe68], R8 ;  /* 0x000e680801007387 */ /* 0x000fe80000100a00 */
[----:B------:R-:W0:Y:S04]  /*4e140*/  LDGDEPBAR ;  /* 0x00000000000079af */ /* 0x000e280000000000 */
[----:B------:R1:W-:Y:S04]  /*4e150*/  STL.64 [R1+0xe50], R6 ;  /* 0x000e500601007387 */ /* 0x0003e80000100a00 */
[----:B------:R1:W-:Y:S04]  /*4e160*/  LDGSTS.E [R19+-0x40000], desc[UR48][R6.64], P6 ;  /* 0xc000000006137fae */ /* 0x0003e8000b121870 */
[----:B------:R2:W-:Y:S04]  /*4e170*/  STL.64 [R1+0xe38], R2 ;  /* 0x000e380201007387 */ /* 0x0005e80000100a00 */
[----:B------:R2:W-:Y:S04]  /*4e180*/  LDGSTS.E [R18+-0x3fc00], desc[UR48][R2.64], P6 ;  /* 0xc040000002127fae */ /* 0x0005e8000b121870 */
[----:B------:R3:W-:Y:S01]  /*4e190*/  STL.64 [R1+0xe20], R4 ;  /* 0x000e200401007387 */ /* 0x0007e20000100a00 */
[----:B-1----:R-:W-:-:S03]  /*4e1a0*/  IMAD.WIDE R6, R252, 0x4, R166 ;  /* 0x00000004fc067825 */ /* 0x002fc600078e02a6 */
[----:B------:R3:W-:Y:S01]  /*4e1b0*/  LDGSTS.E [R20+-0x3f800], desc[UR48][R4.64], P6 ;  /* 0xc080000004147fae */ /* 0x0007e2000b121870 */
[----:B--2---:R-:W-:-:S05]  /*4e1c0*/  IMAD.WIDE R2, R252, 0x4, R164 ;  /* 0x00000004fc027825 */ /* 0x004fca00078e02a4 */
[----:B------:R1:W-:Y:S01]  /*4e1d0*/  STL.64 [R1+0xdf8], R2 ;  /* 0x000df80201007387 */ /* 0x0003e20000100a00 */
[----:B---3--:R-:W-:-:S03]  /*4e1e0*/  IMAD.WIDE R4, R252, 0x4, R168 ;  /* 0x00000004fc047825 */ /* 0x008fc600078e02a8 */
[----:B------:R1:W-:Y:S04]  /*4e1f0*/  LDGSTS.E [R18+-0x3f400], desc[UR48][R2.64], P6 ;  /* 0xc0c0000002127fae */ /* 0x0003e8000b121870 */
[----:B------:R2:W-:Y:S01]  /*4e200*/  STL.64 [R1+0xde0], R6 ;  /* 0x000de00601007387 */ /* 0x0005e20000100a00 */
[----:B------:R-:W-:-:S03]  /*4e210*/  VIADD R21, R243, 0x100000 ;  /* 0x00100000f3157836 */ /* 0x000fc60000000000 */
[----:B------:R2:W-:Y:S01]  /*4e220*/  LDGSTS.E [R20+-0x3f000], desc[UR48][R6.64], P6 ;  /* 0xc100000006147fae */ /* 0x0005e2000b121870 */
[----:B-1----:R-:W-:-:S03]  /*4e230*/  IMAD.WIDE R2, R252, 0x4, R170 ;  /* 0x00000004fc027825 */ /* 0x002fc600078e02aa */
[----:B------:R1:W-:Y:S04]  /*4e240*/  STL.64 [R1+0xdc8], R4 ;  /* 0x000dc80401007387 */ /* 0x0003e80000100a00 */
[----:B------:R1:W-:Y:S01]  /*4e250*/  LDGSTS.E [R19+-0x3ec00], desc[UR48][R4.64], P6 ;  /* 0xc140000004137fae */ /* 0x0003e2000b121870 */
[----:B--2---:R-:W-:-:S03]  /*4e260*/  IMAD.WIDE R6, R252, 0x4, R174 ;  /* 0x00000004fc067825 */ /* 0x004fc600078e02ae */
[----:B------:R2:W-:Y:S04]  /*4e270*/  STL.64 [R1+0xdb0], R2 ;  /* 0x000db00201007387 */ /* 0x0005e80000100a00 */
[----:B------:R2:W-:Y:S01]  /*4e280*/  LDGSTS.E [R18+-0x3e800], desc[UR48][R2.64], P6 ;  /* 0xc180000002127fae */ /* 0x0005e2000b121870 */
[----:B-1----:R-:W-:-:S05]  /*4e290*/  IMAD.WIDE R4, R252, 0x4, R172 ;  /* 0x00000004fc047825 */ /* 0x002fca00078e02ac */
[----:B------:R1:W-:Y:S01]  /*4e2a0*/  STL.64 [R1+0xd98], R4 ;  /* 0x000d980401007387 */ /* 0x0003e20000100a00 */
[----:B--2---:R-:W-:-:S03]  /*4e2b0*/  IMAD.WIDE R2, R252, 0x4, R176 ;  /* 0x00000004fc027825 */ /* 0x004fc600078e02b0 */
[----:B------:R1:W-:Y:S04]  /*4e2c0*/  LDGSTS.E [R21+-0x3e400], desc[UR48][R4.64], P6 ;  /* 0xc1c0000004157fae */ /* 0x0003e8000b121870 */
[----:B------:R2:W-:Y:S04]  /*4e2d0*/  STL.64 [R1+0xd80], R6 ;  /* 0x000d800601007387 */ /* 0x0005e80000100a00 */
        /* <DEDUP_REMOVED lines=15> */
[----:B------:R1:W-:Y:S04]  /*4e3d0*/  LDGSTS.E [R19+-0x3cc00], desc[UR48][R4.64], P6 ;  /* 0xc340000004137fae */ /* 0x0003e8000b121870 */
[----:B------:R3:W-:Y:S01]  /*4e3e0*/  STL.64 [R1+0xbe0], R2 ;  /* 0x000be00201007387 */ /* 0x0007e20000100a00 */
[----:B--2---:R-:W-:-:S03]  /*4e3f0*/  IMAD.WIDE R6, R252, 0x4, R190 ;  /* 0x00000004fc067825 */ /* 0x004fc600078e02be */
[----:B------:R3:W-:Y:S01]  /*4e400*/  LDGSTS.E [R18+-0x3c800], desc[UR48][R2.64], P6 ;  /* 0xc380000002127fae */ /* 0x0007e2000b121870 */
[----:B-1----:R-:W-:-:S05]  /*4e410*/  IMAD.WIDE R4, R252, 0x4, R188 ;  /* 0x00000004fc047825 */ /* 0x002fca00078e02bc */
[----:B------:R1:W-:Y:S04]  /*4e420*/  STL.64 [R1+0xbc8], R4 ;  /* 0x000bc80401007387 */ /* 0x0003e80000100a00 */
[----:B------:R-:W2:Y:S01]  /*4e430*/  LDL.LU.64 R224, [R1+0x320] ;  /* 0x0003200001e07983 */ /* 0x000ea20000300a00 */
[----:B---3--:R-:W-:-:S03]  /*4e440*/  IMAD.WIDE R2, R252, 0x4, R192 ;  /* 0x00000004fc027825 */ /* 0x008fc600078e02c0 */
[----:B------:R1:W-:Y:S04]  /*4e450*/  LDGSTS.E [R21+-0x3c400], desc[UR48][R4.64], P6 ;  /* 0xc3c0000004157fae */ /* 0x0003e8000b121870 */
[----:B------:R3:W-:Y:S04]  /*4e460*/  STL.64 [R1+0xbb0], R6 ;  /* 0x000bb00601007387 */ /* 0x0007e80000100a00 */
[----:B------:R3:W-:Y:S01]  /*4e470*/  LDGSTS.E [R20+-0x3c000], desc[UR48][R6.64], P6 ;  /* 0xc400000006147fae */ /* 0x0007e2000b121870 */
[----:B-1----:R-:W-:-:S03]  /*4e480*/  IMAD.WIDE R4, R252, 0x4, R194 ;  /* 0x00000004fc047825 */ /* 0x002fc600078e02c2 */
[----:B------:R1:W-:Y:S04]  /*4e490*/  STL.64 [R1+0xb90], R2 ;  /* 0x000b900201007387 */ /* 0x0003e80000100a00 */
[----:B------:R1:W-:Y:S01]  /*4e4a0*/  LDGSTS.E [R19+-0x3bc00], desc[UR48][R2.64], P6 ;  /* 0xc440000002137fae */ /* 0x0003e2000b121870 */
[----:B---3--:R-:W-:-:S03]  /*4e4b0*/  IMAD.WIDE R6, R252, 0x4, R198 ;  /* 0x00000004fc067825 */ /* 0x008fc600078e02c6 */
[----:B------:R3:W-:Y:S04]  /*4e4c0*/  STL.64 [R1+0xb60], R4 ;  /* 0x000b600401007387 */ /* 0x0007e80000100a00 */
[----:B------:R-:W4:Y:S01]  /*4e4d0*/  LDL.LU.64 R226, [R1+0x328] ;  /* 0x0003280001e27983 */ /* 0x000f220000300a00 */
[----:B-1----:R-:W-:-:S03]  /*4e4e0*/  IMAD.WIDE R2, R252, 0x4, R196 ;  /* 0x00000004fc027825 */ /* 0x002fc600078e02c4 */
[----:B------:R3:W-:Y:S04]  /*4e4f0*/  LDGSTS.E [R18+-0x3b800], desc[UR48][R4.64], P6 ;  /* 0xc480000004127fae */ /* 0x0007e8000b121870 */
[----:B------:R1:W-:Y:S04]  /*4e500*/  STL.64 [R1+0xb48], R2 ;  /* 0x000b480201007387 */ /* 0x0003e80000100a00 */
[----:B------:R-:W4:Y:S01]  /*4e510*/  LDL.LU.64 R220, [R1+0x330] ;  /* 0x0003300001dc7983 */ /* 0x000f220000300a00 */
[----:B---3--:R-:W-:-:S03]  /*4e520*/  IMAD.WIDE R4, R252, 0x4, R200 ;  /* 0x00000004fc047825 */ /* 0x008fc600078e02c8 */
[----:B------:R1:W-:Y:S04]  /*4e530*/  LDGSTS.E [R21+-0x3b400], desc[UR48][R2.64], P6 ;  /* 0xc4c0000002157fae */ /* 0x0003e8000b121870 */
[----:B------:R-:W-:Y:S04]  /*4e540*/  STL.64 [R1+0xb30], R6 ;  /* 0x000b300601007387 */ /* 0x000fe80000100a00 */
[----:B------:R-:W3:Y:S01]  /*4e550*/  LDL.LU.64 R234, [R1+0x338] ;  /* 0x0003380001ea7983 */ /* 0x000ee20000300a00 */
[----:B-1----:R-:W-:-:S03]  /*4e560*/  IMAD.WIDE R2, R252, 0x4, R202 ;  /* 0x00000004fc027825 */ /* 0x002fc600078e02ca */
[----:B------:R1:W-:Y:S04]  /*4e570*/  STL.64 [R1+0x260], R4 ;  /* 0x0002600401007387 */ /* 0x0003e80000100a00 */
[----:B------:R-:W-:Y:S04]  /*4e580*/  LDGSTS.E [R20+-0x3b000], desc[UR48][R6.64], P6 ;  /* 0xc500000006147fae */ /* 0x000fe8000b121870 */
[----:B------:R1:W-:Y:S04]  /*4e590*/  LDGSTS.E [R19+-0x3ac00], desc[UR48][R4.64], P6 ;  /* 0xc540000004137fae */ /* 0x0003e8000b121870 */
[----:B------:R-:W3:Y:S04]  /*4e5a0*/  LDL.LU.64 R216, [R1+0x340] ;  /* 0x0003400001d87983 */ /* 0x000ee80000300a00 */
[----:B------:R1:W-:Y:S02]  /*4e5b0*/  STL.64 [R1+0x218], R2 ;  /* 0x0002180201007387 */ /* 0x0003e40000100a00 */
[----:B-1----:R-:W-:-:S02]  /*4e5c0*/  IMAD.WIDE R4, R252, 0x4, R204 ;  /* 0x00000004fc047825 */ /* 0x002fc400078e02cc */
[----:B------:R1:W-:Y:S04]  /*4e5d0*/  LDGSTS.E [R18+-0x3a800], desc[UR48][R2.64], P6 ;  /* 0xc580000002127fae */ /* 0x0003e8000b121870 */
[----:B------:R-:W3:Y:S04]  /*4e5e0*/  LDL.LU.64 R236, [R1+0x348] ;  /* 0x0003480001ec7983 */ /* 0x000ee80000300a00 */
[----:B------:R-:W-:Y:S01]  /*4e5f0*/  STL.64 [R1+0x1d0], R4 ;  /* 0x0001d00401007387 */ /* 0x000fe20000100a00 */
[----:B-1----:R-:W-:-:S03]  /*4e600*/  IMAD.WIDE R2, R252, 0x4, R206 ;  /* 0x00000004fc027825 */ /* 0x002fc600078e02ce */
[----:B------:R-:W-:Y:S04]  /*4e610*/  LDGSTS.E [R21+-0x3a400], desc[UR48][R4.64], P6 ;  /* 0xc5c0000004157fae */ /* 0x000fe8000b121870 */
[----:B------:R1:W-:Y:S04]  /*4e620*/  STL.64 [R1+0x1a0], R2 ;  /* 0x0001a00201007387 */ /* 0x0003e80000100a00 */
[----:B------:R-:W3:Y:S01]  /*4e630*/  LDL.LU.64 R222, [R1+0x350] ;  /* 0x0003500001de7983 */ /* 0x000ee20000300a00 */
[----:B------:R-:W-:-:S03]  /*4e640*/  IMAD.WIDE R238, R252, 0x4, R208 ;  /* 0x00000004fcee7825 */ /* 0x000fc600078e02d0 */
[----:B------:R-:W3:Y:S04]  /*4e650*/  LDL.LU.64 R230, [R1+0x358] ;  /* 0x0003580001e67983 */ /* 0x000ee80000300a00 */
[----:B------:R-:W-:Y:S04]  /*4e660*/  LDGSTS.E [R20+-0x3a000], desc[UR48][R2.64], P6 ;  /* 0xc600000002147fae */ /* 0x000fe8000b121870 */
[----:B------:R-:W-:Y:S01]  /*4e670*/  LDGSTS.E [R19+-0x39c00], desc[UR48][R238.64], P6 ;  /* 0xc6400000ee137fae */ /* 0x000fe2000b121870 */
[----:B--2---:R-:W-:-:S03]  /*4e680*/  IMAD.WIDE R232, R252, 0x4, R224 ;  /* 0x00000004fce87825 */ /* 0x004fc600078e02e0 */
[----:B------:R-:W2:Y:S04]  /*4e690*/  LDL.LU.64 R224, [R1+0x360] ;  /* 0x0003600001e07983 */ /* 0x000ea80000300a00 */
[----:B------:R-:W-:Y:S04]  /*4e6a0*/  STL.64 [R1+0x18a8], R238 ;  /* 0x0018a8ee01007387 */ /* 0x000fe80000100a00 */
[----:B------:R-:W2:Y:S04]  /*4e6b0*/  LDL.LU.64 R218, [R1+0x368] ;  /* 0x0003680001da7983 */ /* 0x000ea80000300a00 */
[----:B------:R-:W-:Y:S04]  /*4e6c0*/  STL.64 [R1+0x18b0], R232 ;  /* 0x0018b0e801007387 */ /* 0x000fe80000100a00 */
[----:B------:R-:W-:Y:S01]  /*4e6d0*/  LDGSTS.E [R18+-0x39800], desc[UR48][R232.64], P6 ;  /* 0xc6800000e8127fae */ /* 0x000fe2000b121870 */
[----:B----4-:R-:W-:-:S05]  /*4e6e0*/  IMAD.WIDE R226, R252, 0x4, R226 ;  /* 0x00000004fce27825 */ /* 0x010fca00078e02e2 */
[----:B------:R-:W-:Y:S01]  /*4e6f0*/  LDGSTS.E [R21+-0x39400], desc[UR48][R226.64], P6 ;  /* 0xc6c00000e2157fae */ /* 0x000fe2000b121870 */
[----:B------:R-:W-:-:S05]  /*4e700*/  IMAD.WIDE R220, R252, 0x4, R220 ;  /* 0x00000004fcdc7825 */ /* 0x000fca00078e02dc */
[----:B------:R-:W-:Y:S01]  /*4e710*/  LDGSTS.E [R20+-0x39000], desc[UR48][R220.64], P6 ;  /* 0xc7000000dc147fae */ /* 0x000fe2000b121870 */
[----:B---3--:R-:W-:-:S03]  /*4e720*/  IMAD.WIDE R214, R252, 0x4, R234 ;  /* 0x00000004fcd67825 */ /* 0x008fc600078e02ea */
[----:B------:R-:W3:Y:S04]  /*4e730*/  LDL.LU.64 R234, [R1+0x370] ;  /* 0x0003700001ea7983 */ /* 0x000ee80000300a00 */
[----:B------:R-:W4:Y:S04]  /*4e740*/  LDL.LU.64 R26, [R1+0x378] ;  /* 0x00037800011a7983 */ /* 0x000f280000300a00 */
[----:B------:R-:W-:Y:S04]  /*4e750*/  STL.64 [R1+0x18b8], R226 ;  /* 0x0018b8e201007387 */ /* 0x000fe80000100a00 */
[----:B------:R-:W-:Y:S01]  /*4e760*/  LDGSTS.E [R19+-0x38c00], desc[UR48][R214.64], P6 ;  /* 0xc7400000d6137fae */ /* 0x000fe2000b121870 */
[----:B------:R-:W-:-:S03]  /*4e770*/  IMAD.WIDE R150, R252, 0x4, R216 ;  /* 0x00000004fc967825 */ /* 0x000fc600078e02d8 */
[----:B------:R-:W4:Y:S04]  /*4e780*/  LDL.LU.64 R216, [R1+0x388] ;  /* 0x0003880001d87983 */ /* 0x000f280000300a00 */
[----:B------:R-:W-:Y:S04]  /*4e790*/  STL.64 [R1+0x18c0], R220 ;  /* 0x0018c0dc01007387 */ /* 0x000fe80000100a00 */
[----:B------:R-:W-:Y:S01]  /*4e7a0*/  LDGSTS.E [R18+-0x38800], desc[UR48][R150.64], P6 ;  /* 0xc780000096127fae */ /* 0x000fe2000b121870 */
[----:B------:R-:W-:-:S03]  /*4e7b0*/  IMAD.WIDE R148, R252, 0x4, R236 ;  /* 0x00000004fc947825 */ /* 0x000fc600078e02ec */
[----:B------:R-:W4:Y:S04]  /*4e7c0*/  LDL.LU.64 R236, [R1+0x380] ;  /* 0x0003800001ec7983 */ /* 0x000f280000300a00 */
[----:B------:R-:W4:Y:S04]  /*4e7d0*/  LDL.LU.64 R24, [R1+0x318] ;  /* 0x0003180001187983 */ /* 0x000f280000300a00 */
[----:B------:R-:W-:Y:S01]  /*4e7e0*/  LDGSTS.E [R21+-0x38400], desc[UR48][R148.64], P6 ;  /* 0xc7c0000094157fae */ /* 0x000fe2000b121870 */
[----:B------:R-:W-:-:S03]  /*4e7f0*/  IMAD.WIDE R146, R252, 0x4, R222 ;  /* 0x00000004fc927825 */ /* 0x000fc600078e02de */
[----:B------:R-:W4:Y:S01]  /*4e800*/  LDL.LU.64 R222, [R1+0x310] ;  /* 0x0003100001de7983 */ /* 0x000f220000300a00 */
[----:B------:R-:W-:-:S03]  /*4e810*/  IMAD.WIDE R144, R252, 0x4, R230 ;  /* 0x00000004fc907825 */ /* 0x000fc600078e02e6 */
[----:B------:R-:W-:Y:S04]  /*4e820*/  LDGSTS.E [R20+-0x20000], desc[UR48][R146.64], P6 ;  /* 0xe000000092147fae */ /* 0x000fe8000b121870 */
[----:B------:R-:W-:Y:S01]  /*4e830*/  LDGSTS.E [R19+-0x1fc00], desc[UR48][R144.64], P6 ;  /* 0xe040000090137fae */ /* 0x000fe2000b121870 */
[----:B--2---:R-:W-:-:S03]  /*4e840*/  IMAD.WIDE R142, R252, 0x4, R224 ;  /* 0x00000004fc8e7825 */ /* 0x004fc600078e02e0 */
[----:B------:R-:W2:Y:S04]  /*4e850*/  LDL.LU.64 R224, [R1+0x308] ;  /* 0x0003080001e07983 */ /* 0x000ea80000300a00 */
[----:B------:R-:W-:Y:S01]  /*4e860*/  LDGSTS.E [R18+-0x1f800], desc[UR48][R142.64], P6 ;  /* 0xe08000008e127fae */ /* 0x000fe2000b121870 */
[----:B------:R-:W-:-:S03]  /*4e870*/  IMAD.WIDE R140, R252, 0x4, R218 ;  /* 0x00000004fc8c7825 */ /* 0x000fc600078e02da */
[----:B------:R-:W2:Y:S04]  /*4e880*/  LDL.LU.64 R218, [R1+0x300] ;  /* 0x0003000001da7983 */ /* 0x000ea80000300a00 */
[----:B------:R-:W2:Y:S04]  /*4e890*/  LDL.LU.64 R230, [R1+0x2f8] ;  /* 0x0002f80001e67983 */ /* 0x000ea80000300a00 */
[----:B------:R-:W-:Y:S01]  /*4e8a0*/  LDGSTS.E [R21+-0x1f400], desc[UR48][R140.64], P6 ;  /* 0xe0c000008c157fae */ /* 0x000fe2000b121870 */
[----:B---3--:R-:W-:-:S03]  /*4e8b0*/  IMAD.WIDE R138, R252, 0x4, R234 ;  /* 0x00000004fc8a7825 */ /* 0x008fc600078e02ea */
[----:B------:R-:W3:Y:S01]  /*4e8c0*/  LDL.LU.64 R234, [R1+0x2f0] ;  /* 0x0002f00001ea7983 */ /* 0x000ee20000300a00 */
[----:B----4-:R-:W-:-:S03]  /*4e8d0*/  IMAD.WIDE R136, R252, 0x4, R26 ;  /* 0x00000004fc887825 */ /* 0x010fc600078e021a */
[----:B------:R-:W-:Y:S04]  /*4e8e0*/  LDGSTS.E [R20+-0x1f000], desc[UR48][R138.64], P6 ;  /* 0xe10000008a147fae */ /* 0x000fe8000b121870 */
[----:B------:R-:W-:Y:S01]  /*4e8f0*/  LDGSTS.E [R19+-0x1ec00], desc[UR48][R136.64], P6 ;  /* 0xe140000088137fae */ /* 0x000fe2000b121870 */
[----:B------:R-:W-:-:S03]  /*4e900*/  IMAD.WIDE R134, R252, 0x4, R216 ;  /* 0x00000004fc867825 */ /* 0x000fc600078e02d8 */
[----:B------:R-:W4:Y:S04]  /*4e910*/  LDL.LU.64 R216, [R1+0x2e8] ;  /* 0x0002e80001d87983 */ /* 0x000f280000300a00 */
[----:B------:R-:W-:Y:S01]  /*4e920*/  LDGSTS.E [R18+-0x1e800], desc[UR48][R134.64], P6 ;  /* 0xe180000086127fae */ /* 0x000fe2000b121870 */
[----:B------:R-:W-:-:S03]  /*4e930*/  IMAD.WIDE R132, R252, 0x4, R236 ;  /* 0x00000004fc847825 */ /* 0x000fc600078e02ec */
[----:B------:R-:W4:Y:S01]  /*4e940*/  LDL.LU.64 R236, [R1+0x2e0] ;  /* 0x0002e00001ec7983 */ /* 0x000f220000300a00 */
[----:B------:R-:W-:-:S03]  /*4e950*/  IMAD.WIDE R130, R252, 0x4, R24 ;  /* 0x00000004fc827825 */ /* 0x000fc600078e0218 */
[----:B------:R-:W4:Y:S04]  /*4e960*/  LDL.LU.64 R24, [R1+0x2d0] ;  /* 0x0002d00001187983 */ /* 0x000f280000300a00 */
[----:B------:R-:W-:Y:S04]  /*4e970*/  LDGSTS.E [R21+-0x1e400], desc[UR48][R132.64], P6 ;  /* 0xe1c0000084157fae */ /* 0x000fe8000b121870 */
[----:B------:R-:W-:Y:S01]  /*4e980*/  LDGSTS.E [R20+-0x1e000], desc[UR48][R130.64], P6 ;  /* 0xe200000082147fae */ /* 0x000fe2000b121870 */
[----:B------:R-:W-:-:S03]  /*4e990*/  IMAD.WIDE R128, R252, 0x4, R222 ;  /* 0x00000004fc807825 */ /* 0x000fc600078e02de */
[----:B------:R-:W4:Y:S04]  /*4e9a0*/  LDL.LU.64 R222, [R1+0x2c0] ;  /* 0x0002c00001de7983 */ /* 0x000f280000300a00 */
[----:B------:R-:W-:Y:S01]  /*4e9b0*/  LDGSTS.E [R19+-0x1dc00], desc[UR48][R128.64], P6 ;  /* 0xe240000080137fae */ /* 0x000fe2000b121870 */
[----:B--2---:R-:W-:-:S03]  /*4e9c0*/  IMAD.WIDE R126, R252, 0x4, R224 ;  /* 0x00000004fc7e7825 */ /* 0x004fc600078e02e0 */
[----:B------:R-:W2:Y:S04]  /*4e9d0*/  LDL.LU.64 R224, [R1+0x2b0] ;  /* 0x0002b00001e07983 */ /* 0x000ea80000300a00 */
[----:B------:R-:W-:Y:S01]  /*4e9e0*/  LDGSTS.E [R18+-0x1d800], desc[UR48][R126.64], P6 ;  /* 0xe28000007e127fae */ /* 0x000fe2000b121870 */
[----:B------:R-:W-:-:S03]  /*4e9f0*/  IMAD.WIDE R124, R252, 0x4, R218 ;  /* 0x00000004fc7c7825 */ /* 0x000fc600078e02da */
[----:B------:R-:W2:Y:S04]  /*4ea00*/  LDL.LU.64 R218, [R1+0x2a0] ;  /* 0x0002a00001da7983 */ /* 0x000ea80000300a00 */
[----:B------:R-:W2:Y:S01]  /*4ea10*/  LDL.LU.64 R6, [R1+0x288] ;  /* 0x0002880001067983 */ /* 0x000ea20000300a00 */
[----:B------:R-:W-:-:S03]  /*4ea20*/  IMAD.WIDE R122, R252, 0x4, R230 ;  /* 0x00000004fc7a7825 */ /* 0x000fc600078e02e6 */
[----:B------:R-:W-:Y:S04]  /*4ea30*/  LDGSTS.E [R21+-0x1d400], desc[UR48][R124.64], P6 ;  /* 0xe2c000007c157fae */ /* 0x000fe8000b121870 */
[----:B------:R-:W-:Y:S01]  /*4ea40*/  LDGSTS.E [R20+-0x1d000], desc[UR48][R122.64], P6 ;  /* 0xe30000007a147fae */ /* 0x000fe2000b121870 */
[----:B---3--:R-:W-:-:S03]  /*4ea50*/  IMAD.WIDE R120, R252, 0x4, R234 ;  /* 0x00000004fc787825 */ /* 0x008fc600078e02ea */
[----:B------:R-:W3:Y:S04]  /*4ea60*/  LDL.LU.64 R234, [R1+0x248] ;  /* 0x0002480001ea7983 */ /* 0x000ee80000300a00 */
[----:B------:R-:W3:Y:S04]  /*4ea70*/  LDL.LU.64 R26, [R1+0x208] ;  /* 0x00020800011a7983 */ /* 0x000ee80000300a00 */
[----:B------:R-:W-:Y:S01]  /*4ea80*/  LDGSTS.E [R19+-0x1cc00], desc[UR48][R120.64], P6 ;  /* 0xe340000078137fae */ /* 0x000fe2000b121870 */
[----:B----4-:R-:W-:-:S03]  /*4ea90*/  IMAD.WIDE R118, R252, 0x4, R216 ;  /* 0x00000004fc767825 */ /* 0x010fc600078e02d8 */
[----:B------:R-:W4:Y:S04]  /*4eaa0*/  LDL.LU.64 R216, [R1+0x1c8] ;  /* 0x0001c80001d87983 */ /* 0x000f280000300a00 */
[----:B------:R-:W-:Y:S01]  /*4eab0*/  LDGSTS.E [R18+-0x1c800], desc[UR48][R118.64], P6 ;  /* 0xe380000076127fae */ /* 0x000fe2000b121870 */
[----:B------:R-:W-:-:S03]  /*4eac0*/  IMAD.WIDE R116, R252, 0x4, R236 ;  /* 0x00000004fc747825 */ /* 0x000fc600078e02ec */
[----:B------:R-:W4:Y:S04]  /*4ead0*/  LDL.LU.64 R236, [R1+0x188] ;  /* 0x0001880001ec7983 */ /* 0x000f280000300a00 */
[----:B------:R-:W4:Y:S01]  /*4eae0*/  LDL.LU.64 R230, [R1+0x148] ;  /* 0x0001480001e67983 */ /* 0x000f220000300a00 */
[----:B------:R-:W-:-:S03]  /*4eaf0*/  IMAD.WIDE R114, R252, 0x4, R24 ;  /* 0x00000004fc727825 */ /* 0x000fc600078e0218 */
[----:B------:R-:W-:Y:S04]  /*4eb00*/  LDGSTS.E [R21+-0x1c400], desc[UR48][R116.64], P6 ;  /* 0xe3c0000074157fae */ /* 0x000fe8000b121870 */
[----:B------:R-:W-:Y:S01]  /*4eb10*/  LDGSTS.E [R20+-0x1c000], desc[UR48][R114.64], P6 ;  /* 0xe400000072147fae */ /* 0x000fe2000b121870 */
[----:B------:R-:W-:-:S03]  /*4eb20*/  IMAD.WIDE R112, R252, 0x4, R222 ;  /* 0x00000004fc707825 */ /* 0x000fc600078e02de */
[----:B------:R-:W4:Y:S04]  /*4eb30*/  LDL.LU.64 R222, [R1+0x108] ;  /* 0x0001080001de7983 */ /* 0x000f280000300a00 */
[----:B------:R-:W-:Y:S01]  /*4eb40*/  LDGSTS.E [R19+-0x1bc00], desc[UR48][R112.64], P6 ;  /* 0xe440000070137fae */ /* 0x000fe2000b121870 */
[----:B--2---:R-:W-:-:S03]  /*4eb50*/  IMAD.WIDE R110, R252, 0x4, R224 ;  /* 0x00000004fc6e7825 */ /* 0x004fc600078e02e0 */
[----:B------:R-:W2:Y:S04]  /*4eb60*/  LDL.LU.64 R224, [R1+0xc8] ;  /* 0x0000c80001e07983 */ /* 0x000ea80000300a00 */
[----:B------:R-:W2:Y:S01]  /*4eb70*/  LDL.LU.64 R24, [R1+0x88] ;  /* 0x0000880001187983 */ /* 0x000ea20000300a00 */
[----:B------:R-:W-:-:S03]  /*4eb80*/  IMAD.WIDE R108, R252, 0x4, R218 ;  /* 0x00000004fc6c7825 */ /* 0x000fc600078e02da */
[----:B------:R-:W2:Y:S01]  /*4eb90*/  LDL.LU.64 R218, [R1+0x48] ;  /* 0x0000480001da7983 */ /* 0x000ea20000300a00 */
[----:B------:R-:W-:-:S03]  /*4eba0*/  IMAD.WIDE R106, R252, 0x4, R6 ;  /* 0x00000004fc6a7825 */ /* 0x000fc600078e0206 */
[----:B------:R-:W-:Y:S04]  /*4ebb0*/  LDGSTS.E [R18+-0x1b800], desc[UR48][R110.64], P6 ;  /* 0xe48000006e127fae */ /* 0x000fe8000b121870 */
[----:B------:R-:W-:Y:S04]  /*4ebc0*/  LDGSTS.E [R21+-0x1b400], desc[UR48][R108.64], P6 ;  /* 0xe4c000006c157fae */ /* 0x000fe8000b121870 */
[----:B------:R-:W-:Y:S01]  /*4ebd0*/  LDGSTS.E [R20+-0x1b000], desc[UR48][R106.64], P6 ;  /* 0xe50000006a147fae */ /* 0x000fe2000b121870 */
[----:B---3--:R-:W-:-:S03]  /*4ebe0*/  IMAD.WIDE R104, R252, 0x4, R234 ;  /* 0x00000004fc687825 */ /* 0x008fc600078e02ea */
[----:B------:R-:W3:Y:S01]  /*4ebf0*/  LDL.LU.64 R234, [R1+0x8] ;  /* 0x0000080001ea7983 */ /* 0x000ee20000300a00 */
[----:B------:R-:W-:-:S03]  /*4ec00*/  IMAD.WIDE R102, R252, 0x4, R26 ;  /* 0x00000004fc667825 */ /* 0x000fc600078e021a */
[----:B------:R-:W-:Y:S04]  /*4ec10*/  LDGSTS.E [R19+-0x1ac00], desc[UR48][R104.64], P6 ;  /* 0xe540000068137fae */ /* 0x000fe8000b121870 */
[----:B------:R-:W-:Y:S01]  /*4ec20*/  LDGSTS.E [R18+-0x1a800], desc[UR48][R102.64], P6 ;  /* 0xe580000066127fae */ /* 0x000fe2000b121870 */
[----:B----4-:R-:W-:-:S03]  /*4ec30*/  IMAD.WIDE R100, R252, 0x4, R216 ;  /* 0x00000004fc647825 */ /* 0x010fc600078e02d8 */
[----:B------:R-:W4:Y:S04]  /*4ec40*/  LDL.LU.64 R216, [R1+0x390] ;  /* 0x0003900001d87983 */ /* 0x000f280000300a00 */
[----:B------:R-:W-:Y:S01]  /*4ec50*/  LDGSTS.E [R21+-0x1a400], desc[UR48][R100.64], P6 ;  /* 0xe5c0000064157fae */ /* 0x000fe2000b121870 */
[----:B------:R-:W-:-:S03]  /*4ec60*/  IMAD.WIDE R98, R252, 0x4, R236 ;  /* 0x00000004fc627825 */ /* 0x000fc600078e02ec */
[----:B------:R-:W1:Y:S01]  /*4ec70*/  LDL.LU.64 R236, [R1+0x398] ;  /* 0x0003980001ec7983 */ /* 0x000e620000300a00 */
[----:B------:R-:W-:-:S03]  /*4ec80*/  IMAD.WIDE R96, R252, 0x4, R230 ;  /* 0x00000004fc607825 */ /* 0x000fc600078e02e6 */
[----:B------:R-:W-:Y:S04]  /*4ec90*/  LDGSTS.E [R20+-0x1a000], desc[UR48][R98.64], P6 ;  /* 0xe600000062147fae */ /* 0x000fe8000b121870 */
[----:B------:R-:W-:Y:S01]  /*4eca0*/  LDGSTS.E [R19+-0x19c00], desc[UR48][R96.64], P6 ;  /* 0xe640000060137fae */ /* 0x000fe2000b121870 */
[----:B------:R-:W-:-:S03]  /*4ecb0*/  IMAD.WIDE R94, R252, 0x4, R222 ;  /* 0x00000004fc5e7825 */ /* 0x000fc600078e02de */
[----:B------:R-:W4:Y:S01]  /*4ecc0*/  LDL.LU.64 R222, [R1+0x3a0] ;  /* 0x0003a00001de7983 */ /* 0x000f220000300a00 */
[----:B------:R-:W-:-:S03]  /*4ecd0*/  IMAD.WIDE R84, R252, 0x4, R210 ;  /* 0x00000004fc547825 */ /* 0x000fc600078e02d2 */
[----:B------:R-:W-:Y:S01]  /*4ece0*/  LDGSTS.E [R18+-0x19800], desc[UR48][R94.64], P6 ;  /* 0xe68000005e127fae */ /* 0x000fe2000b121870 */
[----:B--2---:R-:W-:-:S03]  /*4ecf0*/  IMAD.WIDE R92, R252, 0x4, R224 ;  /* 0x00000004fc5c7825 */ /* 0x004fc600078e02e0 */
[----:B------:R-:W2:Y:S04]  /*4ed00*/  LDL.LU.64 R224, [R1+0x3a8] ;  /* 0x0003a80001e07983 */ /* 0x000ea80000300a00 */
[----:B------:R-:W2:Y:S01]  /*4ed10*/  LDL.LU.64 R230, [R1+0x3b0] ;  /* 0x0003b00001e67983 */ /* 0x000ea20000300a00 */
[----:B------:R-:W-:-:S03]  /*4ed20*/  IMAD.WIDE R88, R252, 0x4, R218 ;  /* 0x00000004fc587825 */ /* 0x000fc600078e02da */
[----:B------:R-:W2:Y:S01]  /*4ed30*/  LDL.LU.64 R218, [R1+0x3b8] ;  /* 0x0003b80001da7983 */ /* 0x000ea20000300a00 */
[----:B------:R-:W-:-:S03]  /*4ed40*/  IMAD.WIDE R90, R252, 0x4, R24 ;  /* 0x00000004fc5a7825 */ /* 0x000fc600078e0218 */
[----:B------:R-:W2:Y:S04]  /*4ed50*/  LDL.LU.64 R24, [R1+0x3c0] ;  /* 0x0003c00001187983 */ /* 0x000ea80000300a00 */
[----:B------:R-:W-:Y:S04]  /*4ed60*/  LDGSTS.E [R21+-0x19400], desc[UR48][R92.64], P6 ;  /* 0xe6c000005c157fae */ /* 0x000fe8000b121870 */
[----:B------:R3:W-:Y:S04]  /*4ed70*/  LDGSTS.E [R20+-0x19000], desc[UR48][R90.64], P6 ;  /* 0xe70000005a147fae */ /* 0x0007e8000b121870 */
[----:B------:R1:W-:Y:S01]  /*4ed80*/  LDGSTS.E [R19+-0x18c00], desc[UR48][R88.64], P6 ;  /* 0xe740000058137fae */ /* 0x0003e2000b121870 */
[----:B---3--:R-:W-:Y:S01]  /*4ed90*/  IADD3 R20, R244, 0x100000, RZ ;  /* 0x00100000f4147810 */ /* 0x008fe20007ffe0ff */
[----:B------:R-:W-:-:S02]  /*4eda0*/  IMAD.WIDE R86, R252, 0x4, R234 ;  /* 0x00000004fc567825 */ /* 0x000fc400078e02ea */
[----:B------:R-:W3:Y:S02]  /*4edb0*/  LDL.LU.64 R234, [R1+0x3c8] ;  /* 0x0003c80001ea7983 */ /* 0x000ee40000300a00 */
[C---:B----4-:R-:W-:Y:S02]  /*4edc0*/  IMAD.WIDE R6, R252.reuse, 0x4, R216 ;  /* 0x00000004fc067825 */ /* 0x050fe400078e02d8 */
[----:B------:R4:W-:Y:S04]  /*4edd0*/  LDGSTS.E [R18+-0x18800], desc[UR48][R86.64], P6 ;  /* 0xe780000056127fae */ /* 0x0009e8000b121870 */
[----:B------:R-:W3:Y:S01]  /*4ede0*/  LDL.LU.64 R216, [R1+0x3d0] ;  /* 0x0003d00001d87983 */ /* 0x000ee20000300a00 */
[----:B-1----:R-:W-:-:S03]  /*4edf0*/  IMAD.WIDE R2, R252, 0x4, R236 ;  /* 0x00000004fc027825 */ /* 0x002fc600078e02ec */
[----:B------:R-:W-:Y:S04]  /*4ee00*/  LDGSTS.E [R21+-0x18400], desc[UR48][R84.64], P6 ;  /* 0xe7c0000054157fae */ /* 0x000fe8000b121870 */
[----:B------:R-:W3:Y:S04]  /*4ee10*/  LDL.LU.64 R236, [R1+0x3d8] ;  /* 0x0003d80001ec7983 */ /* 0x000ee80000300a00 */
[----:B------:R-:W-:Y:S04]  /*4ee20*/  STL.64 [R1+0x188], R6 ;  /* 0x0001880601007387 */ /* 0x000fe80000100a00 */
[----:B------:R2:W-:Y:S01]  /*4ee30*/  STL.64 [R1+0x178], R2 ;  /* 0x0001780201007387 */ /* 0x0005e20000100a00 */
[----:B------:R-:W-:-:S03]  /*4ee40*/  IMAD.WIDE R4, R252, 0x4, R222 ;  /* 0x00000004fc047825 */ /* 0x000fc600078e02de */
[----:B------:R-:W-:Y:S04]  /*4ee50*/  LDGSTS.E [R20+-0x3ff80], desc[UR48][R6.64], P6 ;  /* 0xc008000006147fae */ /* 0x000fe8000b121870 */
[----:B------:R-:W3:Y:S01]  /*4ee60*/  LDL.LU.64 R222, [R1+0x3e0] ;  /* 0x0003e00001de7983 */ /* 0x000ee20000300a00 */
[C---:B------:R-:W-:Y:S02]  /*4ee70*/  VIADD R19, R244.reuse, 0x100000 ;  /* 0x00100000f4137836 */ /* 0x040fe40000000000 */
[----:B----4-:R-:W-:Y:S01]  /*4ee80*/  VIADD R18, R244, 0x100000 ;  /* 0x00100000f4127836 */ /* 0x010fe20000000000 */
[----:B------:R1:W-:Y:S04]  /*4ee90*/  STL.64 [R1+0x168], R4 ;  /* 0x0001680401007387 */ /* 0x0003e80000100a00 */
[----:B------:R2:W-:Y:S04]  /*4eea0*/  LDGSTS.E [R19+-0x3fb80], desc[UR48][R2.64], P6 ;  /* 0xc048000002137fae */ /* 0x0005e8000b121870 */
[----:B------:R1:W-:Y:S01]  /*4eeb0*/  LDGSTS.E [R18+-0x3f780], desc[UR48][R4.64], P6 ;  /* 0xc088000004127fae */ /* 0x0003e2000b121870 */
[----:B--2---:R-:W-:-:S03]  /*4eec0*/  IMAD.WIDE R2, R252, 0x4, R224 ;  /* 0x00000004fc027825 */ /* 0x004fc600078e02e0 */
[----:B------:R-:W2:Y:S01]  /*4eed0*/  LDL.LU.64 R224, [R1+0x3e8] ;  /* 0x0003e80001e07983 */ /* 0x000ea20000300a00 */
[----:B------:R-:W-:-:S03]  /*4eee0*/  IMAD.WIDE R6, R252, 0x4, R230 ;  /* 0x00000004fc067825 */ /* 0x000fc600078e02e6 */
[----:B------:R4:W-:Y:S01]  /*4eef0*/  STL.64 [R1+0x158], R2 ;  /* 0x0001580201007387 */ /* 0x0009e20000100a00 */
[----:B-1----:R-:W-:-:S03]  /*4ef00*/  IMAD.WIDE R4, R252, 0x4, R218 ;  /* 0x00000004fc047825 */ /* 0x002fc600078e02da */
[----:B------:R-:W2:Y:S04]  /*4ef10*/  LDL.LU.64 R230, [R1+0x3f0] ;  /* 0x0003f00001e67983 */ /* 0x000ea80000300a00 */
[----:B------:R-:W2:Y:S01]  /*4ef20*/  LDL.LU.64 R218, [R1+0x3f8] ;  /* 0x0003f80001da7983 */ /* 0x000ea20000300a00 */
[----:B------:R-:W-:-:S05]  /*4ef30*/  VIADD R21, R244, 0x100000 ;  /* 0x00100000f4157836 */ /* 0x000fca0000000000 */
[----:B------:R4:W-:Y:S04]  /*4ef40*/  LDGSTS.E [R21+-0x3f380], desc[UR48][R2.64], P6 ;  /* 0xc0c8000002157fae */ /* 0x0009e8000b121870 */
[----:B------:R-:W-:Y:S04]  /*4ef50*/  STL.64 [R1+0x148], R6 ;  /* 0x0001480601007387 */ /* 0x000fe80000100a00 */
[----:B------:R-:W-:Y:S01]  /*4ef60*/  LDGSTS.E [R20+-0x3ef80], desc[UR48][R6.64], P6 ;  /* 0xc108000006147fae */ /* 0x000fe2000b121870 */
[----:B----4-:R-:W-:-:S03]  /*4ef70*/  IMAD.WIDE R2, R252, 0x4, R24 ;  /* 0x00000004fc027825 */ /* 0x010fc600078e0218 */
[----:B------:R3:W-:Y:S04]  /*4ef80*/  STL.64 [R1+0x138], R4 ;  /* 0x0001380401007387 */ /* 0x0007e80000100a00 */
[----:B------:R3:W-:Y:S04]  /*4ef90*/  LDGSTS.E [R19+-0x3eb80], desc[UR48][R4.64], P6 ;  /* 0xc148000004137fae */ /* 0x0007e8000b121870 */
[----:B------:R-:W4:Y:S04]  /*4efa0*/  LDL.LU.64 R24, [R1+0x400] ;  /* 0x0004000001187983 */ /* 0x000f280000300a00 */
[----:B------:R1:W-:Y:S04]  /*4efb0*/  STL.64 [R1+0x128], R2 ;  /* 0x0001280201007387 */ /* 0x0003e80000100a00 */
[----:B------:R1:W-:Y:S01]  /*4efc0*/  LDGSTS.E [R18+-0x3e780], desc[UR48][R2.64], P6 ;  /* 0xc188000002127fae */ /* 0x0003e2000b121870 */
[----:B---3--:R-:W-:-:S03]  /*4efd0*/  IMAD.WIDE R4, R252, 0x4, R234 ;  /* 0x00000004fc047825 */ /* 0x008fc600078e02ea */
[----:B------:R-:W3:Y:S04]  /*4efe0*/  LDL.LU.64 R234, [R1+0x408] ;  /* 0x0004080001ea7983 */ /* 0x000ee80000300a00 */
[----:B------:R1:W-:Y:S04]  /*4eff0*/  STL.64 [R1+0x118], R4 ;  /* 0x0001180401007387 */ /* 0x0003e80000100a00 */
[----:B------:R1:W-:Y:S01]  /*4f000*/  LDGSTS.E [R21+-0x3e380], desc[UR48][R4.64], P6 ;  /* 0xc1c8000004157fae */ /* 0x0003e2000b121870 */
[----:B------:R-:W-:-:S03]  /*4f010*/  IMAD.WIDE R6, R252, 0x4, R216 ;  /* 0x00000004fc067825 */ /* 0x000fc600078e02d8 */
[----:B------:R-:W3:Y:S04]  /*4f020*/  LDL.LU.64 R216, [R1+0x410] ;  /* 0x0004100001d87983 */ /* 0x000ee80000300a00 */
[----:B------:R-:W-:Y:S01]  /*4f030*/  LDGSTS.E [R20+-0x3df80], desc[UR48][R6.64], P6 ;  /* 0xc208000006147fae */ /* 0x000fe2000b121870 */
[----:B-1----:R-:W-:-:S03]  /*4f040*/  IMAD.WIDE R2, R252, 0x4, R236 ;  /* 0x00000004fc027825 */ /* 0x002fc600078e02ec */
[----:B------:R-:W3:Y:S04]  /*4f050*/  LDL.LU.64 R236, [R1+0x418] ;  /* 0x0004180001ec7983 */ /* 0x000ee80000300a00 */
[----:B------:R-:W-:Y:S04]  /*4f060*/  STL.64 [R1+0x108], R6 ;  /* 0x0001080601007387 */ /* 0x000fe80000100a00 */
[----:B------:R2:W-:Y:S04]  /*4f070*/  STL.64 [R1+0xf8], R2 ;  /* 0x0000f80201007387 */ /* 0x0005e80000100a00 */
[----:B------:R2:W-:Y:S01]  /*4f080*/  LDGSTS.E [R19+-0x3db80], desc[UR48][R2.64], P6 ;  /* 0xc248000002137fae */ /* 0x0005e2000b121870 */
[----:B------:R-:W-:-:S03]  /*4f090*/  IMAD.WIDE R4, R252, 0x4, R222 ;  /* 0x00000004fc047825 */ /* 0x000fc600078e02de */
[----:B------:R-:W3:Y:S04]  /*4f0a0*/  LDL.LU.64 R222, [R1+0x420] ;  /* 0x0004200001de7983 */ /* 0x000ee80000300a00 */
[----:B------:R1:W-:Y:S04]  /*4f0b0*/  STL.64 [R1+0xe8], R4 ;  /* 0x0000e80401007387 */ /* 0x0003e80000100a00 */
[----:B------:R1:W-:Y:S01]  /*4f0c0*/  LDGSTS.E [R18+-0x3d780], desc[UR48][R4.64], P6 ;  /* 0xc288000004127fae */ /* 0x0003e2000b121870 */
[----:B--2---:R-:W-:-:S03]  /*4f0d0*/  IMAD.WIDE R2, R252, 0x4, R224 ;  /* 0x00000004fc027825 */ /* 0x004fc600078e02e0 */
[----:B------:R-:W2:Y:S04]  /*4f0e0*/  LDL.LU.64 R224, [R1+0x428] ;  /* 0x0004280001e07983 */ /* 0x000ea80000300a00 */
[----:B------:R4:W-:Y:S01]  /*4f0f0*/  STL.64 [R1+0xd8], R2 ;  /* 0x0000d80201007387 */ /* 0x0009e20000100a00 */
[----:B------:R-:W-:-:S03]  /*4f100*/  IMAD.WIDE R6, R252, 0x4, R230 ;  /* 0x00000004fc067825 */ /* 0x000fc600078e02e6 */
[----:B------:R4:W-:Y:S01]  /*4f110*/  LDGSTS.E [R21+-0x3d380], desc[UR48][R2.64], P6 ;  /* 0xc2c8000002157fae */ /* 0x0009e2000b121870 */
[----:B-1----:R-:W-:-:S03]  /*4f120*/  IMAD.WIDE R4, R252, 0x4, R218 ;  /* 0x00000004fc047825 */ /* 0x002fc600078e02da */
[----:B------:R-:W2:Y:S04]  /*4f130*/  LDL.LU.64 R218, [R1+0x430] ;  /* 0x0004300001da7983 */ /* 0x000ea80000300a00 */
[----:B------:R-:W-:Y:S04]  /*4f140*/  STL.64 [R1+0xc8], R6 ;  /* 0x0000c80601007387 */ /* 0x000fe80000100a00 */
[----:B------:R-:W2:Y:S04]  /*4f150*/  LDL.LU.64 R230, [R1+0x438] ;  /* 0x0004380001e67983 */ /* 0x000ea80000300a00 */
[----:B------:R-:W-:Y:S04]  /*4f160*/  LDGSTS.E [R20+-0x3cf80], desc[UR48][R6.64], P6 ;  /* 0xc308000006147fae */ /* 0x000fe8000b121870 */
[----:B------:R3:W-:Y:S04]  /*4f170*/  STL.64 [R1+0xb8], R4 ;  /* 0x0000b80401007387 */ /* 0x0007e80000100a00 */
[----:B------:R3:W-:Y:S01]  /*4f180*/  LDGSTS.E [R19+-0x3cb80], desc[UR48][R4.64], P6 ;  /* 0xc348000004137fae */ /* 0x0007e2000b121870 */
[----:B----4-:R-:W-:-:S03]  /*4f190*/  IMAD.WIDE R2, R252, 0x4, R24 ;  /* 0x00000004fc027825 */ /* 0x010fc600078e0218 */
        /* <DEDUP_REMOVED lines=9> */
[----:B------:R-:W-:Y:S04]  /*4f230*/  STL.64 [R1+0x88], R6 ;  /* 0x0000880601007387 */ /* 0x000fe80000100a00 */
[----:B------:R-:W-:Y:S01]  /*4f240*/  LDGSTS.E [R20+-0x3bf80], desc[UR48][R6.64], P6 ;  /* 0xc408000006147fae */ /* 0x000fe2000b121870 */
[----:B-1----:R-:W-:-:S03]  /*4f250*/  IMAD.WIDE R2, R252, 0x4, R236 ;  /* 0x00000004fc027825 */ /* 0x002fc600078e02ec */
[----:B------:R-:W3:Y:S04]  /*4f260*/  LDL.LU.64 R236, [R1+0x458] ;  /* 0x0004580001ec7983 */ /* 0x000ee80000300a00 */
        /* <DEDUP_REMOVED lines=8> */
[----:B------:R4:W-:Y:S04]  /*4f2f0*/  STL.64 [R1+0x58], R2 ;  /* 0x0000580201007387 */ /* 0x0009e80000100a00 */
[----:B------:R4:W-:Y:S01]  /*4f300*/  LDGSTS.E [R21+-0x3b380], desc[UR48][R2.64], P6 ;  /* 0xc4c8000002157fae */ /* 0x0009e2000b121870 */
[----:B------:R-:W-:-:S03]  /*4f310*/  IMAD.WIDE R8, R252, 0x4, R218 ;  /* 0x00000004fc087825 */ /* 0x000fc600078e02da */
[----:B------:R-:W2:Y:S04]  /*4f320*/  LDL.LU.64 R218, [R1+0x470] ;  /* 0x0004700001da7983 */ /* 0x000ea80000300a00 */
[----:B------:R-:W2:Y:S01]  /*4f330*/  LDL.LU.64 R6, [R1+0x478] ;  /* 0x0004780001067983 */ /* 0x000ea20000300a00 */
[----:B-1----:R-:W-:-:S03]  /*4f340*/  IMAD.WIDE R4, R252, 0x4, R230 ;  /* 0x00000004fc047825 */ /* 0x002fc600078e02e6 */
[----:B------:R-:W-:Y:S04]  /*4f350*/  STL.64 [R1+0x48], R8 ;  /* 0x0000480801007387 */ /* 0x000fe80000100a00 */
[----:B------:R-:W-:Y:S04]  /*4f360*/  LDGSTS.E [R20+-0x3af80], desc[UR48][R8.64], P6 ;  /* 0xc508000008147fae */ /* 0x000fe8000b121870 */
[----:B------:R3:W-:Y:S04]  /*4f370*/  STL.64 [R1+0x38], R4 ;  /* 0x0000380401007387 */ /* 0x0007e80000100a00 */
[----:B------:R3:W-:Y:S04]  /*4f380*/  LDGSTS.E [R19+-0x3ab80], desc[UR48][R4.64], P6 ;  /* 0xc548000004137fae */ /* 0x0007e8000b121870 */
[----:B------:R-:W2:Y:S01]  /*4f390*/  LDL.LU.64 R26, [R1+0x480] ;  /* 0x00048000011a7983 */ /* 0x000ea20000300a00 */
[----:B----4-:R-:W-:-:S05]  /*4f3a0*/  IMAD.WIDE R2, R252, 0x4, R24 ;  /* 0x00000004fc027825 */ /* 0x010fca00078e0218 */
[----:B------:R1:W-:Y:S04]  /*4f3b0*/  STL.64 [R1+0x28], R2 ;  /* 0x0000280201007387 */ /* 0x0003e80000100a00 */
[----:B------:R1:W-:Y:S01]  /*4f3c0*/  LDGSTS.E [R18+-0x3a780], desc[UR48][R2.64], P6 ;  /* 0xc588000002127fae */ /* 0x0003e2000b121870 */
[----:B---3--:R-:W-:-:S03]  /*4f3d0*/  IMAD.WIDE R4, R252, 0x4, R234 ;  /* 0x00000004fc047825 */ /* 0x008fc600078e02ea */
[----:B------:R-:W3:Y:S04]  /*4f3e0*/  LDL.LU.64 R234, [R1+0x488] ;  /* 0x0004880001ea7983 */ /* 0x000ee80000300a00 */
[----:B------:R4:W-:Y:S04]  /*4f3f0*/  STL.64 [R1+0x18], R4 ;  /* 0x0000180401007387 */ /* 0x0009e80000100a00 */
[----:B------:R-:W4:Y:S04]  /*4f400*/  LDL.LU.64 R24, [R1+0x490] ;  /* 0x0004900001187983 */ /* 0x000f280000300a00 */
[----:B------:R-:W-:Y:S01]  /*4f410*/  LDGSTS.E [R21+-0x3a380], desc[UR48][R4.64], P6 ;  /* 0xc5c8000004157fae */ /* 0x000fe2000b121870 */
[----:B-1----:R-:W-:-:S05]  /*4f420*/  IMAD.WIDE R2, R252, 0x4, R216 ;  /* 0x00000004fc027825 */ /* 0x002fca00078e02d8 */
[----:B------:R1:W-:Y:S04]  /*4f430*/  STL.64 [R1+0x8], R2 ;  /* 0x0000080201007387 */ /* 0x0003e80000100a00 */
[----:B------:R-:W4:Y:S01]  /*4f440*/  LDL.LU.64 R28, [R1+0x498] ;  /* 0x00049800011c7983 */ /* 0x000f220000300a00 */
[----:B------:R-:W-:-:S03]  /*4f450*/  IMAD.WIDE R236, R252, 0x4, R236 ;  /* 0x00000004fcec7825 */ /* 0x000fc600078e02ec */
[----:B------:R-:W-:Y:S04]  /*4f460*/  LDGSTS.E [R20+-0x39f80], desc[UR48][R2.64], P6 ;  /* 0xc608000002147fae */ /* 0x000fe8000b121870 */
[----:B------:R-:W-:Y:S01]  /*4f470*/  LDGSTS.E [R19+-0x39b80], desc[UR48][R236.64], P6 ;  /* 0xc6480000ec137fae */ /* 0x000fe2000b121870 */
[----:B------:R-:W-:-:S03]  /*4f480*/  IMAD.WIDE R230, R252, 0x4, R222 ;  /* 0x00000004fce67825 */ /* 0x000fc600078e02de */
[----:B------:R-:W4:Y:S04]  /*4f490*/  LDL.LU.64 R222, [R1+0x4a0] ;  /* 0x0004a00001de7983 */ /* 0x000f280000300a00 */
[----:B------:R-:W4:Y:S04]  /*4f4a0*/  LDL.LU.64 R216, [R1+0x4a8] ;  /* 0x0004a80001d87983 */ /* 0x000f280000300a00 */
[----:B------:R-:W4:Y:S04]  /*4f4b0*/  LDL.LU.64 R228, [R1+0x4b0] ;  /* 0x0004b00001e47983 */ /* 0x000f280000300a00 */
[----:B------:R-:W4:Y:S04]  /*4f4c0*/  LDL.LU.64 R12, [R1+0x4b8] ;  /* 0x0004b800010c7983 */ /* 0x000f280000300a00 */
[----:B------:R-:W-:Y:S01]  /*4f4d0*/  LDGSTS.E [R18+-0x39780], desc[UR48][R230.64], P6 ;  /* 0xc6880000e6127fae */ /* 0x000fe2000b121870 */
[----:B--2---:R-:W-:-:S03]  /*4f4e0*/  IMAD.WIDE R212, R252, 0x4, R6 ;  /* 0x00000004fcd47825 */ /* 0x004fc600078e0206 */
[----:B------:R-:W2:Y:S01]  /*4f4f0*/  LDL.LU.64 R6, [R1+0x4c0] ;  /* 0x0004c00001067983 */ /* 0x000ea20000300a00 */
[----:B------:R-:W-:-:S04]  /*4f500*/  IMAD.WIDE R82, R252, 0x4, R26 ;  /* 0x00000004fc527825 */ /* 0x000fc800078e021a */
[C---:B---3--:R-:W-:Y:S02]  /*4f510*/  IMAD.WIDE R80, R252.reuse, 0x4, R234 ;  /* 0x00000004fc507825 */ /* 0x048fe400078e02ea */
[----:B------:R-:W3:Y:S04]  /*4f520*/  LDL.LU.64 R234, [R1+0x4c8] ;  /* 0x0004c80001ea7983 */ /* 0x000ee80000300a00 */
[----:B------:R-:W3:Y:S01]  /*4f530*/  LDL.LU.64 R26, [R1+0x4d0] ;  /* 0x0004d000011a7983 */ /* 0x000ee20000300a00 */
[----:B----4-:R-:W-:-:S03]  /*4f540*/  IMAD.WIDE R78, R252, 0x4, R24 ;  /* 0x00000004fc4e7825 */ /* 0x010fc600078e0218 */
[----:B------:R-:W4:Y:S01]  /*4f550*/  LDL.LU.64 R24, [R1+0x4d8] ;  /* 0x0004d80001187983 */ /* 0x000f220000300a00 */
[----:B------:R-:W-:-:S04]  /*4f560*/  IMAD.WIDE R76, R252, 0x4, R28 ;  /* 0x00000004fc4c7825 */ /* 0x000fc800078e021c */
[C---:B------:R-:W-:Y:S02]  /*4f570*/  IMAD.WIDE R74, R252.reuse, 0x4, R222 ;  /* 0x00000004fc4a7825 */ /* 0x040fe400078e02de */
[----:B------:R-:W4:Y:S02]  /*4f580*/  LDL.LU.64 R222, [R1+0x4e0] ;  /* 0x0004e00001de7983 */ /* 0x000f240000300a00 */
[C---:B------:R-:W-:Y:S02]  /*4f590*/  IMAD.WIDE R72, R252.reuse, 0x4, R216 ;  /* 0x00000004fc487825 */ /* 0x040fe400078e02d8 */
[----:B------:R-:W4:Y:S02]  /*4f5a0*/  LDL.LU.64 R216, [R1+0x4e8] ;  /* 0x0004e80001d87983 */ /* 0x000f240000300a00 */
[C---:B------:R-:W-:Y:S02]  /*4f5b0*/  IMAD.WIDE R70, R252.reuse, 0x4, R228 ;  /* 0x00000004fc467825 */ /* 0x040fe400078e02e4 */
[----:B------:R-:W4:Y:S04]  /*4f5c0*/  LDL.LU.64 R28, [R1+0x500] ;  /* 0x00050000011c7983 */ /* 0x000f280000300a00 */
[----:B------:R-:W4:Y:S01]  /*4f5d0*/  LDL.LU.64 R228, [R1+0x4f8] ;  /* 0x0004f80001e47983 */ /* 0x000f220000300a00 */
[----:B--2---:R-:W-:-:S03]  /*4f5e0*/  IMAD.WIDE R66, R252, 0x4, R6 ;  /* 0x00000004fc427825 */ /* 0x004fc600078e0206 */
[----:B------:R-:W2:Y:S01]  /*4f5f0*/  LDL.LU.64 R6, [R1+0x4f0] ;  /* 0x0004f00001067983 */ /* 0x000ea20000300a00 */
[----:B------:R-:W-:-:S04]  /*4f600*/  IMAD.WIDE R68, R252, 0x4, R12 ;  /* 0x00000004fc447825 */ /* 0x000fc800078e020c */
[C---:B---3--:R-:W-:Y:S02]  /*4f610*/  IMAD.WIDE R64, R252.reuse, 0x4, R234 ;  /* 0x00000004fc407825 */ /* 0x048fe400078e02ea */
[----:B------:R-:W3:Y:S02]  /*4f620*/  LDL.LU.64 R234, [R1+0x2d8] ;  /* 0x0002d80001ea7983 */ /* 0x000ee40000300a00 */
[C---:B------:R-:W-:Y:S02]  /*4f630*/  IMAD.WIDE R62, R252.reuse, 0x4, R26 ;  /* 0x00000004fc3e7825 */ /* 0x040fe400078e021a */
[----:B------:R-:W3:Y:S02]  /*4f640*/  LDL.LU.64 R26, [R1+0x2c8] ;  /* 0x0002c800011a7983 */ /* 0x000ee40000300a00 */
[C---:B----4-:R-:W-:Y:S02]  /*4f650*/  IMAD.WIDE R60, R252.reuse, 0x4, R24 ;  /* 0x00000004fc3c7825 */ /* 0x050fe400078e0218 */
[----:B------:R-:W4:Y:S02]  /*4f660*/  LDL.LU.64 R24, [R1+0x2b8] ;  /* 0x0002b80001187983 */ /* 0x000f240000300a00 */
[----:B------:R-:W-:-:S02]  /*4f670*/  IMAD.WIDE R58, R252, 0x4, R222 ;  /* 0x00000004fc3a7825 */ /* 0x000fc400078e02de */
[----:B------:R-:W4:Y:S02]  /*4f680*/  LDL.LU.64 R222, [R1+0x2a8] ;  /* 0x0002a80001de7983 */ /* 0x000f240000300a00 */
[C---:B------:R-:W-:Y:S02]  /*4f690*/  IMAD.WIDE R56, R252.reuse, 0x4, R216 ;  /* 0x00000004fc387825 */ /* 0x040fe400078e02d8 */
[----:B------:R-:W4:Y:S02]  /*4f6a0*/  LDL.LU.64 R216, [R1+0x298] ;  /* 0x0002980001d87983 */ /* 0x000f240000300a00 */
[C---:B------:R-:W-:Y:S02]  /*4f6b0*/  IMAD.WIDE R54, R252.reuse, 0x4, R28 ;  /* 0x00000004fc367825 */ /* 0x040fe400078e021c */
[----:B------:R-:W4:Y:S02]  /*4f6c0*/  LDL.LU.64 R12, [R1+0x280] ;  /* 0x00028000010c7983 */ /* 0x000f240000300a00 */
[----:B------:R-:W-:-:S02]  /*4f6d0*/  IMAD.WIDE R52, R252, 0x4, R228 ;  /* 0x00000004fc347825 */ /* 0x000fc400078e02e4 */
[----:B------:R-:W4:Y:S04]  /*4f6e0*/  LDL.LU.64 R28, [R1+0x240] ;  /* 0x00024000011c7983 */ /* 0x000f280000300a00 */
[----:B------:R-:W4:Y:S01]  /*4f6f0*/  LDL.LU.64 R228, [R1+0x200] ;  /* 0x0002000001e47983 */ /* 0x000f220000300a00 */
[----:B--2---:R-:W-:-:S03]  /*4f700*/  IMAD.WIDE R50, R252, 0x4, R6 ;  /* 0x00000004fc327825 */ /* 0x004fc600078e0206 */
[----:B------:R-:W2:Y:S01]  /*4f710*/  LDL.LU.64 R6, [R1+0x1c0] ;  /* 0x0001c00001067983 */ /* 0x000ea20000300a00 */
[----:B---3--:R-:W-:-:S03]  /*4f720*/  IMAD.WIDE R48, R252, 0x4, R234 ;  /* 0x00000004fc307825 */ /* 0x008fc600078e02ea */
[----:B------:R-:W3:Y:S01]  /*4f730*/  LDL.LU.64 R234, [R1+0x180] ;  /* 0x0001800001ea7983 */ /* 0x000ee20000300a00 */
[----:B------:R-:W-:-:S03]  /*4f740*/  IMAD.WIDE R46, R252, 0x4, R26 ;  /* 0x00000004fc2e7825 */ /* 0x000fc600078e021a */
[----:B------:R-:W3:Y:S01]  /*4f750*/  LDL.LU.64 R26, [R1+0x140] ;  /* 0x00014000011a7983 */ /* 0x000ee20000300a00 */
[----:B----4-:R-:W-:-:S03]  /*4f760*/  IMAD.WIDE R44, R252, 0x4, R24 ;  /* 0x00000004fc2c7825 */ /* 0x010fc600078e0218 */
[----:B------:R-:W4:Y:S01]  /*4f770*/  LDL.LU.64 R24, [R1+0x100] ;  /* 0x0001000001187983 */ /* 0x000f220000300a00 */
[----:B------:R-:W-:-:S03]  /*4f780*/  IMAD.WIDE R42, R252, 0x4, R222 ;  /* 0x00000004fc2a7825 */ /* 0x000fc600078e02de */
[----:B------:R-:W4:Y:S01]  /*4f790*/  LDL.LU.64 R222, [R1+0xc0] ;  /* 0x0000c00001de7983 */ /* 0x000f220000300a00 */
[----:B------:R-:W-:-:S03]  /*4f7a0*/  IMAD.WIDE R40, R252, 0x4, R216 ;  /* 0x00000004fc287825 */ /* 0x000fc600078e02d8 */
[----:B------:R-:W4:Y:S04]  /*4f7b0*/  LDL.LU.64 R10, [R1+0x80] ;  /* 0x00008000010a7983 */ /* 0x000f280000300a00 */
[----:B------:R-:W4:Y:S01]  /*4f7c0*/  LDL.LU.64 R216, [R1+0x40] ;  /* 0x0000400001d87983 */ /* 0x000f220000300a00 */
[----:B------:R-:W-:-:S03]  /*4f7d0*/  IMAD.WIDE R38, R252, 0x4, R12 ;  /* 0x00000004fc267825 */ /* 0x000fc600078e020c */
[----:B------:R-:W4:Y:S01]  /*4f7e0*/  LDL.LU.64 R12, [R1] ;  /* 0x00000000010c7983 */ /* 0x000f220000300a00 */
[----:B--2---:R-:W-:-:S03]  /*4f7f0*/  IMAD.WIDE R32, R252, 0x4, R6 ;  /* 0x00000004fc207825 */ /* 0x004fc600078e0206 */
[----:B------:R-:W2:Y:S01]  /*4f800*/  LDL.LU.64 R6, [R1+0x508] ;  /* 0x0005080001067983 */ /* 0x000ea20000300a00 */
[----:B------:R-:W-:-:S04]  /*4f810*/  IMAD.WIDE R224, R252, 0x4, R224 ;  /* 0x00000004fce07825 */ /* 0x000fc800078e02e0 */
[C---:B------:R-:W-:Y:S01]  /*4f820*/  IMAD.WIDE R218, R252.reuse, 0x4, R218 ;  /* 0x00000004fcda7825 */ /* 0x040fe200078e02da */
[----:B------:R-:W-:Y:S04]  /*4f830*/  LDGSTS.E [R21+-0x39380], desc[UR48][R224.64], P6 ;  /* 0xc6c80000e0157fae */ /* 0x000fe8000b121870 */
        /* <DEDUP_REMOVED lines=13> */
[----:B------:R-:W-:Y:S01]  /*4f910*/  LDGSTS.E [R19+-0x1db80], desc[UR48][R60.64], P6 ;  /* 0xe24800003c137fae */ /* 0x000fe2000b121870 */
[----:B---3--:R-:W-:-:S03]  /*4f920*/  IMAD.WIDE R30, R252, 0x4, R234 ;  /* 0x00000004fc1e7825 */ /* 0x008fc600078e02ea */
[----:B------:R-:W-:Y:S04]  /*4f930*/  LDGSTS.E [R18+-0x1d780], desc[UR48][R58.64], P6 ;  /* 0xe28800003a127fae */ /* 0x000fe8000b121870 */
[----:B------:R-:W-:Y:S04]  /*4f940*/  LDGSTS.E [R21+-0x1d380], desc[UR48][R56.64], P6 ;  /* 0xe2c8000038157fae */ /* 0x000fe8000b121870 */
[----:B------:R-:W-:Y:S01]  /*4f950*/  LDGSTS.E [R20+-0x1cf80], desc[UR48][R54.64], P6 ;  /* 0xe308000036147fae */ /* 0x000fe2000b121870 */
[----:B------:R-:W-:-:S03]  /*4f960*/  IMAD.WIDE R36, R252, 0x4, R28 ;  /* 0x00000004fc247825 */ /* 0x000fc600078e021c */
[----:B------:R-:W-:Y:S01]  /*4f970*/  LDGSTS.E [R19+-0x1cb80], desc[UR48][R52.64], P6 ;  /* 0xe348000034137fae */ /* 0x000fe2000b121870 */
[----:B------:R-:W-:-:S03]  /*4f980*/  IMAD.WIDE R34, R252, 0x4, R228 ;  /* 0x00000004fc227825 */ /* 0x000fc600078e02e4 */
[----:B------:R-:W-:Y:S01]  /*4f990*/  LDGSTS.E [R18+-0x1c780], desc[UR48][R50.64], P6 ;  /* 0xe388000032127fae */ /* 0x000fe2000b121870 */
[----:B------:R-:W-:-:S03]  /*4f9a0*/  IMAD.WIDE R28, R252, 0x4, R26 ;  /* 0x00000004fc1c7825 */ /* 0x000fc600078e021a */
[----:B------:R-:W3:Y:S01]  /*4f9b0*/  LDL.LU.64 R234, [R1+0x510] ;  /* 0x0005100001ea7983 */ /* 0x000ee20000300a00 */
[----:B----4-:R-:W-:-:S03]  /*4f9c0*/  IMAD.WIDE R26, R252, 0x4, R24 ;  /* 0x00000004fc1a7825 */ /* 0x010fc600078e0218 */
[----:B------:R-:W-:Y:S01]  /*4f9d0*/  LDGSTS.E [R21+-0x1c380], desc[UR48][R48.64], P6 ;  /* 0xe3c8000030157fae */ /* 0x000fe2000b121870 */
[----:B------:R-:W-:-:S03]  /*4f9e0*/  IMAD.WIDE R24, R252, 0x4, R222 ;  /* 0x00000004fc187825 */ /* 0x000fc600078e02de */
[----:B------:R-:W-:Y:S04]  /*4f9f0*/  LDGSTS.E [R20+-0x1bf80], desc[UR48][R46.64], P6 ;  /* 0xe40800002e147fae */ /* 0x000fe8000b121870 */
[----:B------:R-:W-:Y:S04]  /*4fa00*/  LDGSTS.E [R19+-0x1bb80], desc[UR48][R44.64], P6 ;  /* 0xe44800002c137fae */ /* 0x000fe8000b121870 */
[----:B------:R-:W-:Y:S04]  /*4fa10*/  LDGSTS.E [R18+-0x1b780], desc[UR48][R42.64], P6 ;  /* 0xe48800002a127fae */ /* 0x000fe8000b121870 */
[----:B------:R-:W1:Y:S04]  /*4fa20*/  LDL.LU.64 R228, [R1+0x518] ;  /* 0x0005180001e47983 */ /* 0x000e680000300a00 */
[----:B------:R-:W-:Y:S04]  /*4fa30*/  LDGSTS.E [R21+-0x1b380], desc[UR48][R40.64], P6 ;  /* 0xe4c8000028157fae */ /* 0x000fe8000b121870 */
[----:B------:R-:W-:Y:S04]  /*4fa40*/  LDGSTS.E [R20+-0x1af80], desc[UR48][R38.64], P6 ;  /* 0xe508000026147fae */ /* 0x000fe8000b121870 */
[----:B------:R-:W4:Y:S01]  /*4fa50*/  LDL.LU.64 R222, [R1+0x520] ;  /* 0x0005200001de7983 */ /* 0x000f220000300a00 */
[----:B------:R-:W-:-:S03]  /*4fa60*/  IMAD.WIDE R22, R252, 0x4, R10 ;  /* 0x00000004fc167825 */ /* 0x000fc600078e020a */
[----:B------:R-:W-:Y:S04]  /*4fa70*/  LDGSTS.E [R19+-0x1ab80], desc[UR48][R36.64], P6 ;  /* 0xe548000024137fae */ /* 0x000fe8000b121870 */
[----:B------:R-:W-:Y:S04]  /*4fa80*/  LDGSTS.E [R18+-0x1a780], desc[UR48][R34.64], P6 ;  /* 0xe588000022127fae */ /* 0x000fe8000b121870 */
[----:B------:R-:W-:Y:S04]  /*4fa90*/  LDGSTS.E [R21+-0x1a380], desc[UR48][R32.64], P6 ;  /* 0xe5c8000020157fae */ /* 0x000fe8000b121870 */
[----:B------:R2:W-:Y:S04]  /*4faa0*/  LDGSTS.E [R20+-0x19f80], desc[UR48][R30.64], P6 ;  /* 0xe60800001e147fae */ /* 0x0005e8000b121870 */
[----:B------:R-:W4:Y:S04]  /*4fab0*/  LDL.LU.64 R10, [R1+0x528] ;  /* 0x00052800010a7983 */ /* 0x000f280000300a00 */
[----:B------:R-:W-:Y:S01]  /*4fac0*/  LDGSTS.E [R19+-0x19b80], desc[UR48][R28.64], P6 ;  /* 0xe64800001c137fae */ /* 0x000fe2000b121870 */
[----:B--2---:R-:W-:-:S03]  /*4fad0*/  IMAD.WIDE R20, R252, 0x4, R216 ;  /* 0x00000004fc147825 */ /* 0x004fc600078e02d8 */
[----:B------:R-:W-:Y:S04]  /*4fae0*/  LDGSTS.E [R18+-0x19780], desc[UR48][R26.64], P6 ;  /* 0xe68800001a127fae */ /* 0x000fe8000b121870 */
[----:B------:R-:W2:Y:S04]  /*4faf0*/  LDL.LU.64 R216, [R1+0x530] ;  /* 0x0005300001d87983 */ /* 0x000ea80000300a00 */
[----:B------:R-:W2:Y:S04]  /*4fb00*/  LDL.LU.64 R8, [R1+0x538] ;  /* 0x0005380001087983 */ /* 0x000ea80000300a00 */
[----:B------:R3:W-:Y:S02]  /*4fb10*/  LDGSTS.E [R19+-0x19380], desc[UR48][R24.64], P6 ;  /* 0xe6c8000018137fae */ /* 0x0007e4000b121870 */
[----:B---3--:R-:W-:-:S02]  /*4fb20*/  IMAD.WIDE R18, R252, 0x4, R12 ;  /* 0x00000004fc127825 */ /* 0x008fc400078e020c */
[----:B------:R-:W3:Y:S02]  /*4fb30*/  LDL.LU.64 R12, [R1+0x540] ;  /* 0x00054000010c7983 */ /* 0x000ee40000300a00 */
[----:B------:R-:W-:Y:S02]  /*4fb40*/  IMAD.WIDE R14, R252, 0x4, R6 ;  /* 0x00000004fc0e7825 */ /* 0x000fe400078e0206 */
[----:B------:R-:W3:Y:S02]  /*4fb50*/  LDL.LU.64 R6, [R1+0x548] ;  /* 0x0005480001067983 */ /* 0x000ee40000300a00 */
[C---:B------:R-:W-:Y:S01]  /*4fb60*/  VIADD R154, R244.reuse, 0x100000 ;  /* 0x00100000f49a7836 */ /* 0x040fe20000000000 */
[C---:B------:R-:W-:Y:S01]  /*4fb70*/  IADD3 R152, R244.reuse, 0x100000, RZ ;  /* 0x00100000f4987810 */ /* 0x040fe20007ffe0ff */
[C---:B------:R-:W-:Y:S02]  /*4fb80*/  VIADD R153, R244.reuse, 0x100000 ;  /* 0x00100000f4997836 */ /* 0x040fe40000000000 */
[----:B------:R-:W-:Y:S01]  /*4fb90*/  VIADD R155, R244, 0x100000 ;  /* 0x00100000f49b7836 */ /* 0x000fe20000000000 */
[----:B------:R1:W-:Y:S01]  /*4fba0*/  LDGSTS.E [R154+-0x18f80], desc[UR48][R22.64], P6 ;  /* 0xe7080000169a7fae */ /* 0x0003e2000b121870 */
[----:B------:R-:W-:-:S03]  /*4fbb0*/  IMAD.WIDE R16, R252, 0x4, R16 ;  /* 0x00000004fc107825 */ /* 0x000fc600078e0210 */
[----:B------:R1:W-:Y:S04]  /*4fbc0*/  LDGSTS.E [R153+-0x18b80], desc[UR48][R20.64], P6 ;  /* 0xe748000014997fae */ /* 0x0003e8000b121870 */
[----:B------:R1:W-:Y:S02]  /*4fbd0*/  LDGSTS.E [R152+-0x18780], desc[UR48][R18.64], P6 ;  /* 0xe788000012987fae */ /* 0x0003e4000b121870 */
[C---:B-1----:R-:W-:Y:S02]  /*4fbe0*/  VIADD R154, R245.reuse, 0x100000 ;  /* 0x00100000f59a7836 */ /* 0x042fe40000000000 */
[----:B------:R1:W-:Y:S01]  /*4fbf0*/  LDGSTS.E [R155+-0x18380], desc[UR48][R16.64], P6 ;  /* 0xe7c80000109b7fae */ /* 0x0003e2000b121870 */
[----:B------:R-:W-:-:S03]  /*4fc00*/  VIADD R153, R245, 0x100000 ;  /* 0x00100000f5997836 */ /* 0x000fc60000000000 */
[----:B------:R4:W-:Y:S01]  /*4fc10*/  LDGSTS.E [R154+-0x3ff00], desc[UR48][R14.64], P6 ;  /* 0xc01000000e9a7fae */ /* 0x0009e2000b121870 */
[C---:B------:R-:W-:Y:S02]  /*4fc20*/  VIADD R152, R245.reuse, 0x100000 ;  /* 0x00100000f5987836 */ /* 0x040fe40000000000 */
[----:B-1----:R-:W-:Y:S02]  /*4fc30*/  VIADD R155, R245, 0x100000 ;  /* 0x00100000f59b7836 */ /* 0x002fe40000000000 */
[C---:B------:R-:W-:Y:S02]  /*4fc40*/  IMAD.WIDE R4, R252.reuse, 0x4, R234 ;  /* 0x00000004fc047825 */ /* 0x040fe400078e02ea */
[----:B------:R-:W3:Y:S04]  /*4fc50*/  LDL.LU.64 R234, [R1+0x550] ;  /* 0x0005500001ea7983 */ /* 0x000ee80000300a00 */
[----:B------:R4:W-:Y:S04]  /*4fc60*/  STL.64 [R1+0x180], R14 ;  /* 0x0001800e01007387 */ /* 0x0009e80000100a00 */
[----:B------:R1:W-:Y:S04]  /*4fc70*/  STL.64 [R1+0x170], R4 ;  /* 0x0001700401007387 */ /* 0x0003e80000100a00 */
[----:B------:R1:W-:Y:S01]  /*4fc80*/  LDGSTS.E [R153+-0x3fb00], desc[UR48][R4.64], P6 ;  /* 0xc050000004997fae */ /* 0x0003e2000b121870 */
[----:B------:R-:W-:-:S03]  /*4fc90*/  IMAD.WIDE R2, R252, 0x4, R228 ;  /* 0x00000004fc027825 */ /* 0x000fc600078e02e4 */
[----:B------:R-:W3:Y:S04]  /*4fca0*/  LDL.LU.64 R228, [R1+0x558] ;  /* 0x0005580001e47983 */ /* 0x000ee80000300a00 */
[----:B------:R2:W-:Y:S04]  /*4fcb0*/  STL.64 [R1+0x160], R2 ;  /* 0x0001600201007387 */ /* 0x0005e80000100a00 */
[----:B------:R2:W-:Y:S01]  /*4fcc0*/  LDGSTS.E [R152+-0x3f700], desc[UR48][R2.64], P6 ;  /* 0xc090000002987fae */ /* 0x0005e2000b121870 */
[----:B----4-:R-:W-:-:S03]  /*4fcd0*/  IMAD.WIDE R14, R252, 0x4, R222 ;  /* 0x00000004fc0e7825 */ /* 0x010fc600078e02de */
[----:B------:R-:W4:Y:S04]  /*4fce0*/  LDL.LU.64 R222, [R1+0x560] ;  /* 0x0005600001de7983 */ /* 0x000f280000300a00 */
[----:B------:R-:W-:Y:S04]  /*4fcf0*/  STL.64 [R1+0x150], R14 ;  /* 0x0001500e01007387 */ /* 0x000fe80000100a00 */
[----:B------:R-:W-:Y:S01]  /*4fd00*/  LDGSTS.E [R155+-0x3f300], desc[UR48][R14.64], P6 ;  /* 0xc0d000000e9b7fae */ /* 0x000fe2000b121870 */
[----:B-1----:R-:W-:-:S03]  /*4fd10*/  IMAD.WIDE R4, R252, 0x4, R10 ;  /* 0x00000004fc047825 */ /* 0x002fc600078e020a */
[----:B------:R-:W4:Y:S04]  /*4fd20*/  LDL.LU.64 R10, [R1+0x568] ;  /* 0x00056800010a7983 */ /* 0x000f280000300a00 */
[----:B------:R3:W-:Y:S01]  /*4fd30*/  LDGSTS.E [R154+-0x3ef00], desc[UR48][R4.64], P6 ;  /* 0xc1100000049a7fae */ /* 0x0007e2000b121870 */
[----:B--2---:R-:W-:-:S03]  /*4fd40*/  IMAD.WIDE R2, R252, 0x4, R216 ;  /* 0x00000004fc027825 */ /* 0x004fc600078e02d8 */
[----:B------:R-:W2:Y:S01]  /*4fd50*/  LDL.LU.64 R216, [R1+0x570] ;  /* 0x0005700001d87983 */ /* 0x000ea20000300a00 */
[----:B------:R-:W-:-:S03]  /*4fd60*/  IMAD.WIDE R8, R252, 0x4, R8 ;  /* 0x00000004fc087825 */ /* 0x000fc600078e0208 */
[----:B------:R3:W-:Y:S04]  /*4fd70*/  STL.64 [R1+0x140], R4 ;  /* 0x0001400401007387 */ /* 0x0007e80000100a00 */
[----:B------:R1:W-:Y:S04]  /*4fd80*/  STL.64 [R1+0x130], R2 ;  /* 0x0001300201007387 */ /* 0x0003e80000100a00 */
[----:B------:R-:W-:Y:S04]  /*4fd90*/  LDGSTS.E [R153+-0x3eb00], desc[UR48][R2.64], P6 ;  /* 0xc150000002997fae */ /* 0x000fe8000b121870 */
[----:B------:R1:W-:Y:S01]  /*4fda0*/  LDGSTS.E [R152+-0x3e700], desc[UR48][R8.64], P6 ;  /* 0xc190000008987fae */ /* 0x0003e2000b121870 */
[----:B---3--:R-:W-:-:S03]  /*4fdb0*/  IMAD.WIDE R4, R252, 0x4, R12 ;  /* 0x00000004fc047825 */ /* 0x008fc600078e020c */
[----:B-1----:R-:W3:Y:S04]  /*4fdc0*/  LDL.LU.64 R2, [R1+0x578] ;  /* 0x0005780001027983 */ /* 0x002ee80000300a00 */
[----:B------:R1:W-:Y:S04]  /*4fdd0*/  STL.64 [R1+0x120], R8 ;  /* 0x0001200801007387 */ /* 0x0003e80000100a00 */
        /* <DEDUP_REMOVED lines=17> */
[----:B------:R1:W-:Y:S04]  /*4fef0*/  STL.64 [R1+0xd0], R8 ;  /* 0x0000d00801007387 */ /* 0x0003e80000100a00 */
[----:B------:R-:W-:Y:S01]  /*4ff00*/  LDGSTS.E [R155+-0x3d300], desc[UR48][R8.64], P6 ;  /* 0xc2d00000089b7fae */ /* 0x000fe2000b121870 */
[----:B------:R-:W-:-:S05]  /*4ff10*/  IMAD.WIDE R10, R252, 0x4, R10 ;  /* 0x00000004fc0a7825 */ /* 0x000fca00078e020a */
[----:B------:R-:W-:Y:S01]  /*4ff20*/  LDGSTS.E [R154+-0x3cf00], desc[UR48][R10.64], P6 ;  /* 0xc31000000a9a7fae */ /* 0x000fe2000b121870 */
[----:B--2---:R-:W-:-:S03]  /*4ff30*/  IMAD.WIDE R4, R252, 0x4, R216 ;  /* 0x00000004fc047825 */ /* 0x004fc600078e02d8 */
[----:B------:R-:W2:Y:S04]  /*4ff40*/  LDL.LU.64 R216, [R1+0x5a8] ;  /* 0x0005a80001d87983 */ /* 0x000ea80000300a00 */
[----:B------:R3:W-:Y:S04]  /*4ff50*/  STL.64 [R1+0xc0], R10 ;  /* 0x0000c00a01007387 */ /* 0x0007e80000100a00 */
[----:B-1----:R-:W2:Y:S04]  /*4ff60*/  LDL.LU.64 R8, [R1+0x5b0] ;  /* 0x0005b00001087983 */ /* 0x002ea80000300a00 */
[----:B------:R1:W-:Y:S04]  /*4ff70*/  STL.64 [R1+0xb0], R4 ;  /* 0x0000b00401007387 */ /* 0x0003e80000100a00 */
[----:B------:R1:W-:Y:S04]  /*4ff80*/  LDGSTS.E [R153+-0x3cb00], desc[UR48][R4.64], P6 ;  /* 0xc350000004997fae */ /* 0x0003e8000b121870 */
[----:B---3--:R-:W3:Y:S01]  /*4ff90*/  LDL.LU.64 R10, [R1+0x5b8] ;  /* 0x0005b800010a7983 */ /* 0x008ee20000300a00 */
[----:B------:R-:W-:-:S05]  /*4ffa0*/  IMAD.WIDE R2, R252, 0x4, R2 ;  /* 0x00000004fc027825 */ /* 0x000fca00078e0202 */
[----:B------:R1:W-:Y:S02]  /*4ffb0*/  STL.64 [R1+0xa0], R2 ;  /* 0x0000a00201007387 */ /* 0x0003e40000100a00 */
[C---:B-1----:R-:W-:Y:S02]  /*4ffc0*/  IMAD.WIDE R4, R252.reuse, 0x4, R12 ;  /* 0x00000004fc047825 */ /* 0x042fe400078e020c */
[----:B------:R1:W-:Y:S04]  /*4ffd0*/  LDGSTS.E [R152+-0x3c700], desc[UR48][R2.64], P6 ;  /* 0xc390000002987fae */ /* 0x0003e8000b121870 */
        /* <DEDUP_REMOVED lines=14> */
[----:B------:R-:W-:Y:S01]  /*500c0*/  LDGSTS.E [R152+-0x3b700], desc[UR48][R4.64], P6 ;  /* 0xc490000004987fae */ /* 0x000fe2000b121870 */
[----:B----4-:R-:W-:-:S03]  /*500d0*/  IMAD.WIDE R2, R252, 0x4, R222 ;  /* 0x00000004fc027825 */ /* 0x010fc600078e02de */
[----:B------:R-:W4:Y:S04]  /*500e0*/  LDL.LU.64 R222, [R1+0x5e0] ;  /* 0x0005e00001de7983 */ /* 0x000f280000300a00 */
[----:B------:R1:W-:Y:S04]  /*500f0*/  STL.64 [R1+0x50], R2 ;  /* 0x0000500201007387 */ /* 0x0003e80000100a00 */
[----:B------:R-:W-:Y:S01]  /*50100*/  LDGSTS.E [R155+-0x3b300], desc[UR48][R2.64], P6 ;  /* 0xc4d00000029b7fae */ /* 0x000fe2000b121870 */
[----:B--2---:R-:W-:-:S03]  /*50110*/  IMAD.WIDE R14, R252, 0x4, R216 ;  /* 0x00000004fc0e7825 */ /* 0x004fc600078e02d8 */
[----:B------:R-:W2:Y:S04]  /*50120*/  LDL.LU.64 R216, [R1+0x5e8] ;  /* 0x0005e80001d87983 */ /* 0x000ea80000300a00 */
[----:B-1----:R-:W2:Y:S01]  /*50130*/  LDL.LU.64 R4, [R1+0x5f0] ;  /* 0x0005f00001047983 */ /* 0x002ea20000300a00 */
[----:B------:R-:W-:-:S03]  /*50140*/  IMAD.WIDE R8, R252, 0x4, R8 ;  /* 0x00000004fc087825 */ /* 0x000fc600078e0208 */
[----:B------:R-:W-:Y:S04]  /*50150*/  STL.64 [R1+0x40], R14 ;  /* 0x0000400e01007387 */ /* 0x000fe80000100a00 */
[----:B------:R1:W-:Y:S04]  /*50160*/  STL.64 [R1+0x30], R8 ;  /* 0x0000300801007387 */ /* 0x0003e80000100a00 */
[----:B------:R-:W2:Y:S01]  /*50170*/  LDL.LU.64 R2, [R1+0x5f8] ;  /* 0x0005f80001027983 */ /* 0x000ea20000300a00 */
[----:B---3--:R-:W-:-:S03]  /*50180*/  IMAD.WIDE R10, R252, 0x4, R10 ;  /* 0x00000004fc0a7825 */ /* 0x008fc600078e020a */
[----:B------:R-:W-:Y:S04]  /*50190*/  LDGSTS.E [R154+-0x3af00], desc[UR48][R14.64], P6 ;  /* 0xc51000000e9a7fae */ /* 0x000fe8000b121870 */
[----:B------:R-:W-:Y:S04]  /*501a0*/  LDGSTS.E [R153+-0x3ab00], desc[UR48][R8.64], P6 ;  /* 0xc550000008997fae */ /* 0x000fe8000b121870 */
[----:B------:R3:W-:Y:S04]  /*501b0*/  STL.64 [R1+0x20], R10 ;  /* 0x0000200a01007387 */ /* 0x0007e80000100a00 */
[----:B------:R-:W-:Y:S01]  /*501c0*/  LDGSTS.E [R152+-0x3a700], desc[UR48][R10.64], P6 ;  /* 0xc59000000a987fae */ /* 0x000fe2000b121870 */
[----:B------:R-:W-:-:S03]  /*501d0*/  IMAD.WIDE R12, R252, 0x4, R12 ;  /* 0x00000004fc0c7825 */ /* 0x000fc600078e020c */
[----:B-1----:R-:W2:Y:S04]  /*501e0*/  LDL.LU.64 R8, [R1+0x600] ;  /* 0x0006000001087983 */ /* 0x002ea80000300a00 */
[----:B------:R1:W-:Y:S04]  /*501f0*/  STL.64 [R1+0x10], R12 ;  /* 0x0000100c01007387 */ /* 0x0003e80000100a00 */
[----:B---3--:R-:W3:Y:S04]  /*50200*/  LDL.LU.64 R10, [R1+0x608] ;  /* 0x00060800010a7983 */ /* 0x008ee80000300a00 */
[----:B------:R-:W3:Y:S04]  /*50210*/  LDL.LU.64 R240, [R1+0x610] ;  /* 0x0006100001f07983 */ /* 0x000ee80000300a00 */
[----:B------:R-:W-:Y:S01]  /*50220*/  LDGSTS.E [R155+-0x3a300], desc[UR48][R12.64], P6 ;  /* 0xc5d000000c9b7fae */ /* 0x000fe2000b121870 */
[----:B------:R-:W-:-:S05]  /*50230*/  IMAD.WIDE R6, R252, 0x4, R6 ;  /* 0x00000004fc067825 */ /* 0x000fca00078e0206 */
[----:B------:R1:W-:Y:S04]  /*50240*/  STL.64 [R1], R6 ;  /* 0x0000000601007387 */ /* 0x0003e80000100a00 */
[----:B------:R-:W3:Y:S04]  /*50250*/  LDL.LU.64 R14, [R1+0x618] ;  /* 0x00061800010e7983 */ /* 0x000ee80000300a00 */
[----:B------:R-:W-:Y:S04]  /*50260*/  LDGSTS.E [R154+-0x39f00], desc[UR48][R6.64], P6 ;  /* 0xc6100000069a7fae */ /* 0x000fe8000b121870 */
[----:B-1----:R-:W3:Y:S04]  /*50270*/  LDL.LU.64 R12, [R1+0x620] ;  /* 0x00062000010c7983 */ /* 0x002ee80000300a00 */
[----:B------:R-:W3:Y:S01]  /*50280*/  LDL.LU.64 R6, [R1+0x628] ;  /* 0x0006280001067983 */ /* 0x000ee20000300a00 */
[C---:B------:R-:W-:Y:S01]  /*50290*/  IADD3 R156, R245.reuse, 0x100000, RZ ;  /* 0x00100000f59c7810 */ /* 0x040fe20007ffe0ff */
[----:B------:R-:W-:-:S02]  /*502a0*/  VIADD R160, R245, 0x100000 ;  /* 0x00100000f5a07836 */ /* 0x000fc40000000000 */
[C---:B------:R-:W-:Y:S02]  /*502b0*/  VIADD R163, R245.reuse, 0x100000 ;  /* 0x00100000f5a37836 */ /* 0x040fe40000000000 */
[C---:B------:R-:W-:Y:S02]  /*502c0*/  VIADD R162, R245.reuse, 0x100000 ;  /* 0x00100000f5a27836 */ /* 0x040fe40000000000 */
[----:B------:R-:W-:Y:S02]  /*502d0*/  VIADD R164, R245, 0x100000 ;  /* 0x00100000f5a47836 */ /* 0x000fe40000000000 */
[----:B------:R-:W-:-:S05]  /*502e0*/  IMAD.WIDE R234, R252, 0x4, R234 ;  /* 0x00000004fcea7825 */ /* 0x000fca00078e02ea */
[----:B------:R-:W-:Y:S01]  /*502f0*/  LDGSTS.E [R153+-0x39b00], desc[UR48][R234.64], P6 ;  /* 0xc6500000ea997fae */ /* 0x000fe2000b121870 */
[----:B------:R-:W-:-:S05]  /*50300*/  IMAD.WIDE R228, R252, 0x4, R228 ;  /* 0x00000004fce47825 */ /* 0x000fca00078e02e4 */
[----:B------:R-:W-:Y:S01]  /*50310*/  LDGSTS.E [R152+-0x39700], desc[UR48][R228.64], P6 ;  /* 0xc6900000e4987fae */ /* 0x000fe2000b121870 */
[----:B----4-:R-:W-:-:S05]  /*50320*/  IMAD.WIDE R222, R252, 0x4, R222 ;  /* 0x00000004fcde7825 */ /* 0x010fca00078e02de */
[----:B------:R1:W-:Y:S01]  /*50330*/  LDGSTS.E [R153+-0x39300], desc[UR48][R222.64], P6 ;  /* 0xc6d00000de997fae */ /* 0x0003e2000b121870 */
[----:B--2---:R-:W-:-:S04]  /*50340*/  IMAD.WIDE R216, R252, 0x4, R216 ;  /* 0x00000004fcd87825 */ /* 0x004fc800078e02d8 */
[C---:B------:R-:W-:Y:S01]  /*50350*/  IMAD.WIDE R210, R252.reuse, 0x4, R4 ;  /* 0x00000004fcd27825 */ /* 0x040fe200078e0204 */
[----:B------:R-:W-:Y:S04]  /*50360*/  LDGSTS.E [R155+-0x38f00], desc[UR48][R216.64], P6 ;  /* 0xc7100000d89b7fae */ /* 0x000fe8000b121870 */
[----:B------:R-:W2:Y:S04]  /*50370*/  LDL.LU.64 R4, [R1+0x630] ;  /* 0x0006300001047983 */ /* 0x000ea80000300a00 */
[----:B------:R4:W-:Y:S01]  /*50380*/  LDGSTS.E [R154+-0x38b00], desc[UR48][R210.64], P6 ;  /* 0xc7500000d29a7fae */ /* 0x0009e2000b121870 */
[----:B-1----:R-:W-:-:S03]  /*50390*/  IMAD.WIDE R152, R252, 0x4, R2 ;  /* 0x00000004fc987825 */ /* 0x002fc600078e0202 */
[----:B------:R-:W2:Y:S04]  /*503a0*/  LDL.LU.64 R2, [R1+0x638] ;  /* 0x0006380001027983 */ /* 0x000ea80000300a00 */
[----:B------:R3:W-:Y:S01]  /*503b0*/  LDGSTS.E [R156+-0x38700], desc[UR48][R152.64], P6 ;  /* 0xc7900000989c7fae */ /* 0x0007e2000b121870 */
[----:B----4-:R-:W-:-:S03]  /*503c0*/  IMAD.WIDE R154, R252, 0x4, R8 ;  /* 0x00000004fc9a7825 */ /* 0x010fc600078e0208 */
[----:B------:R-:W4:Y:S04]  /*503d0*/  LDL.LU.64 R8, [R1+0x640] ;  /* 0x0006400001087983 */ /* 0x000f280000300a00 */
[----:B------:R1:W-:Y:S01]  /*503e0*/  LDGSTS.E [R160+-0x38300], desc[UR48][R154.64], P6 ;  /* 0xc7d000009aa07fae */ /* 0x0003e2000b121870 */
[----:B---3--:R-:W-:-:S03]  /*503f0*/  IMAD.WIDE R156, R252, 0x4, R10 ;  /* 0x00000004fc9c7825 */ /* 0x008fc600078e020a */
[----:B------:R-:W3:Y:S01]  /*50400*/  LDL.LU.64 R10, [R1+0x648] ;  /* 0x00064800010a7983 */ /* 0x000ee20000300a00 */
[----:B------:R-:W-:-:S03]  /*50410*/  IMAD.WIDE R158, R252, 0x4, R240 ;  /* 0x00000004fc9e7825 */ /* 0x000fc600078e02f0 */
[----:B------:R-:W3:Y:S04]  /*50420*/  LDL.LU.64 R240, [R1+0x650] ;  /* 0x0006500001f07983 */ /* 0x000ee80000300a00 */
[----:B------:R-:W-:Y:S04]  /*50430*/  LDGSTS.E [R163+-0x1ff00], desc[UR48][R156.64], P6 ;  /* 0xe01000009ca37fae */ /* 0x000fe8000b121870 */
[----:B------:R1:W-:Y:S02]  /*50440*/  LDGSTS.E [R162+-0x1fb00], desc[UR48][R158.64], P6 ;  /* 0xe05000009ea27fae */ /* 0x0003e4000b121870 */
[----:B-1----:R-:W-:-:S02]  /*50450*/  IMAD.WIDE R160, R252, 0x4, R14 ;  /* 0x00000004fca07825 */ /* 0x002fc400078e020e */
[----:B------:R-:W3:Y:S04]  /*50460*/  LDL.LU.64 R14, [R1+0x658] ;  /* 0x00065800010e7983 */ /* 0x000ee80000300a00 */
[----:B------:R1:W-:Y:S01]  /*50470*/  LDGSTS.E [R164+-0x1f700], desc[UR48][R160.64], P6 ;  /* 0xe0900000a0a47fae */ /* 0x0003e2000b121870 */
[----:B------:R-:W-:-:S03]  /*50480*/  IMAD.WIDE R162, R252, 0x4, R12 ;  /* 0x00000004fca27825 */ /* 0x000fc600078e020c */
[----:B------:R-:W3:Y:S01]  /*50490*/  LDL.LU.64 R12, [R1+0x660] ;  /* 0x00066000010c7983 */ /* 0x000ee20000300a00 */
[----:B-1----:R-:W-:-:S03]  /*504a0*/  IMAD.WIDE R164, R252, 0x4, R6 ;  /* 0x00000004fca47825 */ /* 0x002fc600078e0206 */
[----:B------:R-:W3:Y:S01]  /*504b0*/  LDL.LU.64 R6, [R1+0x668] ;  /* 0x0006680001067983 */ /* 0x000ee20000300a00 */
[C---:B------:R-:W-:Y:S01]  /*504c0*/  VIADD R168, R245.reuse, 0x100000 ;  /* 0x00100000f5a87836 */ /* 0x040fe20000000000 */
[C---:B------:R-:W-:Y:S01]  /*504d0*/  IADD3 R171, R245.reuse, 0x100000, RZ ;  /* 0x00100000f5ab7810 */ /* 0x040fe20007ffe0ff */
[C---:B------:R-:W-:Y:S02]  /*504e0*/  VIADD R170, R245.reuse, 0x100000 ;  /* 0x00100000f5aa7836 */ /* 0x040fe40000000000 */
[C---:B------:R-:W-:Y:S01]  /*504f0*/  VIADD R172, R245.reuse, 0x100000 ;  /* 0x00100000f5ac7836 */ /* 0x040fe20000000000 */
[----:B------:R1:W-:Y:S01]  /*50500*/  LDGSTS.E [R168+-0x1f300], desc[UR48][R162.64], P6 ;  /* 0xe0d00000a2a87fae */ /* 0x0003e2000b121870 */
[----:B------:R-:W-:-:S03]  /*50510*/  VIADD R176, R245, 0x100000 ;  /* 0x00100000f5b07836 */ /* 0x000fc60000000000 */
[----:B------:R-:W-:Y:S01]  /*50520*/  LDGSTS.E [R171+-0x1ef00], desc[UR48][R164.64], P6 ;  /* 0xe1100000a4ab7fae */ /* 0x000fe2000b121870 */
[C---:B------:R-:W-:Y:S01]  /*50530*/  VIADD R179, R245.reuse, 0x100000 ;  /* 0x00100000f5b37836 */ /* 0x040fe20000000000 */
[C---:B------:R-:W-:Y:S01]  /*50540*/  IADD3 R180, R245.reuse, 0x100000, RZ ;  /* 0x00100000f5b47810 */ /* 0x040fe20007ffe0ff */
[----:B------:R-:W-:Y:S02]  /*50550*/  VIADD R178, R245, 0x100000 ;  /* 0x00100000f5b27836 */ /* 0x000fe40000000000 */
[C---:B--2---:R-:W-:Y:S02]  /*50560*/  IMAD.WIDE R166, R252.reuse, 0x4, R4 ;  /* 0x00000004fca67825 */ /* 0x044fe400078e0204 */
        /* <DEDUP_REMOVED lines=9> */
[----:B------:R-:W3:Y:S04]  /*50600*/  LDL.LU.64 R10, [R1+0x6d8] ;  /* 0x0006d800010a7983 */ /* 0x000ee80000300a00 */
[----:B------:R-:W3:Y:S01]  /*50610*/  LDL.LU.64 R190, [R1+0x6d0] ;  /* 0x0006d00001be7983 */ /* 0x000ee20000300a00 */
[----:B------:R-:W-:-:S03]  /*50620*/  IMAD.WIDE R174, R252, 0x4, R240 ;  /* 0x00000004fcae7825 */ /* 0x000fc600078e02f0 */
[----:B------:R-:W-:Y:S04]  /*50630*/  LDGSTS.E [R179+-0x1df00], desc[UR48][R172.64], P6 ;  /* 0xe2100000acb37fae */ /* 0x000fe8000b121870 */
[----:B------:R1:W-:Y:S02]  /*50640*/  LDGSTS.E [R178+-0x1db00], desc[UR48][R174.64], P6 ;  /* 0xe2500000aeb27fae */ /* 0x0003e4000b121870 */
[C---:B-1----:R-:W-:Y:S02]  /*50650*/  IMAD.WIDE R176, R252.reuse, 0x4, R14 ;  /* 0x00000004fcb07825 */ /* 0x042fe400078e020e */
[----:B------:R-:W3:Y:S04]  /*50660*/  LDL.LU.64 R14, [R1+0x6c8] ;  /* 0x0006c800010e7983 */ /* 0x000ee80000300a00 */
[----:B------:R-:W3:Y:S01]  /*50670*/  LDL.LU.64 R240, [R1+0x6c0] ;  /* 0x0006c00001f07983 */ /* 0x000ee20000300a00 */
[----:B------:R-:W-:-:S03]  /*50680*/  IMAD.WIDE R178, R252, 0x4, R12 ;  /* 0x00000004fcb27825 */ /* 0x000fc600078e020c */
[----:B------:R1:W-:Y:S04]  /*50690*/  LDGSTS.E [R180+-0x1d700], desc[UR48][R176.64], P6 ;  /* 0xe2900000b0b47fae */ /* 0x0003e8000b121870 */
[----:B------:R-:W3:Y:S01]  /*506a0*/  LDL.LU.64 R12, [R1+0x6b8] ;  /* 0x0006b800010c7983 */ /* 0x000ee20000300a00 */
[----:B-1----:R-:W-:-:S03]  /*506b0*/  IMAD.WIDE R180, R252, 0x4, R6 ;  /* 0x00000004fcb47825 */ /* 0x002fc600078e0206 */
[----:B------:R-:W3:Y:S01]  /*506c0*/  LDL.LU.64 R6, [R1+0x6b0] ;  /* 0x0006b00001067983 */ /* 0x000ee20000300a00 */
[C---:B------:R-:W-:Y:S02]  /*506d0*/  VIADD R184, R245.reuse, 0x100000 ;  /* 0x00100000f5b87836 */ /* 0x040fe40000000000 */
[C---:B------:R-:W-:Y:S02]  /*506e0*/  VIADD R187, R245.reuse, 0x100000 ;  /* 0x00100000f5bb7836 */ /* 0x040fe40000000000 */
[C---:B------:R-:W-:Y:S01]  /*506f0*/  VIADD R186, R245.reuse, 0x100000 ;  /* 0x00100000f5ba7836 */ /* 0x040fe20000000000 */
[----:B------:R1:W-:Y:S01]  /*50700*/  LDGSTS.E [R184+-0x1d300], desc[UR48][R178.64], P6 ;  /* 0xe2d00000b2b87fae */ /* 0x0003e2000b121870 */
[----:B------:R-:W-:-:S03]  /*50710*/  VIADD R188, R245, 0x100000 ;  /* 0x00100000f5bc7836 */ /* 0x000fc60000000000 */
[----:B------:R-:W-:Y:S01]  /*50720*/  LDGSTS.E [R187+-0x1cf00], desc[UR48][R180.64], P6 ;  /* 0xe3100000b4bb7fae */ /* 0x000fe2000b121870 */
[C---:B------:R-:W-:Y:S01]  /*50730*/  VIADD R192, R245.reuse, 0x100000 ;  /* 0x00100000f5c07836 */ /* 0x040fe20000000000 */
[C---:B------:R-:W-:Y:S01]  /*50740*/  IADD3 R195, R245.reuse, 0x100000, RZ ;  /* 0x00100000f5c37810 */ /* 0x040fe20007ffe0ff */
[C---:B------:R-:W-:Y:S02]  /*50750*/  VIADD R194, R245.reuse, 0x100000 ;  /* 0x00100000f5c27836 */ /* 0x040fe40000000000 */
        /* <DEDUP_REMOVED lines=13> */
[----:B------:R-:W-:Y:S04]  /*50830*/  LDGSTS.E [R195+-0x1bf00], desc[UR48][R188.64], P6 ;  /* 0xe4100000bcc37fae */ /* 0x000fe8000b121870 */
[----:B------:R-:W-:Y:S01]  /*50840*/  LDGSTS.E [R194+-0x1bb00], desc[UR48][R190.64], P6 ;  /* 0xe4500000bec27fae */ /* 0x000fe2000b121870 */
[----:B-1----:R-:W-:-:S03]  /*50850*/  IMAD.WIDE R192, R252, 0x4, R14 ;  /* 0x00000004fcc07825 */ /* 0x002fc600078e020e */
[----:B------:R-:W3:Y:S04]  /*50860*/  LDL.LU.64 R14, [R1+0x688] ;  /* 0x00068800010e7983 */ /* 0x000ee80000300a00 */
[----:B------:R-:W3:Y:S04]  /*50870*/  LDL.LU.64 R238, [R1+0x290] ;  /* 0x0002900001ee7983 */ /* 0x000ee80000300a00 */
[----:B------:R1:W-:Y:S02]  /*50880*/  LDGSTS.E [R196+-0x1b700], desc[UR48][R192.64], P6 ;  /* 0xe4900000c0c47fae */ /* 0x0003e4000b121870 */
[----:B-1----:R-:W-:-:S02]  /*50890*/  IMAD.WIDE R196, R252, 0x4, R12 ;  /* 0x00000004fcc47825 */ /* 0x002fc400078e020c */
[----:B------:R-:W3:Y:S02]  /*508a0*/  LDL.LU.64 R12, [R1+0x278] ;  /* 0x00027800010c7983 */ /* 0x000ee40000300a00 */
[C---:B------:R-:W-:Y:S02]  /*508b0*/  IMAD.WIDE R198, R252.reuse, 0x4, R6 ;  /* 0x00000004fcc67825 */ /* 0x040fe400078e0206 */
[----:B------:R-:W3:Y:S02]  /*508c0*/  LDL.LU.64 R6, [R1+0x238] ;  /* 0x0002380001067983 */ /* 0x000ee40000300a00 */
[----:B------:R-:W-:Y:S02]  /*508d0*/  VIADD R200, R245, 0x100000 ;  /* 0x00100000f5c87836 */ /* 0x000fe40000000000 */
[----:B------:R-:W-:-:S05]  /*508e0*/  IMAD.WIDE R194, R252, 0x4, R240 ;  /* 0x00000004fcc27825 */ /* 0x000fca00078e02f0 */
[----:B------:R2:W-:Y:S01]  /*508f0*/  LDGSTS.E [R200+-0x1b300], desc[UR48][R194.64], P6 ;  /* 0xe4d00000c2c87fae */ /* 0x0005e2000b121870 */
[C---:B------:R-:W-:Y:S01]  /*50900*/  VIADD R203, R245.reuse, 0x100000 ;  /* 0x00100000f5cb7836 */ /* 0x040fe20000000000 */
[C---:B------:R-:W-:Y:S01]  /*50910*/  IADD3 R204, R245.reuse, 0x100000, RZ ;  /* 0x00100000f5cc7810 */ /* 0x040fe20007ffe0ff */
[----:B------:R-:W-:-:S03]  /*50920*/  VIADD R202, R245, 0x100000 ;  /* 0x00100000f5ca7836 */ /* 0x000fc60000000000 */
[----:B------:R-:W-:Y:S01]  /*50930*/  LDGSTS.E [R203+-0x1af00], desc[UR48][R196.64], P6 ;  /* 0xe5100000c4cb7fae */ /* 0x000fe2000b121870 */
[----:B------:R-:W-:-:S03]  /*50940*/  VIADD R208, R245, 0x100000 ;  /* 0x00100000f5d07836 */ /* 0x000fc60000000000 */
[----:B------:R1:W-:Y:S01]  /*50950*/  LDGSTS.E [R202+-0x1ab00], desc[UR48][R198.64], P6 ;  /* 0xe5500000c6ca7fae */ /* 0x0003e2000b121870 */
[----:B--2---:R-:W-:-:S03]  /*50960*/  IMAD.WIDE R200, R252, 0x4, R4 ;  /* 0x00000004fcc87825 */ /* 0x004fc600078e0204 */
[----:B------:R-:W2:Y:S04]  /*50970*/  LDL.LU.64 R4, [R1+0x1f8] ;  /* 0x0001f80001047983 */ /* 0x000ea80000300a00 */
[----:B------:R-:W2:Y:S01]  /*50980*/  LDL.LU.64 R240, [R1+0x1b8] ;  /* 0x0001b80001f07983 */ /* 0x000ea20000300a00 */
[----:B-1----:R-:W-:-:S03]  /*50990*/  IMAD.WIDE R202, R252, 0x4, R2 ;  /* 0x00000004fcca7825 */ /* 0x002fc600078e0202 */
[----:B------:R4:W-:Y:S04]  /*509a0*/  LDGSTS.E [R204+-0x1a700], desc[UR48][R200.64], P6 ;  /* 0xe5900000c8cc7fae */ /* 0x0009e8000b121870 */
[----:B------:R1:W-:Y:S01]  /*509b0*/  LDGSTS.E [R208+-0x1a300], desc[UR48][R202.64], P6 ;  /* 0xe5d00000cad07fae */ /* 0x0003e2000b121870 */
[----:B----4-:R-:W-:-:S03]  /*509c0*/  IMAD.WIDE R204, R252, 0x4, R8 ;  /* 0x00000004fccc7825 */ /* 0x010fc600078e0208 */
[----:B------:R-:W4:Y:S01]  /*509d0*/  LDL.LU.64 R8, [R1+0x6e0] ;  /* 0x0006e00001087983 */ /* 0x000f220000300a00 */
[----:B---3--:R-:W-:-:S03]  /*509e0*/  IMAD.WIDE R206, R252, 0x4, R10 ;  /* 0x00000004fcce7825 */ /* 0x008fc600078e020a */
[----:B------:R-:W3:Y:S01]  /*509f0*/  LDL.LU.64 R10, [R1+0x6e8] ;  /* 0x0006e800010a7983 */ /* 0x000ee20000300a00 */
[----:B-1----:R-:W-:-:S03]  /*50a00*/  IMAD.WIDE R208, R252, 0x4, R14 ;  /* 0x00000004fcd07825 */ /* 0x002fc600078e020e */
[----:B------:R-:W3:Y:S01]  /*50a10*/  LDL.LU.64 R14, [R1+0x6f0] ;  /* 0x0006f000010e7983 */ /* 0x000ee20000300a00 */
[----:B------:R-:W-:-:S03]  /*50a20*/  IMAD.WIDE R232, R252, 0x4, R238 ;  /* 0x00000004fce87825 */ /* 0x000fc600078e02ee */
[----:B------:R-:W3:Y:S04]  /*50a30*/  LDL.LU.64 R238, [R1+0x6f8] ;  /* 0x0006f80001ee7983 */ /* 0x000ee80000300a00 */
[----:B------:R1:W-:Y:S01]  /*50a40*/  STL.64 [R1+0x190], R232 ;  /* 0x000190e801007387 */ /* 0x0003e20000100a00 */
[----:B------:R-:W-:-:S03]  /*50a50*/  IMAD.WIDE R226, R252, 0x4, R12 ;  /* 0x00000004fce27825 */ /* 0x000fc600078e020c */
[----:B------:R-:W3:Y:S01]  /*50a60*/  LDL.LU.64 R12, [R1+0x700] ;  /* 0x00070000010c7983 */ /* 0x000ee20000300a00 */
[----:B------:R-:W-:-:S03]  /*50a70*/  IMAD.WIDE R220, R252, 0x4, R6 ;  /* 0x00000004fcdc7825 */ /* 0x000fc600078e0206 */
[----:B------:R-:W3:Y:S01]  /*50a80*/  LDL.LU.64 R6, [R1+0x708] ;  /* 0x0007080001067983 */ /* 0x000ee20000300a00 */
[C---:B------:R-:W-:Y:S02]  /*50a90*/  VIADD R3, R245.reuse, 0x100000 ;  /* 0x00100000f5037836 */ /* 0x040fe40000000000 */
[C---:B------:R-:W-:Y:S02]  /*50aa0*/  VIADD R0, R245.reuse, 0x100000 ;  /* 0x00100000f5007836 */ /* 0x040fe40000000000 */
[----:B------:R-:W-:Y:S01]  /*50ab0*/  VIADD R2, R245, 0x100000 ;  /* 0x00100000f5027836 */ /* 0x000fe20000000000 */
[----:B------:R-:W-:Y:S04]  /*50ac0*/  LDGSTS.E [R3+-0x19f00], desc[UR48][R204.64], P6 ;  /* 0xe6100000cc037fae */ /* 0x000fe8000b121870 */
[----:B------:R-:W-:Y:S04]  /*50ad0*/  LDGSTS.E [R0+-0x19b00], desc[UR48][R206.64], P6 ;  /* 0xe6500000ce007fae */ /* 0x000fe8000b121870 */
[----:B------:R-:W-:Y:S04]  /*50ae0*/  LDGSTS.E [R2+-0x19700], desc[UR48][R208.64], P6 ;  /* 0xe6900000d0027fae */ /* 0x000fe8000b121870 */
[----:B------:R2:W-:Y:S04]  /*50af0*/  STL.64 [R1+0x198], R226 ;  /* 0x000198e201007387 */ /* 0x0005e80000100a00 */
[----:B------:R-:W-:Y:S04]  /*50b00*/  LDGSTS.E [R0+-0x19300], desc[UR48][R232.64], P6 ;  /* 0xe6d00000e8007fae */ /* 0x000fe8000b121870 */
[----:B------:R4:W-:Y:S04]  /*50b10*/  STL.64 [R1+0x1a8], R220 ;  /* 0x0001a8dc01007387 */ /* 0x0009e80000100a00 */
[----:B------:R1:W-:Y:S04]  /*50b20*/  LDGSTS.E [R3+-0x18f00], desc[UR48][R226.64], P6 ;  /* 0xe7100000e2037fae */ /* 0x0003e8000b121870 */
[----:B-1----:R-:W3:Y:S04]  /*50b30*/  LDL.LU.64 R232, [R1+0x710] ;  /* 0x0007100001e87983 */ /* 0x002ee80000300a00 */
[----:B------:R-:W-:Y:S01]  /*50b40*/  LDGSTS.E [R2+-0x18b00], desc[UR48][R220.64], P6 ;  /* 0xe7500000dc027fae */ /* 0x000fe2000b121870 */
[----:B------:R-:W-:-:S02]  /*50b50*/  VIADD R3, R246, 0x100000 ;  /* 0x00100000f6037836 */ /* 0x000fc40000000000 */
[----:B--2---:R-:W-:-:S04]  /*50b60*/  IMAD.WIDE R4, R252, 0x4, R4 ;  /* 0x00000004fc047825 */ /* 0x004fc800078e0204 */
[----:B------:R-:W-:Y:S01]  /*50b70*/  IMAD.WIDE R226, R252, 0x4, R240 ;  /* 0x00000004fce27825 */ /* 0x000fe200078e02f0 */
[----:B------:R3:W-:Y:S04]  /*50b80*/  STL.64 [R1+0x1b0], R4 ;  /* 0x0001b00401007387 */ /* 0x0007e80000100a00 */
[----:B------:R-:W2:Y:S04]  /*50b90*/  LDL.LU.64 R240, [R1+0x718] ;  /* 0x0007180001f07983 */ /* 0x000ea80000300a00 */
[----:B------:R1:W-:Y:S04]  /*50ba0*/  LDGSTS.E [R0+-0x18700], desc[UR48][R4.64], P6 ;  /* 0xe790000004007fae */ /* 0x0003e8000b121870 */
[----:B------:R-:W-:Y:S04]  /*50bb0*/  STL.64 [R1+0x1c0], R226 ;  /* 0x0001c0e201007387 */ /* 0x000fe80000100a00 */
[----:B------:R3:W-:Y:S01]  /*50bc0*/  LDGSTS.E [R2+-0x18300], desc[UR48][R226.64], P6 ;  /* 0xe7d00000e2027fae */ /* 0x0007e2000b121870 */
[----:B-1----:R-:W-:Y:S01]  /*50bd0*/  IADD3 R0, R246, 0x100000, RZ ;  /* 0x00100000f6007810 */ /* 0x002fe20007ffe0ff */
[----:B----4-:R-:W-:-:S02]  /*50be0*/  IMAD.WIDE R220, R252, 0x4, R8 ;  /* 0x00000004fcdc7825 */ /* 0x010fc400078e0208 */
[----:B------:R-:W4:Y:S04]  /*50bf0*/  LDL.LU.64 R8, [R1+0x720] ;  /* 0x0007200001087983 */ /* 0x000f280000300a00 */
[----:B------:R1:W-:Y:S01]  /*50c00*/  LDGSTS.E [R3+-0x3fe80], desc[UR48][R220.64], P6 ;  /* 0xc0180000dc037fae */ /* 0x0003e2000b121870 */
[----:B---3--:R-:W-:-:S03]  /*50c10*/  IMAD.WIDE R4, R252, 0x4, R10 ;  /* 0x00000004fc047825 */ /* 0x008fc600078e020a */
[----:B------:R-:W3:Y:S04]  /*50c20*/  LDL.LU.64 R10, [R1+0x728] ;  /* 0x00072800010a7983 */ /* 0x000ee80000300a00 */
[----:B------:R-:W-:Y:S04]  /*50c30*/  STL.64 [R1+0x1c8], R220 ;  /* 0x0001c8dc01007387 */ /* 0x000fe80000100a00 */
[----:B------:R1:W-:Y:S04]  /*50c40*/  STL.64 [R1+0x1d8], R4 ;  /* 0x0001d80401007387 */ /* 0x0003e80000100a00 */
[----:B------:R-:W-:Y:S01]  /*50c50*/  LDGSTS.E [R0+-0x3fa80], desc[UR48][R4.64], P6 ;  /* 0xc058000004007fae */ /* 0x000fe2000b121870 */
[----:B------:R-:W-:-:S03]  /*50c60*/  VIADD R2, R246, 0x100000 ;  /* 0x00100000f6027836 */ /* 0x000fc60000000000 */
[----:B-1----:R-:W3:Y:S01]  /*50c70*/  LDL.LU.64 R4, [R1+0x730] ;  /* 0x0007300001047983 */ /* 0x002ee20000300a00 */
[----:B------:R-:W-:-:S04]  /*50c80*/  IMAD.WIDE R14, R252, 0x4, R14 ;  /* 0x00000004fc0e7825 */ /* 0x000fc800078e020e */
[C---:B------:R-:W-:Y:S01]  /*50c90*/  IMAD.WIDE R220, R252.reuse, 0x4, R238 ;  /* 0x00000004fcdc7825 */ /* 0x040fe200078e02ee */
[----:B------:R1:W-:Y:S04]  /*50ca0*/  STL.64 [R1+0x1e0], R14 ;  /* 0x0001e00e01007387 */ /* 0x0003e80000100a00 */
[----:B------:R-:W3:Y:S04]  /*50cb0*/  LDL.LU.64 R238, [R1+0x738] ;  /* 0x0007380001ee7983 */ /* 0x000ee80000300a00 */
[----:B------:R1:W-:Y:S04]  /*50cc0*/  LDGSTS.E [R2+-0x3f680], desc[UR48][R14.64], P6 ;  /* 0xc09800000e027fae */ /* 0x0003e8000b121870 */
[----:B------:R-:W-:Y:S04]  /*50cd0*/  STL.64 [R1+0x1f0], R220 ;  /* 0x0001f0dc01007387 */ /* 0x000fe80000100a00 */
[----:B------:R1:W-:Y:S01]  /*50ce0*/  LDGSTS.E [R0+-0x3f280], desc[UR48][R220.64], P6 ;  /* 0xc0d80000dc007fae */ /* 0x0003e2000b121870 */
[----:B------:R-:W-:-:S03]  /*50cf0*/  IMAD.WIDE R226, R252, 0x4, R12 ;  /* 0x00000004fce27825 */ /* 0x000fc600078e020c */
[----:B------:R-:W3:Y:S01]  /*50d00*/  LDL.LU.64 R12, [R1+0x740] ;  /* 0x00074000010c7983 */ /* 0x000ee20000300a00 */
[----:B-1----:R-:W-:-:S03]  /*50d10*/  IMAD.WIDE R14, R252, 0x4, R6 ;  /* 0x00000004fc0e7825 */ /* 0x002fc600078e0206 */
[----:B------:R-:W3:Y:S04]  /*50d20*/  LDL.LU.64 R6, [R1+0x748] ;  /* 0x0007480001067983 */ /* 0x000ee80000300a00 */
[----:B------:R-:W-:Y:S04]  /*50d30*/  STL.64 [R1+0x1f8], R226 ;  /* 0x0001f8e201007387 */ /* 0x000fe80000100a00 */
[----:B------:R4:W-:Y:S04]  /*50d40*/  LDGSTS.E [R3+-0x3ee80], desc[UR48][R226.64], P6 ;  /* 0xc1180000e2037fae */ /* 0x0009e8000b121870 */
[----:B------:R1:W-:Y:S04]  /*50d50*/  STL.64 [R1+0x208], R14 ;  /* 0x0002080e01007387 */ /* 0x0003e80000100a00 */
[----:B------:R-:W-:Y:S04]  /*50d60*/  LDGSTS.E [R2+-0x3ea80], desc[UR48][R14.64], P6 ;  /* 0xc15800000e027fae */ /* 0x000fe8000b121870 */
[----:B-1----:R-:W3:Y:S01]  /*50d70*/  LDL.LU.64 R14, [R1+0x750] ;  /* 0x00075000010e7983 */ /* 0x002ee20000300a00 */
[----:B------:R-:W-:-:S05]  /*50d80*/  IMAD.WIDE R220, R252, 0x4, R232 ;  /* 0x00000004fcdc7825 */ /* 0x000fca00078e02e8 */
[----:B------:R3:W-:Y:S04]  /*50d90*/  STL.64 [R1+0x210], R220 ;  /* 0x000210dc01007387 */ /* 0x0007e80000100a00 */
[----:B------:R3:W-:Y:S01]  /*50da0*/  LDGSTS.E [R0+-0x3e680], desc[UR48][R220.64], P6 ;  /* 0xc1980000dc007fae */ /* 0x0007e2000b121870 */
[----:B--2---:R-:W-:-:S03]  /*50db0*/  IMAD.WIDE R232, R252, 0x4, R240 ;  /* 0x00000004fce87825 */ /* 0x004fc600078e02f0 */
[----:B------:R-:W2:Y:S04]  /*50dc0*/  LDL.LU.64 R240, [R1+0x758] ;  /* 0x0007580001f07983 */ /* 0x000ea80000300a00 */
[----:B------:R1:W-:Y:S04]  /*50dd0*/  STL.64 [R1+0x220], R232 ;  /* 0x000220e801007387 */ /* 0x0003e80000100a00 */
[----:B------:R-:W-:Y:S01]  /*50de0*/  LDGSTS.E [R2+-0x3e280], desc[UR48][R232.64], P6 ;  /* 0xc1d80000e8027fae */ /* 0x000fe2000b121870 */
[----:B----4-:R-:W-:-:S03]  /*50df0*/  IMAD.WIDE R226, R252, 0x4, R8 ;  /* 0x00000004fce27825 */ /* 0x010fc600078e0208 */
[----:B------:R-:W4:Y:S04]  /*50e00*/  LDL.LU.64 R8, [R1+0x760] ;  /* 0x0007600001087983 */ /* 0x000f280000300a00 */
[----:B------:R1:W-:Y:S01]  /*50e10*/  LDGSTS.E [R3+-0x3de80], desc[UR48][R226.64], P6 ;  /* 0xc2180000e2037fae */ /* 0x0003e2000b121870 */
[----:B---3--:R-:W-:-:S03]  /*50e20*/  IMAD.WIDE R220, R252, 0x4, R10 ;  /* 0x00000004fcdc7825 */ /* 0x008fc600078e020a */
[----:B------:R-:W3:Y:S04]  /*50e30*/  LDL.LU.64 R10, [R1+0x768] ;  /* 0x00076800010a7983 */ /* 0x000ee80000300a00 */
[----:B------:R1:W-:Y:S04]  /*50e40*/  STL.64 [R1+0x228], R226 ;  /* 0x000228e201007387 */ /* 0x0003e80000100a00 */
[----:B------:R1:W-:Y:S04]  /*50e50*/  STL.64 [R1+0x238], R220 ;  /* 0x000238dc01007387 */ /* 0x0003e80000100a00 */
[----:B-1----:R-:W3:Y:S04]  /*50e60*/  LDL.LU.64 R232, [R1+0x770] ;  /* 0x0007700001e87983 */ /* 0x002ee80000300a00 */
[----:B------:R1:W-:Y:S01]  /*50e70*/  LDGSTS.E [R0+-0x3da80], desc[UR48][R220.64], P6 ;  /* 0xc2580000dc007fae */ /* 0x0003e2000b121870 */
[----:B------:R-:W-:-:S05]  /*50e80*/  IMAD.WIDE R4, R252, 0x4, R4 ;  /* 0x00000004fc047825 */ /* 0x000fca00078e0204 */
[----:B------:R1:W-:Y:S04]  /*50e90*/  STL.64 [R1+0x240], R4 ;  /* 0x0002400401007387 */ /* 0x0003e80000100a00 */
[----:B------:R1:W-:Y:S01]  /*50ea0*/  LDGSTS.E [R2+-0x3d680], desc[UR48][R4.64], P6 ;  /* 0xc298000004027fae */ /* 0x0003e2000b121870 */
[----:B------:R-:W-:-:S03]  /*50eb0*/  IMAD.WIDE R226, R252, 0x4, R238 ;  /* 0x00000004fce27825 */ /* 0x000fc600078e02ee */
[----:B------:R-:W3:Y:S04]  /*50ec0*/  LDL.LU.64 R238, [R1+0x778] ;  /* 0x0007780001ee7983 */ /* 0x000ee80000300a00 */
[----:B------:R-:W-:Y:S04]  /*50ed0*/  STL.64 [R1+0x250], R226 ;  /* 0x000250e201007387 */ /* 0x000fe80000100a00 */
[----:B------:R-:W-:Y:S01]  /*50ee0*/  LDGSTS.E [R0+-0x3d280], desc[UR48][R226.64], P6 ;  /* 0xc2d80000e2007fae */ /* 0x000fe2000b121870 */
[----:B-1----:R-:W-:-:S03]  /*50ef0*/  IMAD.WIDE R220, R252, 0x4, R12 ;  /* 0x00000004fcdc7825 */ /* 0x002fc600078e020c */
[----:B------:R-:W3:Y:S01]  /*50f00*/  LDL.LU.64 R12, [R1+0x780] ;  /* 0x00078000010c7983 */ /* 0x000ee20000300a00 */
[----:B------:R-:W-:-:S03]  /*50f10*/  IMAD.WIDE R4, R252, 0x4, R6 ;  /* 0x00000004fc047825 */ /* 0x000fc600078e0206 */
[----:B------:R-:W3:Y:S04]  /*50f20*/  LDL.LU.64 R6, [R1+0x790] ;  /* 0x0007900001067983 */ /* 0x000ee80000300a00 */
[----:B------:R-:W-:Y:S04]  /*50f30*/  STL.64 [R1+0x258], R220 ;  /* 0x000258dc01007387 */ /* 0x000fe80000100a00 */
[----:B------:R2:W-:Y:S04]  /*50f40*/  LDGSTS.E [R3+-0x3ce80], desc[UR48][R220.64], P6 ;  /* 0xc3180000dc037fae */ /* 0x0005e8000b121870 */
[----:B------:R1:W-:Y:S04]  /*50f50*/  STL.64 [R1+0x268], R4 ;  /* 0x0002680401007387 */ /* 0x0003e80000100a00 */
[----:B------:R-:W-:Y:S01]  /*50f60*/  LDGSTS.E [R2+-0x3ca80], desc[UR48][R4.64], P6 ;  /* 0xc358000004027fae */ /* 0x000fe2000b121870 */
[----:B------:R-:W-:-:S03]  /*50f70*/  IMAD.WIDE R14, R252, 0x4, R14 ;  /* 0x00000004fc0e7825 */ /* 0x000fc600078e020e */
[----:B-1----:R-:W3:Y:S04]  /*50f80*/  LDL.LU.64 R4, [R1+0x798] ;  /* 0x0007980001047983 */ /* 0x002ee80000300a00 */
[----:B------:R3:W-:Y:S04]  /*50f90*/  STL.64 [R1+0x270], R14 ;  /* 0x0002700e01007387 */ /* 0x0007e80000100a00 */
[----:B------:R3:W-:Y:S01]  /*50fa0*/  LDGSTS.E [R0+-0x3c680], desc[UR48][R14.64], P6 ;  /* 0xc39800000e007fae */ /* 0x0007e2000b121870 */
[----:B--2---:R-:W-:-:S03]  /*50fb0*/  IMAD.WIDE R220, R252, 0x4, R240 ;  /* 0x00000004fcdc7825 */ /* 0x004fc600078e02f0 */
[----:B------:R-:W2:Y:S04]  /*50fc0*/  LDL.LU.64 R240, [R1+0x7a0] ;  /* 0x0007a00001f07983 */ /* 0x000ea80000300a00 */
[----:B------:R1:W-:Y:S04]  /*50fd0*/  STL.64 [R1+0x280], R220 ;  /* 0x000280dc01007387 */ /* 0x0003e80000100a00 */
[----:B------:R1:W-:Y:S01]  /*50fe0*/  LDGSTS.E [R2+-0x3c280], desc[UR48][R220.64], P6 ;  /* 0xc3d80000dc027fae */ /* 0x0003e2000b121870 */
[----:B----4-:R-:W-:-:S03]  /*50ff0*/  IMAD.WIDE R226, R252, 0x4, R8 ;  /* 0x00000004fce27825 */ /* 0x010fc600078e0208 */
[----:B------:R-:W4:Y:S04]  /*51000*/  LDL.LU.64 R8, [R1+0x7a8] ;  /* 0x0007a80001087983 */ /* 0x000f280000300a00 */
[----:B------:R1:W-:Y:S01]  /*51010*/  LDGSTS.E [R3+-0x3be80], desc[UR48][R226.64], P6 ;  /* 0xc4180000e2037fae */ /* 0x0003e2000b121870 */
[----:B---3--:R-:W-:-:S03]  /*51020*/  IMAD.WIDE R14, R252, 0x4, R10 ;  /* 0x00000004fc0e7825 */ /* 0x008fc600078e020a */
[----:B------:R-:W3:Y:S04]  /*51030*/  LDL.LU.64 R10, [R1+0x7b8] ;  /* 0x0007b800010a7983 */ /* 0x000ee80000300a00 */
[----:B------:R-:W-:Y:S04]  /*51040*/  STL.64 [R1+0x288], R226 ;  /* 0x000288e201007387 */ /* 0x000fe80000100a00 */
[----:B------:R1:W-:Y:S02]  /*51050*/  STL.64 [R1+0x298], R14 ;  /* 0x0002980e01007387 */ /* 0x0003e40000100a00 */
[----:B-1----:R-:W-:-:S02]  /*51060*/  IMAD.WIDE R220, R252, 0x4, R232 ;  /* 0x00000004fcdc7825 */ /* 0x002fc400078e02e8 */
[----:B------:R-:W-:Y:S04]  /*51070*/  LDGSTS.E [R0+-0x3ba80], desc[UR48][R14.64], P6 ;  /* 0xc45800000e007fae */ /* 0x000fe8000b121870 */
[----:B------:R1:W-:Y:S04]  /*51080*/  LDGSTS.E [R2+-0x3b680], desc[UR48][R220.64], P6 ;  /* 0xc4980000dc027fae */ /* 0x0003e8000b121870 */
[----:B------:R-:W3:Y:S04]  /*51090*/  LDL.LU.64 R14, [R1+0x7c8] ;  /* 0x0007c800010e7983 */ /* 0x000ee80000300a00 */
[----:B------:R1:W-:Y:S01]  /*510a0*/  STL.64 [R1+0x2a0], R220 ;  /* 0x0002a0dc01007387 */ /* 0x0003e20000100a00 */
[----:B------:R-:W-:-:S03]  /*510b0*/  IMAD.WIDE R232, R252, 0x4, R238 ;  /* 0x00000004fce87825 */ /* 0x000fc600078e02ee */
[----:B------:R-:W3:Y:S04]  /*510c0*/  LDL.LU.64 R238, [R1+0x7d0] ;  /* 0x0007d00001ee7983 */ /* 0x000ee80000300a00 */
[----:B------:R1:W-:Y:S04]  /*510d0*/  STL.64 [R1+0x2b0], R232 ;  /* 0x0002b0e801007387 */ /* 0x0003e80000100a00 */
[----:B------:R-:W-:Y:S01]  /*510e0*/  LDGSTS.E [R0+-0x3b280], desc[UR48][R232.64], P6 ;  /* 0xc4d80000e8007fae */ /* 0x000fe2000b121870 */
[----:B------:R-:W-:-:S03]  /*510f0*/  IMAD.WIDE R226, R252, 0x4, R12 ;  /* 0x00000004fce27825 */ /* 0x000fc600078e020c */
[----:B------:R-:W3:Y:S01]  /*51100*/  LDL.LU.64 R12, [R1+0x7d8] ;  /* 0x0007d800010c7983 */ /* 0x000ee20000300a00 */
[----:B-1----:R-:W-:-:S03]  /*51110*/  IMAD.WIDE R220, R252, 0x4, R6 ;  /* 0x00000004fcdc7825 */ /* 0x002fc600078e0206 */
[----:B------:R-:W3:Y:S04]  /*51120*/  LDL.LU.64 R6, [R1+0x7e0] ;  /* 0x0007e00001067983 */ /* 0x000ee80000300a00 */
[----:B------:R2:W-:Y:S04]  /*51130*/  STL.64 [R1+0x2b8], R226 ;  /* 0x0002b8e201007387 */ /* 0x0005e80000100a00 */
[----:B------:R4:W-:Y:S04]  /*51140*/  STL.64 [R1+0x2c8], R220 ;  /* 0x0002c8dc01007387 */ /* 0x0009e80000100a00 */
[----:B------:R-:W3:Y:S04]  /*51150*/  LDL.LU.64 R232, [R1+0x7e8] ;  /* 0x0007e80001e87983 */ /* 0x000ee80000300a00 */
[----:B------:R2:W-:Y:S04]  /*51160*/  LDGSTS.E [R3+-0x3ae80], desc[UR48][R226.64], P6 ;  /* 0xc5180000e2037fae */ /* 0x0005e8000b121870 */
[----:B------:R4:W-:Y:S01]  /*51170*/  LDGSTS.E [R2+-0x3aa80], desc[UR48][R220.64], P6 ;  /* 0xc5580000dc027fae */ /* 0x0009e2000b121870 */
[----:B------:R-:W-:-:S05]  /*51180*/  IMAD.WIDE R4, R252, 0x4, R4 ;  /* 0x00000004fc047825 */ /* 0x000fca00078e0204 */
[----:B------:R3:W-:Y:S04]  /*51190*/  STL.64 [R1+0x2d0], R4 ;  /* 0x0002d00401007387 */ /* 0x0007e80000100a00 */
[----:B------:R3:W-:Y:S01]  /*511a0*/  LDGSTS.E [R0+-0x3a680], desc[UR48][R4.64], P6 ;  /* 0xc598000004007fae */ /* 0x0007e2000b121870 */
[----:B--2---:R-:W-:-:S03]  /*511b0*/  IMAD.WIDE R226, R252, 0x4, R240 ;  /* 0x00000004fce27825 */ /* 0x004fc600078e02f0 */
[----:B------:R-:W2:Y:S04]  /*511c0*/  LDL.LU.64 R240, [R1+0x7f0] ;  /* 0x0007f00001f07983 */ /* 0x000ea80000300a00 */
[----:B------:R-:W-:Y:S04]  /*511d0*/  STL.64 [R1+0x2d8], R226 ;  /* 0x0002d8e201007387 */ /* 0x000fe80000100a00 */
[----:B------:R-:W-:Y:S01]  /*511e0*/  LDGSTS.E [R2+-0x3a280], desc[UR48][R226.64], P6 ;  /* 0xc5d80000e2027fae */ /* 0x000fe2000b121870 */
[----:B----4-:R-:W-:-:S03]  /*511f0*/  IMAD.WIDE R220, R252, 0x4, R8 ;  /* 0x00000004fcdc7825 */ /* 0x010fc600078e0208 */
[----:B------:R-:W4:Y:S04]  /*51200*/  LDL.LU.64 R8, [R1+0x7f8] ;  /* 0x0007f80001087983 */ /* 0x000f280000300a00 */
[----:B------:R1:W-:Y:S01]  /*51210*/  LDGSTS.E [R3+-0x39e80], desc[UR48][R220.64], P6 ;  /* 0xc6180000dc037fae */ /* 0x0003e2000b121870 */
[----:B---3--:R-:W-:-:S03]  /*51220*/  IMAD.WIDE R4, R252, 0x4, R10 ;  /* 0x00000004fc047825 */ /* 0x008fc600078e020a */
[----:B------:R-:W3:Y:S04]  /*51230*/  LDL.LU.64 R10, [R1+0x800] ;  /* 0x00080000010a7983 */ /* 0x000ee80000300a00 */
[----:B------:R-:W-:Y:S04]  /*51240*/  STL.64 [R1+0x2e0], R220 ;  /* 0x0002e0dc01007387 */ /* 0x000fe80000100a00 */
[----:B------:R1:W-:Y:S04]  /*51250*/  STL.64 [R1+0x2e8], R4 ;  /* 0x0002e80401007387 */ /* 0x0003e80000100a00 */
[----:B------:R-:W-:Y:S01]  /*51260*/  LDGSTS.E [R0+-0x39a80], desc[UR48][R4.64], P6 ;  /* 0xc658000004007fae */ /* 0x000fe2000b121870 */
[----:B------:R-:W-:-:S03]  /*51270*/  IMAD.WIDE R14, R252, 0x4, R14 ;  /* 0x00000004fc0e7825 */ /* 0x000fc600078e020e */
[----:B-1----:R-:W3:Y:S04]  /*51280*/  LDL.LU.64 R4, [R1+0x808] ;  /* 0x0008080001047983 */ /* 0x002ee80000300a00 */
[----:B------:R1:W-:Y:S04]  /*51290*/  STL.64 [R1+0x2f0], R14 ;  /* 0x0002f00e01007387 */ /* 0x0003e80000100a00 */
[----:B------:R1:W-:Y:S01]  /*512a0*/  LDGSTS.E [R2+-0x39680], desc[UR48][R14.64], P6 ;  /* 0xc69800000e027fae */ /* 0x0003e2000b121870 */
[----:B------:R-:W-:-:S03]  /*512b0*/  IMAD.WIDE R220, R252, 0x4, R238 ;  /* 0x00000004fcdc7825 */ /* 0x000fc600078e02ee */
[----:B------:R-:W3:Y:S04]  /*512c0*/  LDL.LU.64 R238, [R1+0x810] ;  /* 0x0008100001ee7983 */ /* 0x000ee80000300a00 */
[----:B------:R1:W-:Y:S04]  /*512d0*/  STL.64 [R1+0x2f8], R220 ;  /* 0x0002f8dc01007387 */ /* 0x0003e80000100a00 */
[----:B------:R1:W-:Y:S01]  /*512e0*/  LDGSTS.E [R0+-0x39280], desc[UR48][R220.64], P6 ;  /* 0xc6d80000dc007fae */ /* 0x0003e2000b121870 */
[----:B------:R-:W-:-:S03]  /*512f0*/  IMAD.WIDE R226, R252, 0x4, R12 ;  /* 0x00000004fce27825 */ /* 0x000fc600078e020c */
[----:B------:R-:W3:Y:S01]  /*51300*/  LDL.LU.64 R12, [R1+0x818] ;  /* 0x00081800010c7983 */ /* 0x000ee20000300a00 */
[----:B-1----:R-:W-:-:S03]  /*51310*/  IMAD.WIDE R14, R252, 0x4, R6 ;  /* 0x00000004fc0e7825 */ /* 0x002fc600078e0206 */
[----:B------:R-:W3:Y:S04]  /*51320*/  LDL.LU.64 R6, [R1+0x820] ;  /* 0x0008200001067983 */ /* 0x000ee80000300a00 */
[----:B------:R-:W-:Y:S04]  /*51330*/  STL.64 [R1+0x300], R226 ;  /* 0x000300e201007387 */ /* 0x000fe80000100a00 */
[----:B------:R4:W-:Y:S01]  /*51340*/  LDGSTS.E [R3+-0x38e80], desc[UR48][R226.64], P6 ;  /* 0xc7180000e2037fae */ /* 0x0009e2000b121870 */
[----:B------:R-:W-:-:S03]  /*51350*/  IMAD.WIDE R220, R252, 0x4, R232 ;  /* 0x00000004fcdc7825 */ /* 0x000fc600078e02e8 */
[----:B------:R1:W-:Y:S04]  /*51360*/  STL.64 [R1+0x308], R14 ;  /* 0x0003080e01007387 */ /* 0x0003e80000100a00 */
[----:B------:R-:W-:Y:S04]  /*51370*/  LDGSTS.E [R2+-0x38a80], desc[UR48][R14.64], P6 ;  /* 0xc75800000e027fae */ /* 0x000fe8000b121870 */
[----:B------:R3:W-:Y:S04]  /*51380*/  LDGSTS.E [R0+-0x38680], desc[UR48][R220.64], P6 ;  /* 0xc7980000dc007fae */ /* 0x0007e8000b121870 */
[----:B-1----:R-:W3:Y:S04]  /*51390*/  LDL.LU.64 R14, [R1+0x828] ;  /* 0x00082800010e7983 */ /* 0x002ee80000300a00 */
[----:B------:R3:W-:Y:S01]  /*513a0*/  STL.64 [R1+0x310], R220 ;  /* 0x000310dc01007387 */ /* 0x0007e20000100a00 */
        /* <DEDUP_REMOVED lines=126> */
[----:B------:R3:W-:Y:S01]  /*51b90*/  STL.64 [R1+0x410], R14 ;  /* 0x0004100e01007387 */ /* 0x0007e20000100a00 */
[----:B------:R-:W-:-:S03]  /*51ba0*/  VIADD R3, R247, 0x100000 ;  /* 0x00100000f7037836 */ /* 0x000fc60000000000 */
[----:B------:R1:W-:Y:S02]  /*51bb0*/  LDGSTS.E [R0+-0x18680], desc[UR48][R14.64], P6 ;  /* 0xe79800000e007fae */ /* 0x0003e4000b121870 */
[----:B-1----:R-:W-:Y:S02]  /*51bc0*/  VIADD R0, R247, 0x100000 ;  /* 0x00100000f7007836 */ /* 0x002fe40000000000 */
[C---:B--2---:R-:W-:Y:S02]  /*51bd0*/  IMAD.WIDE R220, R252.reuse, 0x4, R240 ;  /* 0x00000004fcdc7825 */ /* 0x044fe400078e02f0 */
        /* <DEDUP_REMOVED lines=11> */
[----:B------:R-:W-:Y:S02]  /*51c90*/  LDGSTS.E [R0+-0x3fa00], desc[UR48][R14.64], P6 ;  /* 0xc06000000e007fae */ /* 0x000fe4000b121870 */
[----:B------:R-:W-:-:S05]  /*51ca0*/  VIADD R2, R247, 0x100000 ;  /* 0x00100000f7027836 */ /* 0x000fca0000000000 */
        /* <DEDUP_REMOVED lines=243> */
[C---:B------:R-:W-:Y:S01]  /*52be0*/  VIADD R3, R248.reuse, 0x100000 ;  /* 0x00100000f8037836 */ /* 0x040fe20000000000 */
[----:B------:R-:W-:Y:S01]  /*52bf0*/  IADD3 R0, R248, 0x100000, RZ ;  /* 0x00100000f8007810 */ /* 0x000fe20007ffe0ff */
[----:B--2---:R-:W-:-:S02]  /*52c00*/  IMAD.WIDE R232, R252, 0x4, R240 ;  /* 0x00000004fce87825 */ /* 0x004fc400078e02f0 */
[----:B------:R-:W2:Y:S04]  /*52c10*/  LDL.LU.64 R240, [R1+0xb18] ;  /* 0x000b180001f07983 */ /* 0x000ea80000300a00 */
[----:B------:R1:W-:Y:S04]  /*52c20*/  STL.64 [R1+0x618], R232 ;  /* 0x000618e801007387 */ /* 0x0003e80000100a00 */
[----:B------:R1:W-:Y:S01]  /*52c30*/  LDGSTS.E [R2+-0x18200], desc[UR48][R232.64], P6 ;  /* 0xe7e00000e8027fae */ /* 0x0003e2000b121870 */
[----:B----4-:R-:W-:-:S03]  /*52c40*/  IMAD.WIDE R226, R252, 0x4, R8 ;  /* 0x00000004fce27825 */ /* 0x010fc600078e0208 */
[----:B------:R-:W4:Y:S01]  /*52c50*/  LDL.LU.64 R8, [R1+0xb20] ;  /* 0x000b200001087983 */ /* 0x000f220000300a00 */
[----:B---3--:R-:W-:-:S03]  /*52c60*/  IMAD.WIDE R220, R252, 0x4, R10 ;  /* 0x00000004fcdc7825 */ /* 0x008fc600078e020a */
[----:B------:R3:W-:Y:S04]  /*52c70*/  LDGSTS.E [R3+-0x3fd80], desc[UR48][R226.64], P6 ;  /* 0xc0280000e2037fae */ /* 0x0007e8000b121870 */
[----:B------:R-:W4:Y:S04]  /*52c80*/  LDL.LU.64 R10, [R1+0xb28] ;  /* 0x000b2800010a7983 */ /* 0x000f280000300a00 */
[----:B------:R3:W-:Y:S04]  /*52c90*/  STL.64 [R1+0x620], R226 ;  /* 0x000620e201007387 */ /* 0x0007e80000100a00 */
[----:B------:R3:W-:Y:S04]  /*52ca0*/  STL.64 [R1+0x628], R220 ;  /* 0x000628dc01007387 */ /* 0x0007e80000100a00 */
[----:B-1----:R-:W4:Y:S01]  /*52cb0*/  LDL.LU.64 R232, [R1+0xb38] ;  /* 0x000b380001e87983 */ /* 0x002f220000300a00 */
[----:B------:R-:W-:-:S03]  /*52cc0*/  VIADD R2, R248, 0x100000 ;  /* 0x00100000f8027836 */ /* 0x000fc60000000000 */
[----:B------:R1:W-:Y:S01]  /*52cd0*/  LDGSTS.E [R0+-0x3f980], desc[UR48][R220.64], P6 ;  /* 0xc0680000dc007fae */ /* 0x0003e2000b121870 */
[----:B------:R-:W-:-:S05]  /*52ce0*/  IMAD.WIDE R4, R252, 0x4, R4 ;  /* 0x00000004fc047825 */ /* 0x000fca00078e0204 */
[----:B------:R1:W-:Y:S04]  /*52cf0*/  STL.64 [R1+0x630], R4 ;  /* 0x0006300401007387 */ /* 0x0003e80000100a00 */
[----:B------:R1:W-:Y:S01]  /*52d00*/  LDGSTS.E [R2+-0x3f580], desc[UR48][R4.64], P6 ;  /* 0xc0a8000004027fae */ /* 0x0003e2000b121870 */
[----:B---3--:R-:W-:-:S03]  /*52d10*/  IMAD.WIDE R226, R252, 0x4, R238 ;  /* 0x00000004fce27825 */ /* 0x008fc600078e02ee */
        /* <DEDUP_REMOVED lines=22> */
[----:B-1----:R-:W-:-:S03]  /*52e80*/  IMAD.WIDE R14, R252, 0x4, R10 ;  /* 0x00000004fc0e7825 */ /* 0x002fc600078e020a */
[----:B------:R-:W4:Y:S04]  /*52e90*/  LDL.LU.64 R10, [R1+0xb80] ;  /* 0x000b8000010a7983 */ /* 0x000f280000300a00 */
[----:B------:R-:W-:Y:S04]  /*52ea0*/  STL.64 [R1+0x660], R226 ;  /* 0x000660e201007387 */ /* 0x000fe80000100a00 */
[----:B------:R1:W-:Y:S01]  /*52eb0*/  STL.64 [R1+0x668], R14 ;  /* 0x0006680e01007387 */ /* 0x0003e20000100a00 */
[----:B------:R-:W-:-:S03]  /*52ec0*/  IMAD.WIDE R220, R252, 0x4, R232 ;  /* 0x00000004fcdc7825 */ /* 0x000fc600078e02e8 */
[----:B------:R-:W-:Y:S04]  /*52ed0*/  LDGSTS.E [R0+-0x3d980], desc[UR48][R14.64], P6 ;  /* 0xc26800000e007fae */ /* 0x000fe8000b121870 */
[----:B------:R3:W-:Y:S04]  /*52ee0*/  LDGSTS.E [R2+-0x3d580], desc[UR48][R220.64], P6 ;  /* 0xc2a80000dc027fae */ /* 0x0007e8000b121870 */
[----:B-1----:R-:W4:Y:S04]  /*52ef0*/  LDL.LU.64 R14, [R1+0xb88] ;  /* 0x000b8800010e7983 */ /* 0x002f280000300a00 */
[----:B------:R1:W-:Y:S01]  /*52f00*/  STL.64 [R1+0x670], R220 ;  /* 0x000670dc01007387 */ /* 0x0003e20000100a00 */
[----:B---3--:R-:W-:-:S03]  /*52f10*/  IMAD.WIDE R232, R252, 0x4, R238 ;  /* 0x00000004fce87825 */ /* 0x008fc600078e02ee */
        /* <DEDUP_REMOVED lines=22> */
[----:B-1----:R-:W-:-:S03]  /*53080*/  IMAD.WIDE R4, R252, 0x4, R10 ;  /* 0x00000004fc047825 */ /* 0x002fc600078e020a */
[----:B------:R-:W4:Y:S04]  /*53090*/  LDL.LU.64 R10, [R1+0xbd8] ;  /* 0x000bd800010a7983 */ /* 0x000f280000300a00 */
[----:B------:R-:W-:Y:S04]  /*530a0*/  STL.64 [R1+0x6a0], R220 ;  /* 0x0006a0dc01007387 */ /* 0x000fe80000100a00 */
[----:B------:R1:W-:Y:S04]  /*530b0*/  STL.64 [R1+0x6a8], R4 ;  /* 0x0006a80401007387 */ /* 0x0003e80000100a00 */
[----:B------:R-:W-:Y:S01]  /*530c0*/  LDGSTS.E [R0+-0x3b980], desc[UR48][R4.64], P6 ;  /* 0xc468000004007fae */ /* 0x000fe2000b121870 */
[----:B------:R-:W-:-:S03]  /*530d0*/  IMAD.WIDE R14, R252, 0x4, R14 ;  /* 0x00000004fc0e7825 */ /* 0x000fc600078e020e */
[----:B-1----:R-:W4:Y:S04]  /*530e0*/  LDL.LU.64 R4, [R1+0xbe8] ;  /* 0x000be80001047983 */ /* 0x002f280000300a00 */
[----:B------:R1:W-:Y:S04]  /*530f0*/  STL.64 [R1+0x6b0], R14 ;  /* 0x0006b00e01007387 */ /* 0x0003e80000100a00 */
[----:B------:R1:W-:Y:S01]  /*53100*/  LDGSTS.E [R2+-0x3b580], desc[UR48][R14.64], P6 ;  /* 0xc4a800000e027fae */ /* 0x0003e2000b121870 */
[----:B---3--:R-:W-:-:S03]  /*53110*/  IMAD.WIDE R220, R252, 0x4, R238 ;  /* 0x00000004fcdc7825 */ /* 0x008fc600078e02ee */
        /* <DEDUP_REMOVED lines=22> */
[----:B-1----:R-:W-:-:S03]  /*53280*/  IMAD.WIDE R220, R252, 0x4, R10 ;  /* 0x00000004fcdc7825 */ /* 0x002fc600078e020a */
[----:B------:R-:W4:Y:S04]  /*53290*/  LDL.LU.64 R10, [R1+0xc30] ;  /* 0x000c3000010a7983 */ /* 0x000f280000300a00 */
[----:B------:R3:W-:Y:S04]  /*532a0*/  STL.64 [R1+0x6e0], R226 ;  /* 0x0006e0e201007387 */ /* 0x0007e80000100a00 */
[----:B------:R1:W-:Y:S04]  /*532b0*/  STL.64 [R1+0x6e8], R220 ;  /* 0x0006e8dc01007387 */ /* 0x0003e80000100a00 */
[----:B------:R-:W4:Y:S04]  /*532c0*/  LDL.LU.64 R232, [R1+0xc38] ;  /* 0x000c380001e87983 */ /* 0x000f280000300a00 */
        /* <DEDUP_REMOVED lines=144> */
[----:B------:R-:W-:Y:S01]  /*53bd0*/  LDGSTS.E [R2+-0x18980], desc[UR48][R220.64], P6 ;  /* 0xe7680000dc027fae */ /* 0x000fe2000b121870 */
[----:B------:R-:W-:-:S05]  /*53be0*/  IMAD.WIDE R4, R252, 0x4, R4 ;  /* 0x00000004fc047825 */ /* 0x000fca00078e0204 */
[----:B------:R4:W-:Y:S01]  /*53bf0*/  STL.64 [R1+0x828], R4 ;  /* 0x0008280401007387 */ /* 0x0009e20000100a00 */
[----:B-1----:R-:W-:-:S03]  /*53c00*/  VIADD R3, R249, 0x100000 ;  /* 0x00100000f9037836 */ /* 0x002fc60000000000 */
[----:B------:R1:W-:Y:S02]  /*53c10*/  LDGSTS.E [R0+-0x18580], desc[UR48][R4.64], P6 ;  /* 0xe7a8000004007fae */ /* 0x0003e4000b121870 */
[----:B-1----:R-:W-:Y:S02]  /*53c20*/  VIADD R0, R249, 0x100000 ;  /* 0x00100000f9007836 */ /* 0x002fe40000000000 */
[C---:B--2---:R-:W-:Y:S02]  /*53c30*/  IMAD.WIDE R226, R252.reuse, 0x4, R240 ;  /* 0x00000004fce27825 */ /* 0x044fe400078e02f0 */
[----:B------:R-:W2:Y:S04]  /*53c40*/  LDL.LU.64 R240, [R1+0xd70] ;  /* 0x000d700001f07983 */ /* 0x000ea80000300a00 */
[----:B------:R-:W-:Y:S04]  /*53c50*/  STL.64 [R1+0x830], R226 ;  /* 0x000830e201007387 */ /* 0x000fe80000100a00 */
[----:B------:R1:W-:Y:S01]  /*53c60*/  LDGSTS.E [R2+-0x18180], desc[UR48][R226.64], P6 ;  /* 0xe7e80000e2027fae */ /* 0x0003e2000b121870 */
[----:B----4-:R-:W-:-:S03]  /*53c70*/  IMAD.WIDE R220, R252, 0x4, R8 ;  /* 0x00000004fcdc7825 */ /* 0x010fc600078e0208 */
[----:B------:R-:W4:Y:S04]  /*53c80*/  LDL.LU.64 R8, [R1+0xd78] ;  /* 0x000d780001087983 */ /* 0x000f280000300a00 */
[----:B------:R3:W-:Y:S01]  /*53c90*/  LDGSTS.E [R3+-0x3fd00], desc[UR48][R220.64], P6 ;  /* 0xc0300000dc037fae */ /* 0x0007e2000b121870 */
[----:B------:R-:W-:-:S03]  /*53ca0*/  IMAD.WIDE R4, R252, 0x4, R10 ;  /* 0x00000004fc047825 */ /* 0x000fc600078e020a */
[----:B------:R-:W4:Y:S04]  /*53cb0*/  LDL.LU.64 R10, [R1+0xd88] ;  /* 0x000d8800010a7983 */ /* 0x000f280000300a00 */
[----:B------:R-:W-:Y:S04]  /*53cc0*/  STL.64 [R1+0x838], R220 ;  /* 0x000838dc01007387 */ /* 0x000fe80000100a00 */
[----:B------:R1:W-:Y:S04]  /*53cd0*/  STL.64 [R1+0x840], R4 ;  /* 0x0008400401007387 */ /* 0x0003e80000100a00 */
[----:B------:R-:W-:Y:S01]  /*53ce0*/  LDGSTS.E [R0+-0x3f900], desc[UR48][R4.64], P6 ;  /* 0xc070000004007fae */ /* 0x000fe2000b121870 */
[----:B-1----:R-:W-:-:S02]  /*53cf0*/  VIADD R2, R249, 0x100000 ;  /* 0x00100000f9027836 */ /* 0x002fc40000000000 */
[C---:B------:R-:W-:Y:S01]  /*53d00*/  IMAD.WIDE R14, R252.reuse, 0x4, R14 ;  /* 0x00000004fc0e7825 */ /* 0x040fe200078e020e */
        /* <DEDUP_REMOVED lines=244> */
[----:B-1----:R-:W-:Y:S01]  /*54c50*/  IADD3 R0, R250, 0x100000, RZ ;  /* 0x00100000fa007810 */ /* 0x002fe20007ffe0ff */
[C---:B--2---:R-:W-:Y:S02]  /*54c60*/  IMAD.WIDE R220, R252.reuse, 0x4, R240 ;  /* 0x00000004fcdc7825 */ /* 0x044fe400078e02f0 */
[----:B------:R-:W2:Y:S04]  /*54c70*/  LDL.LU.64 R240, [R1+0x1018] ;  /* 0x0010180001f07983 */ /* 0x000ea80000300a00 */
[----:B------:R1:W-:Y:S04]  /*54c80*/  STL.64 [R1+0xa88], R220 ;  /* 0x000a88dc01007387 */ /* 0x0003e80000100a00 */
[----:B------:R1:W-:Y:S01]  /*54c90*/  LDGSTS.E [R2+-0x18100], desc[UR48][R220.64], P6 ;  /* 0xe7f00000dc027fae */ /* 0x0003e2000b121870 */
[----:B----4-:R-:W-:-:S03]  /*54ca0*/  IMAD.WIDE R226, R252, 0x4, R8 ;  /* 0x00000004fce27825 */ /* 0x010fc600078e0208 */
[----:B------:R-:W4:Y:S04]  /*54cb0*/  LDL.LU.64 R8, [R1+0x1020] ;  /* 0x0010200001087983 */ /* 0x000f280000300a00 */
[----:B------:R3:W-:Y:S01]  /*54cc0*/  LDGSTS.E [R3+-0x3fc80], desc[UR48][R226.64], P6 ;  /* 0xc0380000e2037fae */ /* 0x0007e2000b121870 */
[----:B------:R-:W-:-:S03]  /*54cd0*/  IMAD.WIDE R14, R252, 0x4, R10 ;  /* 0x00000004fc0e7825 */ /* 0x000fc600078e020a */
[----:B------:R-:W4:Y:S04]  /*54ce0*/  LDL.LU.64 R10, [R1+0x1028] ;  /* 0x00102800010a7983 */ /* 0x000f280000300a00 */
[----:B------:R-:W-:Y:S04]  /*54cf0*/  STL.64 [R1+0xa98], R226 ;  /* 0x000a98e201007387 */ /* 0x000fe80000100a00 */
[----:B------:R1:W-:Y:S02]  /*54d00*/  STL.64 [R1+0xaa8], R14 ;  /* 0x000aa80e01007387 */ /* 0x0003e40000100a00 */
[----:B-1----:R-:W-:-:S02]  /*54d10*/  IMAD.WIDE R220, R252, 0x4, R232 ;  /* 0x00000004fcdc7825 */ /* 0x002fc400078e02e8 */
[----:B------:R-:W-:Y:S02]  /*54d20*/  LDGSTS.E [R0+-0x3f880], desc[UR48][R14.64], P6 ;  /* 0xc07800000e007fae */ /* 0x000fe4000b121870 */
[----:B------:R-:W-:-:S05]  /*54d30*/  VIADD R2, R250, 0x100000 ;  /* 0x00100000fa027836 */ /* 0x000fca0000000000 */
[----:B------:R1:W-:Y:S04]  /*54d40*/  LDGSTS.E [R2+-0x3f480], desc[UR48][R220.64], P6 ;  /* 0xc0b80000dc027fae */ /* 0x0003e8000b121870 */
[----:B------:R-:W4:Y:S04]  /*54d50*/  LDL.LU.64 R14, [R1+0x1040] ;  /* 0x00104000010e7983 */ /* 0x000f280000300a00 */
[----:B------:R1:W-:Y:S04]  /*54d60*/  STL.64 [R1+0xab8], R220 ;  /* 0x000ab8dc01007387 */ /* 0x0003e80000100a00 */
[----:B------:R-:W4:Y:S01]  /*54d70*/  LDL.LU.64 R232, [R1+0x1048] ;  /* 0x0010480001e87983 */ /* 0x000f220000300a00 */
[----:B---3--:R-:W-:-:S05]  /*54d80*/  IMAD.WIDE R238, R252, 0x4, R238 ;  /* 0x00000004fcee7825 */ /* 0x008fca00078e02ee */
[----:B------:R3:W-:Y:S04]  /*54d90*/  STL.64 [R1+0xad0], R238 ;  /* 0x000ad0ee01007387 */ /* 0x0007e80000100a00 */
[----:B------:R-:W-:Y:S01]  /*54da0*/  LDGSTS.E [R0+-0x3f080], desc[UR48][R238.64], P6 ;  /* 0xc0f80000ee007fae */ /* 0x000fe2000b121870 */
[----:B------:R-:W-:-:S03]  /*54db0*/  IMAD.WIDE R226, R252, 0x4, R12 ;  /* 0x00000004fce27825 */ /* 0x000fc600078e020c */
[----:B------:R-:W4:Y:S01]  /*54dc0*/  LDL.LU.64 R12, [R1+0x1058] ;  /* 0x00105800010c7983 */ /* 0x000f220000300a00 */
[----:B-1----:R-:W-:-:S03]  /*54dd0*/  IMAD.WIDE R220, R252, 0x4, R6 ;  /* 0x00000004fcdc7825 */ /* 0x002fc600078e0206 */
[----:B------:R-:W4:Y:S04]  /*54de0*/  LDL.LU.64 R6, [R1+0x1060] ;  /* 0x0010600001067983 */ /* 0x000f280000300a00 */
[----:B------:R2:W-:Y:S04]  /*54df0*/  STL.64 [R1+0xad8], R226 ;  /* 0x000ad8e201007387 */ /* 0x0005e80000100a00 */
[----:B------:R4:W-:Y:S04]  /*54e00*/  STL.64 [R1+0xae0], R220 ;  /* 0x000ae0dc01007387 */ /* 0x0009e80000100a00 */
[----:B------:R2:W-:Y:S04]  /*54e10*/  LDGSTS.E [R3+-0x3ec80], desc[UR48][R226.64], P6 ;  /* 0xc1380000e2037fae */ /* 0x0005e8000b121870 */
[----:B---3--:R-:W3:Y:S04]  /*54e20*/  LDL.LU.64 R238, [R1+0x1070] ;  /* 0x0010700001ee7983 */ /* 0x008ee80000300a00 */
        /* <DEDUP_REMOVED lines=10> */
[----:B------:R1:W-:Y:S02]  /*54ed0*/  LDGSTS.E [R3+-0x3dc80], desc[UR48][R220.64], P6 ;  /* 0xc2380000dc037fae */ /* 0x0003e4000b121870 */
[C---:B-1----:R-:W-:Y:S02]  /*54ee0*/  IMAD.WIDE R4, R252.reuse, 0x4, R10 ;  /* 0x00000004fc047825 */ /* 0x042fe400078e020a */
[----:B------:R-:W4:Y:S04]  /*54ef0*/  LDL.LU.64 R10, [R1+0x1088] ;  /* 0x00108800010a7983 */ /* 0x000f280000300a00 */
[----:B------:R-:W-:Y:S04]  /*54f00*/  STL.64 [R1+0xb20], R220 ;  /* 0x000b20dc01007387 */ /* 0x000fe80000100a00 */
[----:B------:R1:W-:Y:S04]  /*54f10*/  STL.64 [R1+0xb38], R4 ;  /* 0x000b380401007387 */ /* 0x0003e80000100a00 */
[----:B------:R-:W-:Y:S01]  /*54f20*/  LDGSTS.E [R0+-0x3d880], desc[UR48][R4.64], P6 ;  /* 0xc278000004007fae */ /* 0x000fe2000b121870 */
[----:B------:R-:W-:-:S03]  /*54f30*/  IMAD.WIDE R14, R252, 0x4, R14 ;  /* 0x00000004fc0e7825 */ /* 0x000fc600078e020e */
[----:B-1----:R-:W4:Y:S04]  /*54f40*/  LDL.LU.64 R4, [R1+0x1090] ;  /* 0x0010900001047983 */ /* 0x002f280000300a00 */
[----:B------:R1:W-:Y:S01]  /*54f50*/  STL.64 [R1+0xb50], R14 ;  /* 0x000b500e01007387 */ /* 0x0003e20000100a00 */
[----:B------:R-:W-:-:S03]  /*54f60*/  IMAD.WIDE R220, R252, 0x4, R232 ;  /* 0x00000004fcdc7825 */ /* 0x000fc600078e02e8 */
[----:B------:R-:W-:Y:S04]  /*54f70*/  LDGSTS.E [R2+-0x3d480], desc[UR48][R14.64], P6 ;  /* 0xc2b800000e027fae */ /* 0x000fe8000b121870 */
[----:B------:R3:W-:Y:S04]  /*54f80*/  LDGSTS.E [R0+-0x3d080], desc[UR48][R220.64], P6 ;  /* 0xc2f80000dc007fae */ /* 0x0007e8000b121870 */
[----:B-1----:R-:W4:Y:S04]  /*54f90*/  LDL.LU.64 R14, [R1+0x1098] ;  /* 0x00109800010e7983 */ /* 0x002f280000300a00 */
[----:B------:R3:W-:Y:S01]  /*54fa0*/  STL.64 [R1+0xb68], R220 ;  /* 0x000b68dc01007387 */ /* 0x0007e20000100a00 */
[----:B------:R-:W-:-:S03]  /*54fb0*/  IMAD.WIDE R232, R252, 0x4, R12 ;  /* 0x00000004fce87825 */ /* 0x000fc600078e020c */
[----:B------:R-:W4:Y:S01]  /*54fc0*/  LDL.LU.64 R12, [R1+0x10a0] ;  /* 0x0010a000010c7983 */ /* 0x000f220000300a00 */
[----:B------:R-:W-:-:S03]  /*54fd0*/  IMAD.WIDE R226, R252, 0x4, R6 ;  /* 0x00000004fce27825 */ /* 0x000fc600078e0206 */
[----:B------:R-:W4:Y:S04]  /*54fe0*/  LDL.LU.64 R6, [R1+0x10b8] ;  /* 0x0010b80001067983 */ /* 0x000f280000300a00 */
[----:B------:R1:W-:Y:S04]  /*54ff0*/  STL.64 [R1+0xb70], R232 ;  /* 0x000b70e801007387 */ /* 0x0003e80000100a00 */
[----:B------:R-:W-:Y:S04]  /*55000*/  LDGSTS.E [R3+-0x3cc80], desc[UR48][R232.64], P6 ;  /* 0xc3380000e8037fae */ /* 0x000fe8000b121870 */
[----:B------:R2:W-:Y:S01]  /*55010*/  STL.64 [R1+0xb78], R226 ;  /* 0x000b78e201007387 */ /* 0x0005e20000100a00 */
[----:B---3--:R-:W-:-:S03]  /*55020*/  IMAD.WIDE R220, R252, 0x4, R238 ;  /* 0x00000004fcdc7825 */ /* 0x008fc600078e02ee */
[----:B------:R2:W-:Y:S04]  /*55030*/  LDGSTS.E [R2+-0x3c880], desc[UR48][R226.64], P6 ;  /* 0xc3780000e2027fae */ /* 0x0005e8000b121870 */
[----:B-1----:R-:W3:Y:S04]  /*55040*/  LDL.LU.64 R232, [R1+0x10c0] ;  /* 0x0010c00001e87983 */ /* 0x002ee80000300a00 */
[----:B------:R4:W-:Y:S04]  /*55050*/  STL.64 [R1+0xb80], R220 ;  /* 0x000b80dc01007387 */ /* 0x0009e80000100a00 */
[----:B------:R4:W-:Y:S04]  /*55060*/  LDGSTS.E [R0+-0x3c480], desc[UR48][R220.64], P6 ;  /* 0xc3b80000dc007fae */ /* 0x0009e8000b121870 */
[----:B------:R-:W3:Y:S01]  /*55070*/  LDL.LU.64 R238, [R1+0x10d0] ;  /* 0x0010d00001ee7983 */ /* 0x000ee20000300a00 */
[----:B--2---:R-:W-:-:S05]  /*55080*/  IMAD.WIDE R226, R252, 0x4, R240 ;  /* 0x00000004fce27825 */ /* 0x004fca00078e02f0 */
[----:B------:R-:W-:Y:S04]  /*55090*/  STL.64 [R1+0xb98], R226 ;  /* 0x000b98e201007387 */ /* 0x000fe80000100a00 */
[----:B------:R-:W2:Y:S04]  /*550a0*/  LDL.LU.64 R240, [R1+0x10d8] ;  /* 0x0010d80001f07983 */ /* 0x000ea80000300a00 */
[----:B------:R-:W-:Y:S01]  /*550b0*/  LDGSTS.E [R2+-0x3c080], desc[UR48][R226.64], P6 ;  /* 0xc3f80000e2027fae */ /* 0x000fe2000b121870 */
[----:B----4-:R-:W-:-:S03]  /*550c0*/  IMAD.WIDE R220, R252, 0x4, R8 ;  /* 0x00000004fcdc7825 */ /* 0x010fc600078e0208 */
[----:B------:R-:W4:Y:S04]  /*550d0*/  LDL.LU.64 R8, [R1+0x10e8] ;  /* 0x0010e80001087983 */ /* 0x000f280000300a00 */
[----:B------:R-:W-:Y:S04]  /*550e0*/  STL.64 [R1+0xba8], R220 ;  /* 0x000ba8dc01007387 */ /* 0x000fe80000100a00 */
[----:B------:R1:W-:Y:S01]  /*550f0*/  LDGSTS.E [R3+-0x3bc80], desc[UR48][R220.64], P6 ;  /* 0xc4380000dc037fae */ /* 0x0003e2000b121870 */
[----:B------:R-:W-:-:S05]  /*55100*/  IMAD.WIDE R10, R252, 0x4, R10 ;  /* 0x00000004fc0a7825 */ /* 0x000fca00078e020a */
[----:B------:R1:W-:Y:S04]  /*55110*/  STL.64 [R1+0xbc0], R10 ;  /* 0x000bc00a01007387 */ /* 0x0003e80000100a00 */
[----:B------:R-:W-:Y:S04]  /*55120*/  LDGSTS.E [R0+-0x3b880], desc[UR48][R10.64], P6 ;  /* 0xc47800000a007fae */ /* 0x000fe8000b121870 */
[----:B-1----:R-:W4:Y:S01]  /*55130*/  LDL.LU.64 R10, [R1+0x10f0] ;  /* 0x0010f000010a7983 */ /* 0x002f220000300a00 */
[----:B------:R-:W-:-:S05]  /*55140*/  IMAD.WIDE R4, R252, 0x4, R4 ;  /* 0x00000004fc047825 */ /* 0x000fca00078e0204 */
[----:B------:R1:W-:Y:S04]  /*55150*/  STL.64 [R1+0xbd8], R4 ;  /* 0x000bd80401007387 */ /* 0x0003e80000100a00 */
[----:B------:R1:W-:Y:S01]  /*55160*/  LDGSTS.E [R2+-0x3b480], desc[UR48][R4.64], P6 ;  /* 0xc4b8000004027fae */ /* 0x0003e2000b121870 */
[----:B------:R-:W-:-:S03]  /*55170*/  IMAD.WIDE R220, R252, 0x4, R14 ;  /* 0x00000004fcdc7825 */ /* 0x000fc600078e020e */
[----:B------:R-:W4:Y:S04]  /*55180*/  LDL.LU.64 R14, [R1+0x1100] ;  /* 0x00110000010e7983 */ /* 0x000f280000300a00 */
[----:B------:R3:W-:Y:S04]  /*55190*/  STL.64 [R1+0xc20], R220 ;  /* 0x000c20dc01007387 */ /* 0x0007e80000100a00 */
[----:B------:R3:W-:Y:S01]  /*551a0*/  LDGSTS.E [R0+-0x3b080], desc[UR48][R220.64], P6 ;  /* 0xc4f80000dc007fae */ /* 0x0007e2000b121870 */
[----:B------:R-:W-:-:S03]  /*551b0*/  IMAD.WIDE R226, R252, 0x4, R12 ;  /* 0x00000004fce27825 */ /* 0x000fc600078e020c */
[----:B------:R-:W4:Y:S01]  /*551c0*/  LDL.LU.64 R12, [R1+0x1108] ;  /* 0x00110800010c7983 */ /* 0x000f220000300a00 */
[----:B-1----:R-:W-:-:S03]  /*551d0*/  IMAD.WIDE R4, R252, 0x4, R6 ;  /* 0x00000004fc047825 */ /* 0x002fc600078e0206 */
[----:B------:R-:W4:Y:S04]  /*551e0*/  LDL.LU.64 R6, [R1+0x1110] ;  /* 0x0011100001067983 */ /* 0x000f280000300a00 */
[----:B------:R-:W-:Y:S04]  /*551f0*/  STL.64 [R1+0xc30], R226 ;  /* 0x000c30e201007387 */ /* 0x000fe80000100a00 */
[----:B------:R1:W-:Y:S04]  /*55200*/  LDGSTS.E [R3+-0x3ac80], desc[UR48][R226.64], P6 ;  /* 0xc5380000e2037fae */ /* 0x0003e8000b121870 */
[----:B------:R1:W-:Y:S04]  /*55210*/  STL.64 [R1+0xc38], R4 ;  /* 0x000c380401007387 */ /* 0x0003e80000100a00 */
[----:B------:R-:W-:Y:S01]  /*55220*/  LDGSTS.E [R2+-0x3a880], desc[UR48][R4.64], P6 ;  /* 0xc578000004027fae */ /* 0x000fe2000b121870 */
[----:B---3--:R-:W-:-:S05]  /*55230*/  IMAD.WIDE R220, R252, 0x4, R232 ;  /* 0x00000004fcdc7825 */ /* 0x008fca00078e02e8 */
[----:B------:R2:W-:Y:S04]  /*55240*/  LDGSTS.E [R0+-0x3a480], desc[UR48][R220.64], P6 ;  /* 0xc5b80000dc007fae */ /* 0x0005e8000b121870 */
[----:B-1----:R-:W3:Y:S01]  /*55250*/  LDL.LU.64 R4, [R1+0x1118] ;  /* 0x0011180001047983 */ /* 0x002ee20000300a00 */
[----:B------:R-:W-:-:S03]  /*55260*/  IMAD.WIDE R226, R252, 0x4, R238 ;  /* 0x00000004fce27825 */ /* 0x000fc600078e02ee */
[----:B------:R2:W-:Y:S04]  /*55270*/  STL.64 [R1+0xc40], R220 ;  /* 0x000c40dc01007387 */ /* 0x0005e80000100a00 */
[----:B------:R-:W3:Y:S04]  /*55280*/  LDL.LU.64 R238, [R1+0x1120] ;  /* 0x0011200001ee7983 */ /* 0x000ee80000300a00 */
[----:B------:R-:W-:Y:S04]  /*55290*/  STL.64 [R1+0xc50], R226 ;  /* 0x000c50e201007387 */ /* 0x000fe80000100a00 */
[----:B------:R-:W3:Y:S04]  /*552a0*/  LDL.LU.64 R232, [R1+0x1128] ;  /* 0x0011280001e87983 */ /* 0x000ee80000300a00 */
[----:B------:R1:W-:Y:S01]  /*552b0*/  LDGSTS.E [R2+-0x3a080], desc[UR48][R226.64], P6 ;  /* 0xc5f80000e2027fae */ /* 0x0003e2000b121870 */
[----:B--2---:R-:W-:-:S03]  /*552c0*/  IMAD.WIDE R220, R252, 0x4, R240 ;  /* 0x00000004fcdc7825 */ /* 0x004fc600078e02f0 */
[----:B------:R-:W2:Y:S04]  /*552d0*/  LDL.LU.64 R240, [R1+0x1130] ;  /* 0x0011300001f07983 */ /* 0x000ea80000300a00 */
[----:B------:R-:W-:Y:S04]  /*552e0*/  STL.64 [R1+0xc60], R220 ;  /* 0x000c60dc01007387 */ /* 0x000fe80000100a00 */
[----:B------:R1:W-:Y:S01]  /*552f0*/  LDGSTS.E [R3+-0x39c80], desc[UR48][R220.64], P6 ;  /* 0xc6380000dc037fae */ /* 0x0003e2000b121870 */
[----:B----4-:R-:W-:-:S05]  /*55300*/  IMAD.WIDE R8, R252, 0x4, R8 ;  /* 0x00000004fc087825 */ /* 0x010fca00078e0208 */
[----:B------:R4:W-:Y:S04]  /*55310*/  STL.64 [R1+0xc70], R8 ;  /* 0x000c700801007387 */ /* 0x0009e80000100a00 */
[----:B------:R-:W-:Y:S04]  /*55320*/  LDGSTS.E [R0+-0x39880], desc[UR48][R8.64], P6 ;  /* 0xc678000008007fae */ /* 0x000fe8000b121870 */
[----:B----4-:R-:W4:Y:S01]  /*55330*/  LDL.LU.64 R8, [R1+0x1140] ;  /* 0x0011400001087983 */ /* 0x010f220000300a00 */
[----:B------:R-:W-:-:S05]  /*55340*/  IMAD.WIDE R10, R252, 0x4, R10 ;  /* 0x00000004fc0a7825 */ /* 0x000fca00078e020a */
[----:B------:R1:W-:Y:S04]  /*55350*/  STL.64 [R1+0xc80], R10 ;  /* 0x000c800a01007387 */ /* 0x0003e80000100a00 */
[----:B------:R-:W-:Y:S01]  /*55360*/  LDGSTS.E [R2+-0x39480], desc[UR48][R10.64], P6 ;  /* 0xc6b800000a027fae */ /* 0x000fe2000b121870 */
[----:B-1----:R-:W-:-:S03]  /*55370*/  IMAD.WIDE R226, R252, 0x4, R14 ;  /* 0x00000004fce27825 */ /* 0x002fc600078e020e */
[----:B------:R-:W4:Y:S04]  /*55380*/  LDL.LU.64 R14, [R1+0x1148] ;  /* 0x00114800010e7983 */ /* 0x000f280000300a00 */
[----:B------:R-:W-:Y:S04]  /*55390*/  STL.64 [R1+0xc90], R226 ;  /* 0x000c90e201007387 */ /* 0x000fe80000100a00 */
[----:B------:R-:W4:Y:S04]  /*553a0*/  LDL.LU.64 R10, [R1+0x1150] ;  /* 0x00115000010a7983 */ /* 0x000f280000300a00 */
[----:B------:R1:W-:Y:S01]  /*553b0*/  LDGSTS.E [R0+-0x39080], desc[UR48][R226.64], P6 ;  /* 0xc6f80000e2007fae */ /* 0x0003e2000b121870 */
[----:B------:R-:W-:-:S04]  /*553c0*/  IMAD.WIDE R220, R252, 0x4, R12 ;  /* 0x00000004fcdc7825 */ /* 0x000fc800078e020c */
[C---:B------:R-:W-:Y:S01]  /*553d0*/  IMAD.WIDE R12, R252.reuse, 0x4, R6 ;  /* 0x00000004fc0c7825 */ /* 0x040fe200078e0206 */
[----:B------:R2:W-:Y:S04]  /*553e0*/  LDGSTS.E [R3+-0x38c80], desc[UR48][R220.64], P6 ;  /* 0xc7380000dc037fae */ /* 0x0005e8000b121870 */
[----:B------:R-:W4:Y:S04]  /*553f0*/  LDL.LU.64 R6, [R1+0x1160] ;  /* 0x0011600001067983 */ /* 0x000f280000300a00 */
[----:B------:R-:W-:Y:S04]  /*55400*/  STL.64 [R1+0xca0], R220 ;  /* 0x000ca0dc01007387 */ /* 0x000fe80000100a00 */
[----:B------:R1:W-:Y:S04]  /*55410*/  STL.64 [R1+0xcb0], R12 ;  /* 0x000cb00c01007387 */ /* 0x0003e80000100a00 */
[----:B------:R-:W-:Y:S04]  /*55420*/  LDGSTS.E [R2+-0x38880], desc[UR48][R12.64], P6 ;  /* 0xc77800000c027fae */ /* 0x000fe8000b121870 */
[----:B-1----:R-:W4:Y:S01]  /*55430*/  LDL.LU.64 R12, [R1+0x1168] ;  /* 0x00116800010c7983 */ /* 0x002f220000300a00 */
[----:B---3--:R-:W-:-:S04]  /*55440*/  IMAD.WIDE R4, R252, 0x4, R4 ;  /* 0x00000004fc047825 */ /* 0x008fc800078e0204 */
[C---:B------:R-:W-:Y:S01]  /*55450*/  IMAD.WIDE R238, R252.reuse, 0x4, R238 ;  /* 0x00000004fcee7825 */ /* 0x040fe200078e02ee */
[----:B------:R1:W-:Y:S04]  /*55460*/  STL.64 [R1+0xcc0], R4 ;  /* 0x000cc00401007387 */ /* 0x0003e80000100a00 */
[----:B------:R-:W-:Y:S01]  /*55470*/  LDGSTS.E [R0+-0x38480], desc[UR48][R4.64], P6 ;  /* 0xc7b8000004007fae */ /* 0x000fe2000b121870 */
[----:B------:R-:W-:-:S03]  /*55480*/  IMAD.WIDE R226, R252, 0x4, R232 ;  /* 0x00000004fce27825 */ /* 0x000fc600078e02e8 */
[----:B------:R-:W-:Y:S04]  /*55490*/  LDGSTS.E [R2+-0x38080], desc[UR48][R238.64], P6 ;  /* 0xc7f80000ee027fae */ /* 0x000fe8000b121870 */
[----:B------:R3:W-:Y:S04]  /*554a0*/  LDGSTS.E [R3+-0x1fc80], desc[UR48][R226.64], P6 ;  /* 0xe0380000e2037fae */ /* 0x0007e8000b121870 */
[----:B-1----:R-:W3:Y:S04]  /*554b0*/  LDL.LU.64 R4, [R1+0x1178] ;  /* 0x0011780001047983 */ /* 0x002ee80000300a00 */
[----:B------:R1:W-:Y:S04]  /*554c0*/  STL.64 [R1+0xcd0], R238 ;  /* 0x000cd0ee01007387 */ /* 0x0003e80000100a00 */
[----:B------:R-:W3:Y:S01]  /*554d0*/  LDL.LU.64 R232, [R1+0x1180] ;  /* 0x0011800001e87983 */ /* 0x000ee20000300a00 */
[----:B--2---:R-:W-:-:S03]  /*554e0*/  IMAD.WIDE R220, R252, 0x4, R240 ;  /* 0x00000004fcdc7825 */ /* 0x004fc600078e02f0 */
[----:B------:R-:W2:Y:S04]  /*554f0*/  LDL.LU.64 R240, [R1+0x1190] ;  /* 0x0011900001f07983 */ /* 0x000ea80000300a00 */
[----:B------:R-:W-:Y:S04]  /*55500*/  STL.64 [R1+0xcd8], R226 ;  /* 0x000cd8e201007387 */ /* 0x000fe80000100a00 */
[----:B------:R-:W-:Y:S04]  /*55510*/  STL.64 [R1+0xce0], R220 ;  /* 0x000ce0dc01007387 */ /* 0x000fe80000100a00 */
[----:B------:R3:W-:Y:S04]  /*55520*/  LDGSTS.E [R0+-0x1f880], desc[UR48][R220.64], P6 ;  /* 0xe0780000dc007fae */ /* 0x0007e8000b121870 */
[----:B-1----:R-:W2:Y:S01]  /*55530*/  LDL.LU.64 R238, [R1+0x11a0] ;  /* 0x0011a00001ee7983 */ /* 0x002ea20000300a00 */
[----:B----4-:R-:W-:-:S05]  /*55540*/  IMAD.WIDE R8, R252, 0x4, R8 ;  /* 0x00000004fc087825 */ /* 0x010fca00078e0208 */
[----:B------:R1:W-:Y:S04]  /*55550*/  STL.64 [R1+0xcf0], R8 ;  /* 0x000cf00801007387 */ /* 0x0003e80000100a00 */
[----:B------:R-:W-:Y:S04]  /*55560*/  LDGSTS.E [R2+-0x1f480], desc[UR48][R8.64], P6 ;  /* 0xe0b8000008027fae */ /* 0x000fe8000b121870 */
[----:B-1----:R-:W4:Y:S01]  /*55570*/  LDL.LU.64 R8, [R1+0x11a8] ;  /* 0x0011a80001087983 */ /* 0x002f220000300a00 */
[----:B---3--:R-:W-:-:S05]  /*55580*/  IMAD.WIDE R226, R252, 0x4, R14 ;  /* 0x00000004fce27825 */ /* 0x008fca00078e020e */
[----:B------:R-:W-:Y:S01]  /*55590*/  STL.64 [R1+0xd00], R226 ;  /* 0x000d00e201007387 */ /* 0x000fe20000100a00 */
[----:B------:R-:W-:-:S03]  /*555a0*/  IMAD.WIDE R220, R252, 0x4, R10 ;  /* 0x00000004fcdc7825 */ /* 0x000fc600078e020a */
[----:B------:R-:W3:Y:S04]  /*555b0*/  LDL.LU.64 R14, [R1+0x1378] ;  /* 0x00137800010e7983 */ /* 0x000ee80000300a00 */
[----:B------:R1:W-:Y:S04]  /*555c0*/  LDGSTS.E [R0+-0x1f080], desc[UR48][R226.64], P6 ;  /* 0xe0f80000e2007fae */ /* 0x0003e8000b121870 */
[----:B------:R2:W-:Y:S01]  /*555d0*/  LDGSTS.E [R3+-0x1ec80], desc[UR48][R220.64], P6 ;  /* 0xe1380000dc037fae */ /* 0x0005e2000b121870 */
[----:B------:R-:W-:-:S03]  /*555e0*/  IMAD.WIDE R10, R252, 0x4, R6 ;  /* 0x00000004fc0a7825 */ /* 0x000fc600078e0206 */
[----:B------:R-:W3:Y:S04]  /*555f0*/  LDL.LU.64 R6, [R1+0x1370] ;  /* 0x0013700001067983 */ /* 0x000ee80000300a00 */
[----:B------:R-:W-:Y:S04]  /*55600*/  STL.64 [R1+0xd10], R220 ;  /* 0x000d10dc01007387 */ /* 0x000fe80000100a00 */
[----:B------:R1:W-:Y:S04]  /*55610*/  STL.64 [R1+0xd20], R10 ;  /* 0x000d200a01007387 */ /* 0x0003e80000100a00 */
[----:B------:R-:W-:Y:S01]  /*55620*/  LDGSTS.E [R2+-0x1e880], desc[UR48][R10.64], P6 ;  /* 0xe17800000a027fae */ /* 0x000fe2000b121870 */
[----:B------:R-:W-:-:S03]  /*55630*/  IMAD.WIDE R12, R252, 0x4, R12 ;  /* 0x00000004fc0c7825 */ /* 0x000fc600078e020c */
[----:B-1----:R-:W3:Y:S04]  /*55640*/  LDL.LU.64 R10, [R1+0x1368] ;  /* 0x00136800010a7983 */ /* 0x002ee80000300a00 */
[----:B------:R1:W-:Y:S04]  /*55650*/  STL.64 [R1+0xd38], R12 ;  /* 0x000d380c01007387 */ /* 0x0003e80000100a00 */
[----:B------:R-:W-:Y:S04]  /*55660*/  LDGSTS.E [R0+-0x1e480], desc[UR48][R12.64], P6 ;  /* 0xe1b800000c007fae */ /* 0x000fe8000b121870 */
[----:B-1----:R-:W3:Y:S01]  /*55670*/  LDL.LU.64 R12, [R1+0x1360] ;  /* 0x00136000010c7983 */ /* 0x002ee20000300a00 */
[----:B------:R-:W-:-:S05]  /*55680*/  IMAD.WIDE R4, R252, 0x4, R4 ;  /* 0x00000004fc047825 */ /* 0x000fca00078e0204 */
[----:B------:R1:W-:Y:S01]  /*55690*/  STL.64 [R1+0xd50], R4 ;  /* 0x000d500401007387 */ /* 0x0003e20000100a00 */
[----:B------:R-:W-:-:S03]  /*556a0*/  IMAD.WIDE R226, R252, 0x4, R232 ;  /* 0x00000004fce27825 */ /* 0x000fc600078e02e8 */
[----:B------:R-:W-:Y:S04]  /*556b0*/  LDGSTS.E [R2+-0x1e080], desc[UR48][R4.64], P6 ;  /* 0xe1f8000004027fae */ /* 0x000fe8000b121870 */
[----:B------:R-:W-:Y:S01]  /*556c0*/  LDGSTS.E [R3+-0x1dc80], desc[UR48][R226.64], P6 ;  /* 0xe2380000e2037fae */ /* 0x000fe2000b121870 */
[----:B--2---:R-:W-:-:S03]  /*556d0*/  IMAD.WIDE R232, R252, 0x4, R240 ;  /* 0x00000004fce87825 */ /* 0x004fc600078e02f0 */
[----:B------:R-:W2:Y:S04]  /*556e0*/  LDL.LU.64 R240, [R1+0x1358] ;  /* 0x0013580001f07983 */ /* 0x000ea80000300a00 */
[----:B------:R1:W-:Y:S04]  /*556f0*/  STL.64 [R1+0xd58], R226 ;  /* 0x000d58e201007387 */ /* 0x0003e80000100a00 */
[----:B-1----:R-:W2:Y:S04]  /*55700*/  LDL.LU.64 R4, [R1+0x1350] ;  /* 0x0013500001047983 */ /* 0x002ea80000300a00 */
[----:B------:R1:W-:Y:S01]  /*55710*/  STL.64 [R1+0xd68], R232 ;  /* 0x000d68e801007387 */ /* 0x0003e20000100a00 */
[----:B------:R-:W-:-:S03]  /*55720*/  IMAD.WIDE R220, R252, 0x4, R238 ;  /* 0x00000004fcdc7825 */ /* 0x000fc600078e02ee */
[----:B------:R-:W2:Y:S04]  /*55730*/  LDL.LU.64 R226, [R1+0x1348] ;  /* 0x0013480001e27983 */ /* 0x000ea80000300a00 */
[----:B------:R-:W-:Y:S04]  /*55740*/  LDGSTS.E [R0+-0x1d880], desc[UR48][R232.64], P6 ;  /* 0xe2780000e8007fae */ /* 0x000fe8000b121870 */
[----:B------:R3:W-:Y:S04]  /*55750*/  STL.64 [R1+0xd78], R220 ;  /* 0x000d78dc01007387 */ /* 0x0007e80000100a00 */
[----:B------:R3:W-:Y:S04]  /*55760*/  LDGSTS.E [R2+-0x1d480], desc[UR48][R220.64], P6 ;  /* 0xe2b80000dc027fae */ /* 0x0007e8000b121870 */
[----:B-1----:R-:W2:Y:S01]  /*55770*/  LDL.LU.64 R232, [R1+0x1340] ;  /* 0x0013400001e87983 */ /* 0x002ea20000300a00 */
[----:B----4-:R-:W-:-:S05]  /*55780*/  IMAD.WIDE R8, R252, 0x4, R8 ;  /* 0x00000004fc087825 */ /* 0x010fca00078e0208 */
[----:B------:R1:W-:Y:S04]  /*55790*/  STL.64 [R1+0xd90], R8 ;  /* 0x000d900801007387 */ /* 0x0003e80000100a00 */
[----:B------:R-:W4:Y:S04]  /*557a0*/  LDL.LU.64 R238, [R1+0x1338] ;  /* 0x0013380001ee7983 */ /* 0x000f280000300a00 */
[----:B------:R-:W-:Y:S01]  /*557b0*/  LDGSTS.E [R0+-0x1d080], desc[UR48][R8.64], P6 ;  /* 0xe2f8000008007fae */ /* 0x000fe2000b121870 */
[----:B---3--:R-:W-:-:S03]  /*557c0*/  IMAD.WIDE R220, R252, 0x4, R14 ;  /* 0x00000004fcdc7825 */ /* 0x008fc600078e020e */
[----:B------:R-:W3:Y:S04]  /*557d0*/  LDL.LU.64 R14, [R1+0x1330] ;  /* 0x00133000010e7983 */ /* 0x000ee80000300a00 */
[----:B------:R-:W-:Y:S04]  /*557e0*/  STL.64 [R1+0xda8], R220 ;  /* 0x000da8dc01007387 */ /* 0x000fe80000100a00 */
[----:B------:R1:W-:Y:S01]  /*557f0*/  LDGSTS.E [R3+-0x1cc80], desc[UR48][R220.64], P6 ;  /* 0xe3380000dc037fae */ /* 0x0003e2000b121870 */
[----:B------:R-:W-:-:S05]  /*55800*/  IMAD.WIDE R6, R252, 0x4, R6 ;  /* 0x00000004fc067825 */ /* 0x000fca00078e0206 */
[----:B------:R1:W-:Y:S04]  /*55810*/  STL.64 [R1+0xdc0], R6 ;  /* 0x000dc00601007387 */ /* 0x0003e80000100a00 */
[----:B-1----:R-:W3:Y:S04]  /*55820*/  LDL.LU.64 R8, [R1+0x1328] ;  /* 0x0013280001087983 */ /* 0x002ee80000300a00 */
[----:B------:R-:W-:Y:S01]  /*55830*/  LDGSTS.E [R2+-0x1c880], desc[UR48][R6.64], P6 ;  /* 0xe378000006027fae */ /* 0x000fe2000b121870 */
[----:B------:R-:W-:-:S03]  /*55840*/  IMAD.WIDE R10, R252, 0x4, R10 ;  /* 0x00000004fc0a7825 */ /* 0x000fc600078e020a */
[----:B------:R-:W3:Y:S04]  /*55850*/  LDL.LU.64 R6, [R1+0x1320] ;  /* 0x0013200001067983 */ /* 0x000ee80000300a00 */
[----:B------:R1:W-:Y:S04]  /*55860*/  STL.64 [R1+0xdd8], R10 ;  /* 0x000dd80a01007387 */ /* 0x0003e80000100a00 */
[----:B------:R-:W-:Y:S01]  /*55870*/  LDGSTS.E [R0+-0x1c480], desc[UR48][R10.64], P6 ;  /* 0xe3b800000a007fae */ /* 0x000fe2000b121870 */
[----:B------:R-:W-:-:S03]  /*55880*/  IMAD.WIDE R220, R252, 0x4, R12 ;  /* 0x00000004fcdc7825 */ /* 0x000fc600078e020c */
[----:B-1----:R-:W3:Y:S04]  /*55890*/  LDL.LU.64 R10, [R1+0x1318] ;  /* 0x00131800010a7983 */ /* 0x002ee80000300a00 */
[----:B------:R-:W3:Y:S04]  /*558a0*/  LDL.LU.64 R12, [R1+0x1310] ;  /* 0x00131000010c7983 */ /* 0x000ee80000300a00 */
[----:B------:R1:W-:Y:S04]  /*558b0*/  STL.64 [R1+0xdf0], R220 ;  /* 0x000df0dc01007387 */ /* 0x0003e80000100a00 */
[----:B------:R-:W-:Y:S04]  /*558c0*/  LDGSTS.E [R2+-0x1c080], desc[UR48][R220.64], P6 ;  /* 0xe3f80000dc027fae */ /* 0x000fe8000b121870 */
[----:B-1----:R-:W3:Y:S01]  /*558d0*/  LDL.LU.64 R220, [R1+0x18c0] ;  /* 0x0018c00001dc7983 */ /* 0x002ee20000300a00 */
[----:B--2---:R-:W-:-:S04]  /*558e0*/  IMAD.WIDE R240, R252, 0x4, R240 ;  /* 0x00000004fcf07825 */ /* 0x004fc800078e02f0 */
[C---:B------:R-:W-:Y:S01]  /*558f0*/  IMAD.WIDE R4, R252.reuse, 0x4, R4 ;  /* 0x00000004fc047825 */ /* 0x040fe200078e0204 */
[----:B------:R1:W-:Y:S04]  /*55900*/  STL.64 [R1+0xe08], R240 ;  /* 0x000e08f001007387 */ /* 0x0003e80000100a00 */
[----:B------:R2:W-:Y:S01]  /*55910*/  STL.64 [R1+0xe10], R4 ;  /* 0x000e100401007387 */ /* 0x0005e20000100a00 */
[----:B------:R-:W-:-:S03]  /*55920*/  IMAD.WIDE R226, R252, 0x4, R226 ;  /* 0x00000004fce27825 */ /* 0x000fc600078e02e2 */
[----:B------:R-:W-:Y:S04]  /*55930*/  LDGSTS.E [R3+-0x1bc80], desc[UR48][R240.64], P6 ;  /* 0xe4380000f0037fae */ /* 0x000fe8000b121870 */
[----:B------:R-:W-:Y:S04]  /*55940*/  LDGSTS.E [R0+-0x1b880], desc[UR48][R4.64], P6 ;  /* 0xe478000004007fae */ /* 0x000fe8000b121870 */
[----:B------:R-:W-:Y:S04]  /*55950*/  LDGSTS.E [R2+-0x1b480], desc[UR48][R226.64], P6 ;  /* 0xe4b80000e2027fae */ /* 0x000fe8000b121870 */
[----:B-1----:R-:W3:Y:S01]  /*55960*/  LDL.LU.64 R240, [R1+0x1300] ;  /* 0x0013000001f07983 */ /* 0x002ee20000300a00 */
[----:B------:R-:W-:-:S03]  /*55970*/  IMAD.WIDE R232, R252, 0x4, R232 ;  /* 0x00000004fce87825 */ /* 0x000fc600078e02e8 */
[----:B------:R1:W-:Y:S04]  /*55980*/  STL.64 [R1+0xe18], R226 ;  /* 0x000e18e201007387 */ /* 0x0003e80000100a00 */
[----:B--2---:R-:W2:Y:S04]  /*55990*/  LDL.LU.64 R4, [R1+0x12f8] ;  /* 0x0012f80001047983 */ /* 0x004ea80000300a00 */
[----:B------:R-:W-:Y:S04]  /*559a0*/  LDGSTS.E [R0+-0x1b080], desc[UR48][R232.64], P6 ;  /* 0xe4f80000e8007fae */ /* 0x000fe8000b121870 */
[----:B-1----:R-:W2:Y:S04]  /*559b0*/  LDL.LU.64 R226, [R1+0x18b8] ;  /* 0x0018b80001e27983 */ /* 0x002ea80000300a00 */
[----:B------:R1:W-:Y:S01]  /*559c0*/  STL.64 [R1+0xe30], R232 ;  /* 0x000e30e801007387 */ /* 0x0003e20000100a00 */
[----:B----4-:R-:W-:-:S03]  /*559d0*/  IMAD.WIDE R238, R252, 0x4, R238 ;  /* 0x00000004fcee7825 */ /* 0x010fc600078e02ee */
[----:B-1----:R-:W4:Y:S04]  /*559e0*/  LDL.LU.64 R232, [R1+0x18b0] ;  /* 0x0018b00001e87983 */ /* 0x002f280000300a00 */
[----:B------:R1:W-:Y:S04]  /*559f0*/  STL.64 [R1+0xe48], R238 ;  /* 0x000e48ee01007387 */ /* 0x0003e80000100a00 */
[----:B------:R-:W-:Y:S01]  /*55a00*/  LDGSTS.E [R3+-0x1ac80], desc[UR48][R238.64], P6 ;  /* 0xe5380000ee037fae */ /* 0x000fe2000b121870 */
[----:B---3--:R-:W-:-:S05]  /*55a10*/  IMAD.WIDE R14, R252, 0x4, R14 ;  /* 0x00000004fc0e7825 */ /* 0x008fca00078e020e */
[----:B------:R3:W-:Y:S04]  /*55a20*/  STL.64 [R1+0xe60], R14 ;  /* 0x000e600e01007387 */ /* 0x0007e80000100a00 */
[----:B-1----:R-:W4:Y:S04]  /*55a30*/  LDL.LU.64 R238, [R1+0x18a8] ;  /* 0x0018a80001ee7983 */ /* 0x002f280000300a00 */
[----:B------:R-:W4:Y:S04]  /*55a40*/  LDL.LU R3, [R1+0x18a4] ;  /* 0x0018a40001037983 */ /* 0x000f280000300800 */
[----:B------:R1:W-:Y:S04]  /*55a50*/  LDGSTS.E [R2+-0x1a880], desc[UR48][R14.64], P6 ;  /* 0xe57800000e027fae */ /* 0x0003e8000b121870 */
[----:B---3--:R-:W3:Y:S01]  /*55a60*/  LDL.LU R15, [R1+0x18a0] ;  /* 0x0018a000010f7983 */ /* 0x008ee20000300800 */
[----:B-1----:R-:W-:-:S02]  /*55a70*/  VIADD R14, R250, 0x100000 ;  /* 0x00100000fa0e7836 */ /* 0x002fc40000000000 */
[----:B------:R-:W-:-:S05]  /*55a80*/  IMAD.WIDE R8, R252, 0x4, R8 ;  /* 0x00000004fc087825 */ /* 0x000fca00078e0208 */
[----:B------:R1:W-:Y:S04]  /*55a90*/  STL.64 [R1+0xe78], R8 ;  /* 0x000e780801007387 */ /* 0x0003e80000100a00 */
[----:B------:R2:W-:Y:S01]  /*55aa0*/  LDGSTS.E [R0+-0x1a480], desc[UR48][R8.64], P6 ;  /* 0xe5b8000008007fae */ /* 0x0005e2000b121870 */
[----:B------:R-:W-:-:S03]  /*55ab0*/  IMAD.WIDE R6, R252, 0x4, R6 ;  /* 0x00000004fc067825 */ /* 0x000fc600078e0206 */
[----:B-1----:R-:W4:Y:S04]  /*55ac0*/  LDL.LU.64 R8, [R1+0x1898] ;  /* 0x0018980001087983 */ /* 0x002f280000300a00 */
[----:B------:R1:W-:Y:S04]  /*55ad0*/  STL.64 [R1+0xe90], R6 ;  /* 0x000e900601007387 */ /* 0x0003e80000100a00 */
[----:B------:R4:W-:Y:S01]  /*55ae0*/  LDGSTS.E [R2+-0x1a080], desc[UR48][R6.64], P6 ;  /* 0xe5f8000006027fae */ /* 0x0009e2000b121870 */
[----:B------:R-:W-:-:S04]  /*55af0*/  IMAD.WIDE R10, R252, 0x4, R10 ;  /* 0x00000004fc0a7825 */ /* 0x000fc800078e020a */
[C---:B------:R-:W-:Y:S01]  /*55b00*/  IMAD.WIDE R12, R252.reuse, 0x4, R12 ;  /* 0x00000004fc0c7825 */ /* 0x040fe200078e020c */
[----:B-1----:R-:W3:Y:S04]  /*55b10*/  LDL.LU.64 R6, [R1+0x1890] ;  /* 0x0018900001067983 */ /* 0x002ee80000300a00 */
[----:B------:R1:W-:Y:S04]  /*55b20*/  STL.64 [R1+0xea8], R10 ;  /* 0x000ea80a01007387 */ /* 0x0003e80000100a00 */
[----:B------:R1:W-:Y:S04]  /*55b30*/  STL.64 [R1+0xeb0], R12 ;  /* 0x000eb00c01007387 */ /* 0x0003e80000100a00 */
[----:B------:R-:W-:Y:S04]  /*55b40*/  LDGSTS.E [R14+-0x19c80], desc[UR48][R10.64], P6 ;  /* 0xe63800000a0e7fae */ /* 0x000fe8000b121870 */
[----:B------:R-:W-:Y:S04]  /*55b50*/  LDGSTS.E [R0+-0x19880], desc[UR48][R12.64], P6 ;  /* 0xe67800000c007fae */ /* 0x000fe8000b121870 */
[----:B-1----:R-:W3:Y:S04]  /*55b60*/  LDL.LU.64 R10, [R1+0x1888] ;  /* 0x00188800010a7983 */ /* 0x002ee80000300a00 */
[----:B------:R-:W3:Y:S01]  /*55b70*/  LDL.LU.64 R12, [R1+0x1880] ;  /* 0x00188000010c7983 */ /* 0x000ee20000300a00 */
[----:B------:R-:W-:-:S04]  /*55b80*/  IMAD.WIDE R240, R252, 0x4, R240 ;  /* 0x00000004fcf07825 */ /* 0x000fc800078e02f0 */
[----:B--2---:R-:W-:-:S04]  /*55b90*/  IMAD.WIDE R4, R252, 0x4, R4 ;  /* 0x00000004fc047825 */ /* 0x004fc800078e0204 */
[----:B----4-:R-:W-:-:S04]  /*55ba0*/  IMAD.WIDE R8, R252, 0x4, R8 ;  /* 0x00000004fc087825 */ /* 0x010fc800078e0208 */
[----:B---3--:R-:W-:-:S05]  /*55bb0*/  IMAD.WIDE R6, R252, 0x4, R6 ;  /* 0x00000004fc067825 */ /* 0x008fca00078e0206 */
[----:B------:R1:W-:Y:S04]  /*55bc0*/  STL.64 [R1+0xeb8], R6 ;  /* 0x000eb80601007387 */ /* 0x0003e80000100a00 */
[----:B------:R1:W-:Y:S04]  /*55bd0*/  LDGSTS.E [R2+-0x19480], desc[UR48][R6.64], P6 ;  /* 0xe6b8000006027fae */ /* 0x0003e8000b121870 */
[----:B------:R2:W-:Y:S04]  /*55be0*/  STL.64 [R1+0xed0], R240 ;  /* 0x000ed0f001007387 */ /* 0x0005e80000100a00 */
[----:B------:R3:W-:Y:S04]  /*55bf0*/  STL.64 [R1+0xef0], R4 ;  /* 0x000ef00401007387 */ /* 0x0007e80000100a00 */
[----:B------:R-:W-:Y:S01]  /*55c00*/  LDGSTS.E [R0+-0x19080], desc[UR48][R240.64], P6 ;  /* 0xe6f80000f0007fae */ /* 0x000fe2000b121870 */
[----:B-1----:R-:W-:-:S02]  /*55c10*/  VIADD R6, R250, 0x100000 ;  /* 0x00100000fa067836 */ /* 0x002fc40000000000 */
[C---:B------:R-:W-:Y:S01]  /*55c20*/  IMAD.WIDE R10, R252.reuse, 0x4, R10 ;  /* 0x00000004fc0a7825 */ /* 0x040fe200078e020a */
[----:B------:R-:W-:Y:S03]  /*55c30*/  LDGSTS.E [R14+-0x18c80], desc[UR48][R4.64], P6 ;  /* 0xe7380000040e7fae */ /* 0x000fe6000b121870 */
[----:B------:R-:W-:Y:S01]  /*55c40*/  IMAD.WIDE R12, R252, 0x4, R12 ;  /* 0x00000004fc0c7825 */ /* 0x000fe200078e020c */
[----:B--2---:R-:W2:Y:S04]  /*55c50*/  LDL.LU.64 R240, [R1+0x1878] ;  /* 0x0018780001f07983 */ /* 0x004ea80000300a00 */
[----:B------:R-:W4:Y:S01]  /*55c60*/  LDL.LU R0, [R1+0x1870] ;  /* 0x0018700001007983 */ /* 0x000f220000300800 */
[----:B------:R-:W-:-:S03]  /*55c70*/  VIADD R7, R250, 0x100000 ;  /* 0x00100000fa077836 */ /* 0x000fc60000000000 */
[----:B------:R1:W-:Y:S04]  /*55c80*/  STL.64 [R1+0xf08], R12 ;  /* 0x000f080c01007387 */ /* 0x0003e80000100a00 */
[----:B---3--:R-:W3:Y:S04]  /*55c90*/  LDL.LU.64 R4, [R1+0x1868] ;  /* 0x0018680001047983 */ /* 0x008ee80000300a00 */
[----:B------:R-:W2:Y:S04]  /*55ca0*/  LDL.LU R14, [R1+0x1860] ;  /* 0x00186000010e7983 */ /* 0x000ea80000300800 */
[----:B------:R1:W-:Y:S04]  /*55cb0*/  STL.64 [R1+0xf20], R10 ;  /* 0x000f200a01007387 */ /* 0x0003e80000100a00 */
[----:B------:R-:W-:Y:S04]  /*55cc0*/  LDGSTS.E [R6+-0x18880], desc[UR48][R12.64], P6 ;  /* 0xe77800000c067fae */ /* 0x000fe8000b121870 */
[----:B------:R-:W-:Y:S04]  /*55cd0*/  LDGSTS.E [R2+-0x18480], desc[UR48][R10.64], P6 ;  /* 0xe7b800000a027fae */ /* 0x000fe8000b121870 */
[----:B------:R1:W-:Y:S04]  /*55ce0*/  LDGSTS.E [R7+-0x18080], desc[UR48][R8.64], P6 ;  /* 0xe7f8000008077fae */ /* 0x0003e8000b121870 */
[----:B-1----:R-:W4:Y:S04]  /*55cf0*/  LDL.LU.64 R12, [R1+0x1858] ;  /* 0x00185800010c7983 */ /* 0x002f280000300a00 */
[----:B------:R-:W3:Y:S04]  /*55d00*/  LDL.LU R6, [R1+0x1850] ;  /* 0x0018500001067983 */ /* 0x000ee80000300800 */
[----:B------:R1:W-:Y:S04]  /*55d10*/  STL.64 [R1+0xf30], R8 ;  /* 0x000f300801007387 */ /* 0x0003e80000100a00 */
[----:B------:R-:W3:Y:S04]  /*55d20*/  LDL.LU.64 R10, [R1+0x1848] ;  /* 0x00184800010a7983 */ /* 0x000ee80000300a00 */
[----:B------:R-:W3:Y:S04]  /*55d30*/  LDL.LU R2, [R1+0x1840] ;  /* 0x0018400001027983 */ /* 0x000ee80000300800 */
[----:B-1----:R-:W3:Y:S01]  /*55d40*/  LDL.LU.64 R8, [R1+0x1838] ;  /* 0x0018380001087983 */ /* 0x002ee20000300a00 */
[----:B------:R-:W1:Y:S03]  /*55d50*/  S2R R7, SR_TID.X ;  /* 0x0000000000077919 */ /* 0x000e660000002100 */
[----:B------:R-:W0:Y:S01]  /*55d60*/  LDGDEPBAR ;  /* 0x00000000000079af */ /* 0x000e220000000000 */
[----:B-1----:R-:W-:-:S04]  /*55d70*/  SHF.R.U32.HI R7, RZ, 0x6, R7 ;  /* 0x00000006ff077819 */ /* 0x002fc80000011607 */
[----:B------:R-:W-:Y:S01]  /*55d80*/  SGXT.U32 R7, R7, 0x1 ;  /* 0x000000010707781a */ /* 0x000fe20000000000 */
[----:B------:R1:W-:Y:S01]  /*55d90*/  STL.64 [R1+0x1940], R188 ;  /* 0x001940bc01007387 */ /* 0x0003e20000100a00 */
[----:B------:R-:W-:Y:S01]  /*55da0*/  ULDC UR5, c[0x0][0x230] ;  /* 0x00008c0000057ab9 */ /* 0x000fe20000000800 */
[----:B------:R-:W-:Y:S02]  /*55db0*/  ULDC UR6, c[0x0][0x230] ;  /* 0x00008c0000067ab9 */ /* 0x000fe40000000800 */
[----:B------:R1:W-:Y:S04]  /*55dc0*/  STL.64 [R1+0x1938], R190 ;  /* 0x001938be01007387 */ /* 0x0003e80000100a00 */
[----:B------:R-:W-:Y:S04]  /*55dd0*/  STL.64 [R1+0x1930], R192 ;  /* 0x001930c001007387 */ /* 0x000fe80000100a00 */
[----:B------:R-:W-:Y:S01]  /*55de0*/  STL.64 [R1+0x1928], R194 ;  /* 0x001928c201007387 */ /* 0x000fe20000100a00 */
[----:B-1----:R-:W1:Y:S03]  /*55df0*/  LDC R189, c[0x0][0x230] ;  /* 0x00008c00ffbd7b82 */ /* 0x002e660000000800 */
[----:B------:R-:W-:Y:S04]  /*55e00*/  STL.64 [R1+0x1920], R196 ;  /* 0x001920c401007387 */ /* 0x000fe80000100a00 */
[----:B------:R-:W-:Y:S04]  /*55e10*/  STL [R1+0x1918], R199 ;  /* 0x001918c701007387 */ /* 0x000fe80000100800 */
[----:B------:R3:W-:Y:S04]  /*55e20*/  STL.64 [R1+0x1910], R200 ;  /* 0x001910c801007387 */ /* 0x0007e80000100a00 */
[----:B------:R-:W-:Y:S04]  /*55e30*/  STL [R1+0x1908], R250 ;  /* 0x001908fa01007387 */ /* 0x000fe80000100800 */
[----:B------:R-:W-:Y:S04]  /*55e40*/  STL.64 [R1+0x1900], R202 ;  /* 0x001900ca01007387 */ /* 0x000fe80000100a00 */
[----:B------:R-:W-:Y:S01]  /*55e50*/  STL.64 [R1+0x18f8], R204 ;  /* 0x0018f8cc01007387 */ /* 0x000fe20000100a00 */
[----:B------:R-:W-:Y:S01]  /*55e60*/  UIADD3 UR5, UR5, -0x200, URZ ;  /* 0xfffffe0005057890 */ /* 0x000fe2000fffe03f */
[----:B------:R-:W-:Y:S01]  /*55e70*/  LOP3.LUT R191, R7, 0x40, RZ, 0xfc, !PT ;  /* 0x0000004007bf7812 */ /* 0x000fe200078efcff */
[----:B-1----:R-:W-:Y:S01]  /*55e80*/  VIADD R188, R189, 0x7f ;  /* 0x0000007fbdbc7836 */ /* 0x002fe20000000000 */
[----:B------:R-:W-:Y:S04]  /*55e90*/  STL.64 [R1+0x18f0], R206 ;  /* 0x0018f0ce01007387 */ /* 0x000fe80000100a00 */
[----:B--2---:R-:W-:Y:S04]  /*55ea0*/  STL [R1+0x18e8], R14 ;  /* 0x0018e80e01007387 */ /* 0x004fe80000100800 */
[----:B------:R-:W-:Y:S04]  /*55eb0*/  STL.64 [R1+0x18e0], R208 ;  /* 0x0018e0d001007387 */ /* 0x000fe80000100a00 */
[----:B------:R-:W-:Y:S04]  /*55ec0*/  STL.64 [R1+0x18d8], R246 ;  /* 0x0018d8f601007387 */ /* 0x000fe80000100a00 */
[----:B------:R-:W-:Y:S04]  /*55ed0*/  STL.64 [R1+0x18d0], R248 ;  /* 0x0018d0f801007387 */ /* 0x000fe80000100a00 */
[----:B----4-:R-:W-:Y:S04]  /*55ee0*/  STL.64 [R1+0x1850], R12 ;  /* 0x0018500c01007387 */ /* 0x010fe80000100a00 */
[----:B---3--:R-:W-:Y:S04]  /*55ef0*/  STL.64 [R1+0x1848], R10 ;  /* 0x0018480a01007387 */ /* 0x008fe80000100a00 */
[----:B------:R-:W-:Y:S04]  /*55f00*/  STL [R1+0x1844], R9 ;  /* 0x0018440901007387 */ /* 0x000fe80000100800 */
[----:B------:R-:W-:Y:S04]  /*55f10*/  STL [R1+0x1840], R8 ;  /* 0x0018400801007387 */ /* 0x000fe80000100800 */
[----:B------:R-:W-:Y:S04]  /*55f20*/  STL [R1+0x183c], R6 ;  /* 0x00183c0601007387 */ /* 0x000fe80000100800 */
[----:B------:R1:W-:Y:S04]  /*55f30*/  STL [R1+0x1838], R2 ;  /* 0x0018380201007387 */ /* 0x0003e80000100800 */
[----:B------:R-:W2:Y:S04]  /*55f40*/  LDL.LU.64 R200, [R1+0x12d8] ;  /* 0x0012d80001c87983 */ /* 0x000ea80000300a00 */
[----:B------:R-:W3:Y:S01]  /*55f50*/  LDL.LU.64 R196, [R1+0x12d0] ;  /* 0x0012d00001c47983 */ /* 0x000ee20000300a00 */
[----:B------:R-:W-:-:S02]  /*55f60*/  ISETP.GE.AND P4, PT, R191, UR5, PT ;  /* 0x00000005bf007c0c */ /* 0x000fc4000bf86270 */
[C---:B------:R-:W-:Y:S01]  /*55f70*/  ISETP.GE.AND P0, PT, R7.reuse, UR5, PT ;  /* 0x0000000507007c0c */ /* 0x040fe2000bf06270 */
[----:B------:R-:W4:Y:S01]  /*55f80*/  LDL.LU.64 R192, [R1+0x1278] ;  /* 0x0012780001c07983 */ /* 0x000f220000300a00 */
[----:B------:R-:W-:Y:S02]  /*55f90*/  LOP3.LUT R189, R7, 0x2, RZ, 0xfc, !PT ;  /* 0x0000000207bd7812 */ /* 0x000fe400078efcff */
[----:B------:R-:W-:Y:S01]  /*55fa0*/  ISETP.GT.AND P1, PT, R188, 0x27f, PT ;  /* 0x0000027fbc00780c */ /* 0x000fe20003f24270 */
[----:B------:R-:W4:Y:S01]  /*55fb0*/  LDL.LU.64 R190, [R1+0x1270] ;  /* 0x0012700001be7983 */ /* 0x000f220000300a00 */
[----:B-1----:R-:W-:Y:S02]  /*55fc0*/  SEL R2, RZ, 0x4, P0 ;  /* 0x00000004ff027807 */ /* 0x002fe40000000000 */
[----:B------:R-:W-:Y:S01]  /*55fd0*/  ISETP.GE.AND P0, PT, R189, UR5, PT ;  /* 0x00000005bd007c0c */ /* 0x000fe2000bf06270 */
[----:B------:R-:W4:Y:S01]  /*55fe0*/  LDL.LU.64 R202, [R1+0x1220] ;  /* 0x0012200001ca7983 */ /* 0x000f220000300a00 */
[----:B------:R-:W-:-:S02]  /*55ff0*/  SEL R6, R2, RZ, P1 ;  /* 0x000000ff02067207 */ /* 0x000fc40000800000 */
[----:B------:R-:W-:Y:S02]  /*56000*/  SEL R2, RZ, 0x4, P0 ;  /* 0x00000004ff027807 */ /* 0x000fe40000000000 */
[C---:B------:R-:W-:Y:S02]  /*56010*/  LOP3.LUT R195, R7.reuse, 0x20, RZ, 0xfc, !PT ;  /* 0x0000002007c37812 */ /* 0x040fe400078efcff */
[----:B------:R-:W-:Y:S02]  /*56020*/  LOP3.LUT R199, R7, 0x22, RZ, 0xfc, !PT ;  /* 0x0000002207c77812 */ /* 0x000fe400078efcff */
[----:B------:R-:W-:Y:S02]  /*56030*/  SEL R9, R2, RZ, P1 ;  /* 0x000000ff02097207 */ /* 0x000fe40000800000 */
[----:B------:R-:W-:Y:S02]  /*56040*/  ISETP.GE.AND P2, PT, R195, UR5, PT ;  /* 0x00000005c3007c0c */ /* 0x000fe4000bf46270 */
[----:B------:R-:W-:-:S02]  /*56050*/  ISETP.GE.AND P3, PT, R199, UR5, PT ;  /* 0x00000005c7007c0c */ /* 0x000fc4000bf66270 */
[----:B------:R-:W-:Y:S02]  /*56060*/  SEL R2, RZ, 0x4, P4 ;  /* 0x00000004ff027807 */ /* 0x000fe40002000000 */
[----:B------:R-:W-:Y:S02]  /*56070*/  ISETP.NE.U32.AND P0, PT, R6, RZ, PT ;  /* 0x000000ff0600720c */ /* 0x000fe40003f05070 */
[----:B------:R-:W-:Y:S02]  /*56080*/  LOP3.LUT R194, R7, 0x42, RZ, 0xfc, !PT ;  /* 0x0000004207c27812 */ /* 0x000fe400078efcff */
[----:B------:R-:W-:Y:S02]  /*56090*/  SEL R8, RZ, 0x4, P2 ;  /* 0x00000004ff087807 */ /* 0x000fe40001000000 */
[----:B------:R-:W-:Y:S02]  /*560a0*/  SEL R6, RZ, 0x4, P3 ;  /* 0x00000004ff067807 */ /* 0x000fe40001800000 */
[----:B------:R-:W-:-:S02]  /*560b0*/  SEL R2, R2, RZ, P1 ;  /* 0x000000ff02027207 */ /* 0x000fc40000800000 */
[----:B------:R-:W-:Y:S02]  /*560c0*/  ISETP.NE.U32.AND P4, PT, R9, RZ, PT ;  /* 0x000000ff0900720c */ /* 0x000fe40003f85070 */
[----:B------:R-:W-:Y:S02]  /*560d0*/  ISETP.GE.AND P6, PT, R194, UR5, PT ;  /* 0x00000005c2007c0c */ /* 0x000fe4000bfc6270 */
[----:B------:R-:W-:Y:S02]  /*560e0*/  LOP3.LUT R194, R7, 0x60, RZ, 0xfc, !PT ;  /* 0x0000006007c27812 */ /* 0x000fe400078efcff */
[----:B------:R-:W-:Y:S02]  /*560f0*/  SEL R8, R8, RZ, P1 ;  /* 0x000000ff08087207 */ /* 0x000fe40000800000 */
[----:B------:R-:W-:Y:S02]  /*56100*/  SEL R6, R6, RZ, P1 ;  /* 0x000000ff06067207 */ /* 0x000fe40000800000 */
[----:B------:R-:W-:-:S02]  /*56110*/  ISETP.NE.U32.AND P2, PT, R2, RZ, PT ;  /* 0x000000ff0200720c */ /* 0x000fc40003f45070 */
[----:B------:R-:W-:Y:S02]  /*56120*/  SEL R2, RZ, 0x4, P6 ;  /* 0x00000004ff027807 */ /* 0x000fe40003000000 */
[----:B------:R-:W-:Y:S02]  /*56130*/  ISETP.GE.AND P6, PT, R194, UR5, PT ;  /* 0x00000005c2007c0c */ /* 0x000fe4000bfc6270 */
[----:B------:R-:W-:Y:S02]  /*56140*/  LOP3.LUT R194, R7, 0x62, RZ, 0xfc, !PT ;  /* 0x0000006207c27812 */ /* 0x000fe400078efcff */
[----:B------:R-:W-:Y:S02]  /*56150*/  ISETP.NE.U32.AND P5, PT, R8, RZ, PT ;  /* 0x000000ff0800720c */ /* 0x000fe40003fa5070 */
[----:B------:R-:W-:Y:S02]  /*56160*/  ISETP.NE.U32.AND P3, PT, R6, RZ, PT ;  /* 0x000000ff0600720c */ /* 0x000fe40003f65070 */
[----:B------:R-:W-:-:S02]  /*56170*/  SEL R6, R2, RZ, P1 ;  /* 0x000000ff02067207 */ /* 0x000fc40000800000 */
[----:B------:R-:W-:Y:S02]  /*56180*/  SEL R2, RZ, 0x4, P6 ;  /* 0x00000004ff027807 */ /* 0x000fe40003000000 */
[----:B------:R-:W-:Y:S01]  /*56190*/  ISETP.GE.AND P6, PT, R194, UR5, PT ;  /* 0x00000005c2007c0c */ /* 0x000fe2000bfc6270 */
[----:B------:R-:W-:Y:S01]  /*561a0*/  BAR.SYNC.DEFER_BLOCKING 0x0 ;  /* 0x0000000000007b1d */ /* 0x000fe20000010000 */
[----:B--2---:R-:W-:-:S05]  /*561b0*/  IMAD.WIDE R10, R251, 0x4, R200 ;  /* 0x00000004fb0a7825 */ /* 0x004fca00078e02c8 */
[----:B------:R-:W2:Y:S01]  /*561c0*/  LDL.LU.64 R200, [R1+0x1218] ;  /* 0x0012180001c87983 */ /* 0x000ea20000300a00 */
[----:B---3--:R-:W-:-:S03]  /*561d0*/  IMAD.WIDE R8, R251, 0x4, R196 ;  /* 0x00000004fb087825 */ /* 0x008fc600078e02c4 */
[----:B------:R4:W-:Y:S04]  /*561e0*/  STL.64 [R1+0xf88], R10 ;  /* 0x000f880a01007387 */ /* 0x0009e80000100a00 */
[----:B------:R-:W-:Y:S01]  /*561f0*/  @!PT LDS RZ, [RZ] ;  /* 0x00000000fffff984 */ /* 0x000fe20000000800 */
[----:B------:R-:W-:Y:S01]  /*56200*/  @!PT LDS RZ, [RZ] ;  /* 0x00000000fffff984 */ /* 0x000fe20000000800 */
[----:B------:R-:W-:Y:S01]  /*56210*/  @!PT LDS RZ, [RZ] ;  /* 0x00000000fffff984 */ /* 0x000fe20000000800 */
[----:B------:R4:W-:Y:S01]  /*56220*/  LDGSTS.E [R0+0x20000], desc[UR48][R10.64], P0 ;  /* 0x200000000a007fae */ /* 0x0009e20008121870 */
[----:B------:R-:W-:Y:S02]  /*56230*/  ISETP.NE.U32.AND P0, PT, R6, RZ, PT ;  /* 0x000000ff0600720c */ /* 0x000fe40003f05070 */
[----:B------:R-:W-:Y:S01]  /*56240*/  SEL R6, R2, RZ, P1 ;  /* 0x000000ff02067207 */ /* 0x000fe20000800000 */
[----:B------:R1:W-:Y:S01]  /*56250*/  STL.64 [R1+0xf98], R8 ;  /* 0x000f980801007387 */ /* 0x0003e20000100a00 */
[----:B------:R-:W-:-:S03]  /*56260*/  SEL R2, RZ, 0x4, P6 ;  /* 0x00000004ff027807 */ /* 0x000fc60003000000 */
[----:B------:R1:W-:Y:S01]  /*56270*/  LDGSTS.E [R0+0x20008], desc[UR48][R8.64], P4 ;  /* 0x2000800008007fae */ /* 0x0003e2000a121870 */
[----:B----4-:R-:W-:Y:S01]  /*56280*/  IMAD.WIDE R10, R251, 0x4, R192 ;  /* 0x00000004fb0a7825 */ /* 0x010fe200078e02c0 */
[----:B------:R-:W-:Y:S02]  /*56290*/  LOP3.LUT R193, R7, 0x4, RZ, 0xfc, !PT ;  /* 0x0000000407c17812 */ /* 0x000fe400078efcff */
[----:B------:R-:W3:Y:S01]  /*562a0*/  LDL.LU.64 R196, [R1+0x11e0] ;  /* 0x0011e00001c47983 */ /* 0x000ee20000300a00 */
[----:B------:R-:W-:Y:S02]  /*562b0*/  ISETP.NE.U32.AND P4, PT, R6, RZ, PT ;  /* 0x000000ff0600720c */ /* 0x000fe40003f85070 */
[----:B------:R-:W-:Y:S01]  /*562c0*/  ISETP.GE.AND P6, PT, R193, UR5, PT ;  /* 0x00000005c1007c0c */ /* 0x000fe2000bfc6270 */
[----:B------:R4:W-:Y:S01]  /*562d0*/  STL.64 [R1+0xfa0], R10 ;  /* 0x000fa00a01007387 */ /* 0x0009e20000100a00 */
[----:B-1----:R-:W-:Y:S01]  /*562e0*/  IMAD.WIDE R8, R251, 0x4, R190 ;  /* 0x00000004fb087825 */ /* 0x002fe200078e02be */
[----:B------:R-:W-:-:S02]  /*562f0*/  LOP3.LUT R191, R7, 0x6, RZ, 0xfc, !PT ;  /* 0x0000000607bf7812 */ /* 0x000fc400078efcff */
[----:B------:R-:W3:Y:S01]  /*56300*/  LDL.LU.64 R192, [R1+0x11d8] ;  /* 0x0011d80001c07983 */ /* 0x000ee20000300a00 */
[----:B------:R-:W-:Y:S02]  /*56310*/  SEL R6, R2, RZ, P1 ;  /* 0x000000ff02067207 */ /* 0x000fe40000800000 */
[----:B------:R-:W-:Y:S01]  /*56320*/  SEL R2, RZ, 0x4, P6 ;  /* 0x00000004ff027807 */ /* 0x000fe20003000000 */
[----:B------:R2:W-:Y:S01]  /*56330*/  STL.64 [R1+0xfb0], R8 ;  /* 0x000fb00801007387 */ /* 0x0005e20000100a00 */
[----:B------:R-:W-:-:S03]  /*56340*/  ISETP.GE.AND P6, PT, R191, UR5, PT ;  /* 0x00000005bf007c0c */ /* 0x000fc6000bfc6270 */
[----:B------:R-:W3:Y:S01]  /*56350*/  LDL.LU.64 R190, [R1+0x12c8] ;  /* 0x0012c80001be7983 */ /* 0x000ee20000300a00 */
[----:B------:R-:W-:-:S03]  /*56360*/  LOP3.LUT R194, R7, 0x24, RZ, 0xfc, !PT ;  /* 0x0000002407c27812 */ /* 0x000fc600078efcff */
[----:B------:R4:W-:Y:S01]  /*56370*/  LDGSTS.E [R0+0x22000], desc[UR48][R10.64], P5 ;  /* 0x220000000a007fae */ /* 0x0009e2000a921870 */
[----:B------:R-:W-:Y:S02]  /*56380*/  ISETP.NE.U32.AND P5, PT, R6, RZ, PT ;  /* 0x000000ff0600720c */ /* 0x000fe40003fa5070 */
[----:B------:R-:W-:Y:S01]  /*56390*/  SEL R6, R2, RZ, P1 ;  /* 0x000000ff02067207 */ /* 0x000fe20000800000 */
[----:B------:R2:W-:Y:S01]  /*563a0*/  LDGSTS.E [R0+0x22008], desc[UR48][R8.64], P3 ;  /* 0x2200800008007fae */ /* 0x0005e20009921870 */
[----:B------:R-:W-:Y:S02]  /*563b0*/  SEL R2, RZ, 0x4, P6 ;  /* 0x00000004ff027807 */ /* 0x000fe40003000000 */
[----:B------:R-:W-:Y:S02]  /*563c0*/  ISETP.GE.AND P6, PT, R194, UR5, PT ;  /* 0x00000005c2007c0c */ /* 0x000fe4000bfc6270 */
[----:B------:R-:W-:Y:S02]  /*563d0*/  LOP3.LUT R194, R7, 0x26, RZ, 0xfc, !PT ;  /* 0x0000002607c27812 */ /* 0x000fe400078efcff */
[----:B------:R-:W-:Y:S01]  /*563e0*/  ISETP.NE.U32.AND P3, PT, R6, RZ, PT ;  /* 0x000000ff0600720c */ /* 0x000fe20003f65070 */
[----:B----4-:R-:W-:Y:S01]  /*563f0*/  IMAD.WIDE R10, R251, 0x4, R202 ;  /* 0x00000004fb0a7825 */ /* 0x010fe200078e02ca */
[----:B------:R-:W-:-:S02]  /*56400*/  SEL R6, R2, RZ, P1 ;  /* 0x000000ff02067207 */ /* 0x000fc40000800000 */
[----:B------:R-:W-:Y:S02]  /*56410*/  SEL R2, RZ, 0x4, P6 ;  /* 0x00000004ff027807 */ /* 0x000fe40003000000 */
[----:B------:R-:W-:Y:S01]  /*56420*/  ISETP.GE.AND P6, PT, R194, UR5, PT ;  /* 0x00000005c2007c0c */ /* 0x000fe2000bfc6270 */
[----:B------:R3:W-:Y:S01]  /*56430*/  LDGSTS.E [R0+0x24000], desc[UR48][R10.64], P2 ;  /* 0x240000000a007fae */ /* 0x0007e20009121870 */
[----:B------:R-:W-:Y:S02]  /*56440*/  LOP3.LUT R194, R7, 0x44, RZ, 0xfc, !PT ;  /* 0x0000004407c27812 */ /* 0x000fe400078efcff */
[----:B------:R-:W-:Y:S01]  /*56450*/  ISETP.NE.U32.AND P2, PT, R6, RZ, PT ;  /* 0x000000ff0600720c */ /* 0x000fe20003f45070 */
[----:B------:R3:W-:Y:S01]  /*56460*/  STL.64 [R1+0xfc0], R10 ;  /* 0x000fc00a01007387 */ /* 0x0007e20000100a00 */
[----:B------:R-:W-:Y:S02]  /*56470*/  SEL R6, R2, RZ, P1 ;  /* 0x000000ff02067207 */ /* 0x000fe40000800000 */
[----:B------:R-:W-:Y:S01]  /*56480*/  SEL R2, RZ, 0x4, P6 ;  /* 0x00000004ff027807 */ /* 0x000fe20003000000 */
[----:B------:R-:W4:Y:S01]  /*56490*/  LDL.LU.64 R202, [R1+0x12c0] ;  /* 0x0012c00001ca7983 */ /* 0x000f220000300a00 */
[----:B------:R-:W-:Y:S01]  /*564a0*/  ISETP.GE.AND P6, PT, R194, UR5, PT ;  /* 0x00000005c2007c0c */ /* 0x000fe2000bfc6270 */
[----:B--2---:R-:W-:-:S05]  /*564b0*/  IMAD.WIDE R8, R251, 0x4, R200 ;  /* 0x00000004fb087825 */ /* 0x004fca00078e02c8 */
[----:B------:R1:W-:Y:S04]  /*564c0*/  STL.64 [R1+0xfd8], R8 ;  /* 0x000fd80801007387 */ /* 0x0003e80000100a00 */
[----:B------:R1:W-:Y:S01]  /*564d0*/  LDGSTS.E [R0+0x24008], desc[UR48][R8.64], P0 ;  /* 0x2400800008007fae */ /* 0x0003e20008121870 */
[----:B------:R-:W-:-:S03]  /*564e0*/  ISETP.NE.U32.AND P0, PT, R6, RZ, PT ;  /* 0x000000ff0600720c */ /* 0x000fc60003f05070 */
[----:B------:R-:W2:Y:S01]  /*564f0*/  LDL.LU.64 R200, [R1+0x1268] ;  /* 0x0012680001c87983 */ /* 0x000ea20000300a00 */
[----:B------:R-:W-:Y:S02]  /*56500*/  SEL R6, R2, RZ, P1 ;  /* 0x000000ff02067207 */ /* 0x000fe40000800000 */
[----:B------:R-:W-:Y:S01]  /*56510*/  SEL R2, RZ, 0x4, P6 ;  /* 0x00000004ff027807 */ /* 0x000fe20003000000 */
[----:B---3--:R-:W-:-:S05]  /*56520*/  IMAD.WIDE R10, R251, 0x4, R196 ;  /* 0x00000004fb0a7825 */ /* 0x008fca00078e02c4 */
[----:B------:R3:W-:Y:S01]  /*56530*/  STL.64 [R1+0xff0], R10 ;  /* 0x000ff00a01007387 */ /* 0x0007e20000100a00 */
[----:B-1----:R-:W-:Y:S01]  /*56540*/  IMAD.WIDE R8, R251, 0x4, R192 ;  /* 0x00000004fb087825 */ /* 0x002fe200078e02c0 */
[----:B------:R-:W-:Y:S02]  /*56550*/  LOP3.LUT R193, R7, 0x46, RZ, 0xfc, !PT ;  /* 0x0000004607c17812 */ /* 0x000fe400078efcff */
[----:B------:R3:W-:Y:S01]  /*56560*/  LDGSTS.E [R0+0x26000], desc[UR48][R10.64], P4 ;  /* 0x260000000a007fae */ /* 0x0007e2000a121870 */
[----:B------:R-:W-:Y:S02]  /*56570*/  ISETP.NE.U32.AND P4, PT, R6, RZ, PT ;  /* 0x000000ff0600720c */ /* 0x000fe40003f85070 */
[----:B------:R-:W-:Y:S01]  /*56580*/  ISETP.GE.AND P6, PT, R193, UR5, PT ;  /* 0x00000005c1007c0c */ /* 0x000fe2000bfc6270 */
[----:B------:R-:W2:Y:S01]  /*56590*/  LDL.LU.64 R196, [R1+0x1260] ;  /* 0x0012600001c47983 */ /* 0x000ea20000300a00 */
[----:B------:R-:W-:-:S03]  /*565a0*/  SEL R6, R2, RZ, P1 ;  /* 0x000000ff02067207 */ /* 0x000fc60000800000 */
[----:B------:R4:W-:Y:S01]  /*565b0*/  STL.64 [R1+0x1008], R8 ;  /* 0x0010080801007387 */ /* 0x0009e20000100a00 */
[----:B---3--:R-:W-:Y:S01]  /*565c0*/  IMAD.WIDE R10, R251, 0x4, R190 ;  /* 0x00000004fb0a7825 */ /* 0x008fe200078e02be */
[----:B------:R-:W-:Y:S02]  /*565d0*/  LOP3.LUT R191, R7, 0x64, RZ, 0xfc, !PT ;  /* 0x0000006407bf7812 */ /* 0x000fe400078efcff */
[----:B------:R-:W3:Y:S01]  /*565e0*/  LDL.LU.64 R192, [R1+0x1210] ;  /* 0x0012100001c07983 */ /* 0x000ee20000300a00 */
[----:B------:R-:W-:Y:S02]  /*565f0*/  SEL R2, RZ, 0x4, P6 ;  /* 0x00000004ff027807 */ /* 0x000fe40003000000 */
[----:B------:R-:W-:Y:S01]  /*56600*/  ISETP.GE.AND P6, PT, R191, UR5, PT ;  /* 0x00000005bf007c0c */ /* 0x000fe2000bfc6270 */
[----:B------:R2:W-:Y:S04]  /*56610*/  STL.64 [R1+0x1020], R10 ;  /* 0x0010200a01007387 */ /* 0x0005e80000100a00 */
        /* <DEDUP_REMOVED lines=29> */
[----:B-1----:R-:W-:-:S05]  /*567f0*/  IMAD.WIDE R8, R251, 0x4, R196 ;  /* 0x00000004fb087825 */ /* 0x002fca00078e02c4 */
[----:B------:R1:W-:Y:S04]  /*56800*/  STL.64 [R1+0x1060], R8 ;  /* 0x0010600801007387 */ /* 0x0003e80000100a00 */
[----:B------:R1:W-:Y:S01]  /*56810*/  LDGSTS.E [R3+0x22008], desc[UR48][R8.64], P4 ;  /* 0x2200800008037fae */ /* 0x0003e2000a121870 */
[----:B---3--:R-:W-:Y:S01]  /*56820*/  IMAD.WIDE R10, R251, 0x4, R192 ;  /* 0x00000004fb0a7825 */ /* 0x008fe200078e02c0 */
[----:B------:R-:W-:Y:S02]  /*56830*/  LOP3.LUT R193, R7, 0x28, RZ, 0xfc, !PT ;  /* 0x0000002807c17812 */ /* 0x000fe400078efcff */
[----:B------:R-:W3:Y:S02]  /*56840*/  LDL.LU.64 R196, [R1+0x12b8] ;  /* 0x0012b80001c47983 */ /* 0x000ee40000300a00 */
[----:B------:R-:W-:-:S02]  /*56850*/  ISETP.GE.AND P6, PT, R193, UR5, PT ;  /* 0x00000005c1007c0c */ /* 0x000fc4000bfc6270 */
[----:B------:R4:W-:Y:S01]  /*56860*/  STL.64 [R1+0x1078], R10 ;  /* 0x0010780a01007387 */ /* 0x0009e20000100a00 */
[----:B------:R-:W-:Y:S01]  /*56870*/  ISETP.NE.U32.AND P4, PT, R6, RZ, PT ;  /* 0x000000ff0600720c */ /* 0x000fe20003f85070 */
[----:B-1----:R-:W-:Y:S01]  /*56880*/  IMAD.WIDE R8, R251, 0x4, R190 ;  /* 0x00000004fb087825 */ /* 0x002fe200078e02be */
[----:B------:R-:W-:Y:S01]  /*56890*/  LOP3.LUT R191, R7, 0x2a, RZ, 0xfc, !PT ;  /* 0x0000002a07bf7812 */ /* 0x000fe200078efcff */
        /* <DEDUP_REMOVED lines=35> */
[----:B------:R3:W-:Y:S04]  /*56ad0*/  STL.64 [R1+0x10b8], R10 ;  /* 0x0010b80a01007387 */ /* 0x0007e80000100a00 */
[----:B------:R3:W-:Y:S01]  /*56ae0*/  LDGSTS.E [R4+0x20000], desc[UR48][R10.64], P4 ;  /* 0x200000000a047fae */ /* 0x0007e2000a121870 */
[----:B-1----:R-:W-:Y:S01]  /*56af0*/  IMAD.WIDE R8, R251, 0x4, R192 ;  /* 0x00000004fb087825 */ /* 0x002fe200078e02c0 */
[----:B------:R-:W-:Y:S02]  /*56b00*/  LOP3.LUT R193, R7, 0x6a, RZ, 0xfc, !PT ;  /* 0x0000006a07c17812 */ /* 0x000fe400078efcff */
[----:B------:R-:W2:Y:S02]  /*56b10*/  LDL.LU.64 R196, [R1+0x11f8] ;  /* 0x0011f80001c47983 */ /* 0x000ea40000300a00 */
[----:B------:R-:W-:-:S02]  /*56b20*/  ISETP.GE.AND P6, PT, R193, UR5, PT ;  /* 0x00000005c1007c0c */ /* 0x000fc4000bfc6270 */
[----:B------:R4:W-:Y:S01]  /*56b30*/  STL.64 [R1+0x10d0], R8 ;  /* 0x0010d00801007387 */ /* 0x0009e20000100a00 */
[----:B------:R-:W-:Y:S01]  /*56b40*/  ISETP.NE.U32.AND P4, PT, R6, RZ, PT ;  /* 0x000000ff0600720c */ /* 0x000fe20003f85070 */
[----:B---3--:R-:W-:Y:S01]  /*56b50*/  IMAD.WIDE R10, R251, 0x4, R190 ;  /* 0x00000004fb0a7825 */ /* 0x008fe200078e02be */
        /* <DEDUP_REMOVED lines=60> */
[----:B------:R-:W-:-:S02]  /*56f20*/  ISETP.NE.U32.AND P3, PT, R6, RZ, PT ;  /* 0x000000ff0600720c */ /* 0x000fc40003f65070 */
[----:B------:R-:W-:Y:S01]  /*56f30*/  SEL R6, R2, RZ, P1 ;  /* 0x000000ff02067207 */ /* 0x000fe20000800000 */
[----:B----4-:R-:W-:Y:S01]  /*56f40*/  IMAD.WIDE R10, R251, 0x4, R202 ;  /* 0x00000004fb0a7825 */ /* 0x010fe200078e02ca */
[----:B------:R-:W-:Y:S02]  /*56f50*/  SEL R2, RZ, 0x4, P6 ;  /* 0x00000004ff027807 */ /* 0x000fe40003000000 */
[----:B------:R-:W-:Y:S02]  /*56f60*/  ISETP.GE.AND P6, PT, R194, UR5, PT ;  /* 0x00000005c2007c0c */ /* 0x000fe4000bfc6270 */
[----:B------:R3:W-:Y:S01]  /*56f70*/  LDGSTS.E [R5+0x20000], desc[UR48][R10.64], P2 ;  /* 0x200000000a057fae */ /* 0x0007e20009121870 */
[----:B------:R-:W-:Y:S02]  /*56f80*/  LOP3.LUT R194, R7, 0x10, RZ, 0xfc, !PT ;  /* 0x0000001007c27812 */ /* 0x000fe400078efcff */
[----:B------:R-:W-:Y:S01]  /*56f90*/  ISETP.NE.U32.AND P2, PT, R6, RZ, PT ;  /* 0x000000ff0600720c */ /* 0x000fe20003f45070 */
[----:B------:R3:W-:Y:S01]  /*56fa0*/  STL.64 [R1+0x1150], R10 ;  /* 0x0011500a01007387 */ /* 0x0007e20000100a00 */
[----:B------:R-:W-:-:S02]  /*56fb0*/  SEL R6, R2, RZ, P1 ;  /* 0x000000ff02067207 */ /* 0x000fc40000800000 */
        /* <DEDUP_REMOVED lines=130> */
[----:B------:R1:W-:Y:S01]  /*577e0*/  STL.64 [R1+0x1210], R8 ;  /* 0x0012100801007387 */ /* 0x0003e20000100a00 */
[----:B------:R-:W-:-:S03]  /*577f0*/  LOP3.LUT R194, R7, 0x76, RZ, 0xfc, !PT ;  /* 0x0000007607c27812 */ /* 0x000fc600078efcff */
[----:B------:R1:W-:Y:S01]  /*57800*/  LDGSTS.E [R15+0x26008], desc[UR48][R8.64], P2 ;  /* 0x26008000080f7fae */ /* 0x0003e20009121870 */
[----:B------:R-:W-:Y:S02]  /*57810*/  ISETP.NE.U32.AND P2, PT, R6, RZ, PT ;  /* 0x000000ff0600720c */ /* 0x000fe40003f45070 */
[----:B------:R-:W-:Y:S01]  /*57820*/  SEL R6, R2, RZ, P1 ;  /* 0x000000ff02067207 */ /* 0x000fe20000800000 */
[----:B------:R-:W4:Y:S01]  /*57830*/  LDL.LU.64 R202, [R1+0x10c8] ;  /* 0x0010c80001ca7983 */ /* 0x000f220000300a00 */
[----:B------:R-:W-:Y:S02]  /*57840*/  SEL R2, RZ, 0x4, P6 ;  /* 0x00000004ff027807 */ /* 0x000fe40003000000 */
        /* <DEDUP_REMOVED lines=16> */
[----:B-1----:R-:W-:-:S03]  /*57950*/  IMAD.WIDE R8, R251, 0x4, R190 ;  /* 0x00000004fb087825 */ /* 0x002fc600078e02be */
[----:B------:R-:W3:Y:S04]  /*57960*/  LDL.LU.64 R192, [R1+0x1068] ;  /* 0x0010680001c07983 */ /* 0x000ee80000300a00 */
[----:B------:R2:W-:Y:S04]  /*57970*/  STL.64 [R1+0x1268], R8 ;  /* 0x0012680801007387 */ /* 0x0005e80000100a00 */
[----:B------:R-:W3:Y:S01]  /*57980*/  LDL.LU.64 R190, [R1+0x1380] ;  /* 0x0013800001be7983 */ /* 0x000ee20000300a00 */
[----:B------:R-:W-:Y:S02]  /*57990*/  LOP3.LUT R194, R7, 0x1a, RZ, 0xfc, !PT ;  /* 0x0000001a07c27812 */ /* 0x000fe400078efcff */
[----:B------:R-:W-:Y:S01]  /*579a0*/  ISETP.NE.U32.AND P4, PT, R6, RZ, PT ;  /* 0x000000ff0600720c */ /* 0x000fe20003f85070 */
[----:B------:R4:W-:Y:S01]  /*579b0*/  LDGSTS.E [R240+0x22000], desc[UR48][R10.64], P5 ;  /* 0x220000000af07fae */ /* 0x0009e2000a921870 */
[----:B------:R-:W-:-:S02]  /*579c0*/  SEL R6, R2, RZ, P1 ;  /* 0x000000ff02067207 */ /* 0x000fc40000800000 */
[----:B------:R-:W-:Y:S01]  /*579d0*/  SEL R2, RZ, 0x4, P6 ;  /* 0x00000004ff027807 */ /* 0x000fe20003000000 */
[----:B------:R2:W-:Y:S01]  /*579e0*/  LDGSTS.E [R240+0x22008], desc[UR48][R8.64], P3 ;  /* 0x2200800008f07fae */ /* 0x0005e20009921870 */
[----:B------:R-:W-:Y:S02]  /*579f0*/  ISETP.GE.AND P6, PT, R194, UR5, PT ;  /* 0x00000005c2007c0c */ /* 0x000fe4000bfc6270 */
[----:B------:R-:W-:Y:S02]  /*57a00*/  LOP3.LUT R194, R7, 0x38, RZ, 0xfc, !PT ;  /* 0x0000003807c27812 */ /* 0x000fe400078efcff */
[----:B------:R-:W-:Y:S02]  /*57a10*/  ISETP.NE.U32.AND P5, PT, R6, RZ, PT ;  /* 0x000000ff0600720c */ /* 0x000fe40003fa5070 */
[----:B------:R-:W-:Y:S02]  /*57a20*/  SEL R6, R2, RZ, P1 ;  /* 0x000000ff02067207 */ /* 0x000fe40000800000 */
[----:B------:R-:W-:-:S02]  /*57a30*/  SEL R2, RZ, 0x4, P6 ;  /* 0x00000004ff027807 */ /* 0x000fc40003000000 */
[----:B------:R-:W-:Y:S01]  /*57a40*/  ISETP.GE.AND P6, PT, R194, UR5, PT ;  /* 0x00000005c2007c0c */ /* 0x000fe2000bfc6270 */
[----:B----4-:R-:W-:Y:S01]  /*57a50*/  IMAD.WIDE R10, R251, 0x4, R202 ;  /* 0x00000004fb0a7825 */ /* 0x010fe200078e02ca */
[C---:B------:R-:W-:Y:S02]  /*57a60*/  LOP3.LUT R194, R7.reuse, 0x3a, RZ, 0xfc, !PT ;  /* 0x0000003a07c27812 */ /* 0x040fe400078efcff */
[----:B------:R-:W-:Y:S02]  /*57a70*/  ISETP.NE.U32.AND P3, PT, R6, RZ, PT ;  /* 0x000000ff0600720c */ /* 0x000fe40003f65070 */
[----:B------:R-:W-:Y:S01]  /*57a80*/  SEL R6, R2, RZ, P1 ;  /* 0x000000ff02067207 */ /* 0x000fe20000800000 */
[----:B------:R3:W-:Y:S01]  /*57a90*/  STL.64 [R1+0x1260], R10 ;  /* 0x0012600a01007387 */ /* 0x0007e20000100a00 */
[----:B------:R-:W-:Y:S02]  /*57aa0*/  SEL R2, RZ, 0x4, P6 ;  /* 0x00000004ff027807 */ /* 0x000fe40003000000 */
[----:B------:R-:W-:Y:S01]  /*57ab0*/  ISETP.GE.AND P6, PT, R194, UR5, PT ;  /* 0x00000005c2007c0c */ /* 0x000fe2000bfc6270 */
[----:B------:R3:W-:Y:S01]  /*57ac0*/  LDGSTS.E [R240+0x24000], desc[UR48][R10.64], P2 ;  /* 0x240000000af07fae */ /* 0x0007e20009121870 */
[----:B------:R-:W-:-:S02]  /*57ad0*/  LOP3.LUT R194, R7, 0x58, RZ, 0xfc, !PT ;  /* 0x0000005807c27812 */ /* 0x000fc400078efcff */
[----:B------:R-:W-:Y:S01]  /*57ae0*/  ISETP.NE.U32.AND P2, PT, R6, RZ, PT ;  /* 0x000000ff0600720c */ /* 0x000fe20003f45070 */
[----:B------:R-:W4:Y:S01]  /*57af0*/  LDL.LU.64 R204, [R1+0x1050] ;  /* 0x0010500001cc7983 */ /* 0x000f220000300a00 */
[----:B------:R-:W-:Y:S02]  /*57b00*/  SEL R6, R2, RZ, P1 ;  /* 0x000000ff02067207 */ /* 0x000fe40000800000 */
[----:B------:R-:W-:Y:S02]  /*57b10*/  SEL R2, RZ, 0x4, P6 ;  /* 0x00000004ff027807 */ /* 0x000fe40003000000 */
[----:B------:R-:W-:Y:S01]  /*57b20*/  ISETP.GE.AND P6, PT, R194, UR5, PT ;  /* 0x00000005c2007c0c */ /* 0x000fe2000bfc6270 */
[----:B--2---:R-:W-:-:S05]  /*57b30*/  IMAD.WIDE R8, R251, 0x4, R200 ;  /* 0x00000004fb087825 */ /* 0x004fca00078e02c8 */
[----:B------:R1:W-:Y:S04]  /*57b40*/  STL.64 [R1+0x1258], R8 ;  /* 0x0012580801007387 */ /* 0x0003e80000100a00 */
[----:B------:R1:W-:Y:S01]  /*57b50*/  LDGSTS.E [R240+0x24008], desc[UR48][R8.64], P0 ;  /* 0x2400800008f07fae */ /* 0x0003e20008121870 */
[----:B------:R-:W-:-:S03]  /*57b60*/  ISETP.NE.U32.AND P0, PT, R6, RZ, PT ;  /* 0x000000ff0600720c */ /* 0x000fc60003f05070 */
[----:B------:R-:W2:Y:S01]  /*57b70*/  LDL.LU.64 R202, [R1+0x1038] ;  /* 0x0010380001ca7983 */ /* 0x000ea20000300a00 */
[----:B------:R-:W-:Y:S01]  /*57b80*/  SEL R6, R2, RZ, P1 ;  /* 0x000000ff02067207 */ /* 0x000fe20000800000 */
[----:B---3--:R-:W-:Y:S01]  /*57b90*/  IMAD.WIDE R10, R251, 0x4, R196 ;  /* 0x00000004fb0a7825 */ /* 0x008fe200078e02c4 */
[----:B------:R-:W-:-:S04]  /*57ba0*/  SEL R2, RZ, 0x4, P6 ;  /* 0x00000004ff027807 */ /* 0x000fc80003000000 */
[----:B------:R3:W-:Y:S01]  /*57bb0*/  STL.64 [R1+0x1250], R10 ;  /* 0x0012500a01007387 */ /* 0x0007e20000100a00 */
[----:B-1----:R-:W-:Y:S01]  /*57bc0*/  IMAD.WIDE R8, R251, 0x4, R192 ;  /* 0x00000004fb087825 */ /* 0x002fe200078e02c0 */
[----:B------:R-:W-:Y:S02]  /*57bd0*/  LOP3.LUT R193, R7, 0x5a, RZ, 0xfc, !PT ;  /* 0x0000005a07c17812 */ /* 0x000fe400078efcff */
[----:B------:R3:W-:Y:S04]  /*57be0*/  LDGSTS.E [R240+0x26000], desc[UR48][R10.64], P4 ;  /* 0x260000000af07fae */ /* 0x0007e8000a121870 */
[----:B------:R-:W2:Y:S01]  /*57bf0*/  LDL.LU.64 R200, [R1+0x1030] ;  /* 0x0010300001c87983 */ /* 0x000ea20000300a00 */
[----:B------:R-:W-:-:S03]  /*57c00*/  ISETP.GE.AND P6, PT, R193, UR5, PT ;  /* 0x00000005c1007c0c */ /* 0x000fc6000bfc6270 */
[----:B------:R4:W-:Y:S01]  /*57c10*/  STL.64 [R1+0x1330], R8 ;  /* 0x0013300801007387 */ /* 0x0009e20000100a00 */
[----:B---3--:R-:W-:-:S03]  /*57c20*/  IMAD.WIDE R10, R251, 0x4, R190 ;  /* 0x00000004fb0a7825 */ /* 0x008fc600078e02be */
[----:B------:R-:W3:Y:S04]  /*57c30*/  LDL.LU.64 R196, [R1+0x1010] ;  /* 0x0010100001c47983 */ /* 0x000ee80000300a00 */
[----:B------:R-:W3:Y:S04]  /*57c40*/  LDL.LU.64 R192, [R1+0xff8] ;  /* 0x000ff80001c07983 */ /* 0x000ee80000300a00 */
[----:B------:R2:W-:Y:S04]  /*57c50*/  STL.64 [R1+0x1278], R10 ;  /* 0x0012780a01007387 */ /* 0x0005e80000100a00 */
[----:B------:R-:W3:Y:S01]  /*57c60*/  LDL.LU.64 R190, [R1+0xfe0] ;  /* 0x000fe00001be7983 */ /* 0x000ee20000300a00 */
[----:B------:R-:W-:-:S02]  /*57c70*/  ISETP.NE.U32.AND P4, PT, R6, RZ, PT ;  /* 0x000000ff0600720c */ /* 0x000fc40003f85070 */
[C---:B------:R-:W-:Y:S01]  /*57c80*/  LOP3.LUT R194, R7.reuse, 0x78, RZ, 0xfc, !PT ;  /* 0x0000007807c27812 */ /* 0x040fe200078efcff */
[----:B------:R4:W-:Y:S01]  /*57c90*/  LDGSTS.E [R240+0x26008], desc[UR48][R8.64], P5 ;  /* 0x2600800008f07fae */ /* 0x0009e2000a921870 */
[----:B------:R-:W-:Y:S02]  /*57ca0*/  SEL R6, R2, RZ, P1 ;  /* 0x000000ff02067207 */ /* 0x000fe40000800000 */
[----:B------:R-:W-:Y:S01]  /*57cb0*/  SEL R2, RZ, 0x4, P6 ;  /* 0x00000004ff027807 */ /* 0x000fe20003000000 */
[----:B------:R2:W-:Y:S01]  /*57cc0*/  LDGSTS.E [R241+0x20000], desc[UR48][R10.64], P3 ;  /* 0x200000000af17fae */ /* 0x0005e20009921870 */
[----:B------:R-:W-:Y:S02]  /*57cd0*/  ISETP.GE.AND P6, PT, R194, UR5, PT ;  /* 0x00000005c2007c0c */ /* 0x000fe4000bfc6270 */
[----:B------:R-:W-:Y:S01]  /*57ce0*/  LOP3.LUT R194, R7, 0x7a, RZ, 0xfc, !PT ;  /* 0x0000007a07c27812 */ /* 0x000fe200078efcff */
[----:B----4-:R-:W-:Y:S01]  /*57cf0*/  IMAD.WIDE R8, R251, 0x4, R204 ;  /* 0x00000004fb087825 */ /* 0x010fe200078e02cc */
[----:B------:R-:W-:-:S02]  /*57d00*/  ISETP.NE.U32.AND P5, PT, R6, RZ, PT ;  /* 0x000000ff0600720c */ /* 0x000fc40003fa5070 */
[----:B------:R-:W-:Y:S02]  /*57d10*/  SEL R6, R2, RZ, P1 ;  /* 0x000000ff02067207 */ /* 0x000fe40000800000 */
[----:B------:R1:W-:Y:S01]  /*57d20*/  STL.64 [R1+0x1388], R8 ;  /* 0x0013880801007387 */ /* 0x0003e20000100a00 */
[----:B------:R-:W-:-:S03]  /*57d30*/  SEL R2, RZ, 0x4, P6 ;  /* 0x00000004ff027807 */ /* 0x000fc60003000000 */
[----:B------:R1:W-:Y:S01]  /*57d40*/  LDGSTS.E [R241+0x20008], desc[UR48][R8.64], P2 ;  /* 0x2000800008f17fae */ /* 0x0003e20009121870 */
[----:B------:R-:W-:Y:S02]  /*57d50*/  ISETP.GE.AND P3, PT, R194, UR5, PT ;  /* 0x00000005c2007c0c */ /* 0x000fe4000bf66270 */
[----:B------:R-:W-:Y:S02]  /*57d60*/  LOP3.LUT R194, R7, 0x1c, RZ, 0xfc, !PT ;  /* 0x0000001c07c27812 */ /* 0x000fe400078efcff */
[----:B------:R-:W-:Y:S02]  /*57d70*/  ISETP.NE.U32.AND P6, PT, R6, RZ, PT ;  /* 0x000000ff0600720c */ /* 0x000fe40003fc5070 */
[----:B------:R-:W-:Y:S02]  /*57d80*/  SEL R6, R2, RZ, P1 ;  /* 0x000000ff02067207 */ /* 0x000fe40000800000 */
[----:B------:R-:W-:Y:S02]  /*57d90*/  SEL R2, RZ, 0x4, P3 ;  /* 0x00000004ff027807 */ /* 0x000fe40001800000 */
[----:B------:R-:W-:-:S02]  /*57da0*/  ISETP.GE.AND P3, PT, R194, UR5, PT ;  /* 0x00000005c2007c0c */ /* 0x000fc4000bf66270 */
[----:B------:R-:W-:Y:S02]  /*57db0*/  ISETP.NE.U32.AND P2, PT, R6, RZ, PT ;  /* 0x000000ff0600720c */ /* 0x000fe40003f45070 */
[----:B------:R-:W-:Y:S02]  /*57dc0*/  SEL R6, R2, RZ, P1 ;  /* 0x000000ff02067207 */ /* 0x000fe40000800000 */
[----:B------:R-:W-:Y:S02]  /*57dd0*/  SEL R2, RZ, 0x4, P3 ;  /* 0x00000004ff027807 */ /* 0x000fe40001800000 */
[----:B------:R-:W-:Y:S02]  /*57de0*/  LOP3.LUT R194, R7, 0x3c, RZ, 0xfc, !PT ;  /* 0x0000003c07c27812 */ /* 0x000fe400078efcff */
[----:B------:R-:W-:Y:S01]  /*57df0*/  SEL R2, R2, RZ, P1 ;  /* 0x000000ff02027207 */ /* 0x000fe20000800000 */
[----:B--2---:R-:W-:-:S05]  /*57e00*/  IMAD.WIDE R10, R251, 0x4, R202 ;  /* 0x00000004fb0a7825 */ /* 0x004fca00078e02ca */
[----:B------:R2:W-:Y:S04]  /*57e10*/  STL.64 [R1+0x1370], R10 ;  /* 0x0013700a01007387 */ /* 0x0005e80000100a00 */
[----:B------:R-:W4:Y:S04]  /*57e20*/  LDL.LU.64 R204, [R1+0xfc8] ;  /* 0x000fc80001cc7983 */ /* 0x000f280000300a00 */
[----:B------:R2:W-:Y:S01]  /*57e30*/  LDGSTS.E [R241+0x22000], desc[UR48][R10.64], P0 ;  /* 0x220000000af17fae */ /* 0x0005e20008121870 */
[----:B-1----:R-:W-:Y:S01]  /*57e40*/  IMAD.WIDE R8, R251, 0x4, R200 ;  /* 0x00000004fb087825 */ /* 0x002fe200078e02c8 */
[----:B------:R-:W-:-:S04]  /*57e50*/  LOP3.LUT R201, R7, 0x1e, RZ, 0xfc, !PT ;  /* 0x0000001e07c97812 */ /* 0x000fc800078efcff */
[----:B------:R1:W-:Y:S01]  /*57e60*/  STL.64 [R1+0x1368], R8 ;  /* 0x0013680801007387 */ /* 0x0003e20000100a00 */
[----:B---3--:R-:W-:-:S03]  /*57e70*/  IMAD.WIDE R12, R251, 0x4, R196 ;  /* 0x00000004fb0c7825 */ /* 0x008fc600078e02c4 */
[----:B------:R1:W-:Y:S01]  /*57e80*/  LDGSTS.E [R241+0x22008], desc[UR48][R8.64], P4 ;  /* 0x2200800008f17fae */ /* 0x0003e2000a121870 */
[----:B--2---:R-:W-:-:S03]  /*57e90*/  IMAD.WIDE R10, R251, 0x4, R192 ;  /* 0x00000004fb0a7825 */ /* 0x004fc600078e02c0 */
[----:B------:R-:W2:Y:S01]  /*57ea0*/  LDL.LU.64 R202, [R1+0xf10] ;  /* 0x000f100001ca7983 */ /* 0x000ea20000300a00 */
[----:B------:R-:W-:-:S03]  /*57eb0*/  ISETP.GE.AND P3, PT, R201, UR5, PT ;  /* 0x00000005c9007c0c */ /* 0x000fc6000bf66270 */
[----:B------:R-:W-:Y:S01]  /*57ec0*/  STL.64 [R1+0x1350], R12 ;  /* 0x0013500c01007387 */ /* 0x000fe20000100a00 */
[----:B-1----:R-:W-:-:S03]  /*57ed0*/  IMAD.WIDE R8, R251, 0x4, R190 ;  /* 0x00000004fb087825 */ /* 0x002fc600078e02be */
[----:B------:R-:W-:Y:S04]  /*57ee0*/  STL.64 [R1+0x1348], R10 ;  /* 0x0013480a01007387 */ /* 0x000fe80000100a00 */
[----:B------:R1:W-:Y:S04]  /*57ef0*/  STL.64 [R1+0x1328], R8 ;  /* 0x0013280801007387 */ /* 0x0003e80000100a00 */
[----:B------:R-:W3:Y:S04]  /*57f00*/  LDL.LU.64 R200, [R1+0xef8] ;  /* 0x000ef80001c87983 */ /* 0x000ee80000300a00 */
[----:B------:R-:W3:Y:S04]  /*57f10*/  LDL.LU.64 R196, [R1+0xee0] ;  /* 0x000ee00001c47983 */ /* 0x000ee80000300a00 */
[----:B------:R-:W3:Y:S01]  /*57f20*/  LDL.LU.64 R192, [R1+0xed8] ;  /* 0x000ed80001c07983 */ /* 0x000ee20000300a00 */
[----:B------:R-:W-:-:S02]  /*57f30*/  ISETP.NE.U32.AND P0, PT, R6, RZ, PT ;  /* 0x000000ff0600720c */ /* 0x000fc40003f05070 */
[----:B------:R-:W-:Y:S01]  /*57f40*/  ISETP.GE.AND P4, PT, R194, UR5, PT ;  /* 0x00000005c2007c0c */ /* 0x000fe2000bf86270 */
[----:B------:R-:W-:Y:S01]  /*57f50*/  LDGSTS.E [R241+0x24000], desc[UR48][R12.64], P5 ;  /* 0x240000000cf17fae */ /* 0x000fe2000a921870 */
[----:B------:R-:W-:Y:S02]  /*57f60*/  SEL R6, RZ, 0x4, P3 ;  /* 0x00000004ff067807 */ /* 0x000fe40001800000 */
[----:B------:R-:W-:Y:S01]  /*57f70*/  LOP3.LUT R191, R7, 0x3e, RZ, 0xfc, !PT ;  /* 0x0000003e07bf7812 */ /* 0x000fe200078efcff */
[----:B------:R-:W-:Y:S01]  /*57f80*/  LDGSTS.E [R241+0x24008], desc[UR48][R10.64], P6 ;  /* 0x240080000af17fae */ /* 0x000fe2000b121870 */
[----:B------:R-:W-:Y:S02]  /*57f90*/  ISETP.NE.U32.AND P3, PT, R2, RZ, PT ;  /* 0x000000ff0200720c */ /* 0x000fe40003f65070 */
[----:B------:R-:W-:Y:S01]  /*57fa0*/  SEL R2, RZ, 0x4, P4 ;  /* 0x00000004ff027807 */ /* 0x000fe20002000000 */
[----:B------:R1:W-:Y:S01]  /*57fb0*/  LDGSTS.E [R241+0x26000], desc[UR48][R8.64], P2 ;  /* 0x2600000008f17fae */ /* 0x0003e20009121870 */
[----:B------:R-:W-:-:S02]  /*57fc0*/  SEL R6, R6, RZ, P1 ;  /* 0x000000ff06067207 */ /* 0x000fc40000800000 */
[----:B------:R-:W-:Y:S02]  /*57fd0*/  ISETP.GE.AND P4, PT, R191, UR5, PT ;  /* 0x00000005bf007c0c */ /* 0x000fe4000bf86270 */
[C---:B------:R-:W-:Y:S02]  /*57fe0*/  LOP3.LUT R190, R7.reuse, 0x5c, RZ, 0xfc, !PT ;  /* 0x0000005c07be7812 */ /* 0x040fe400078efcff */
[----:B------:R-:W-:Y:S02]  /*57ff0*/  LOP3.LUT R191, R7, 0x5e, RZ, 0xfc, !PT ;  /* 0x0000005e07bf7812 */ /* 0x000fe400078efcff */
[----:B------:R-:W-:Y:S02]  /*58000*/  ISETP.NE.U32.AND P5, PT, R6, RZ, PT ;  /* 0x000000ff0600720c */ /* 0x000fe40003fa5070 */
[----:B------:R-:W-:Y:S02]  /*58010*/  SEL R6, RZ, 0x4, P4 ;  /* 0x00000004ff067807 */ /* 0x000fe40002000000 */
[----:B------:R-:W-:-:S02]  /*58020*/  ISETP.GE.AND P4, PT, R190, UR5, PT ;  /* 0x00000005be007c0c */ /* 0x000fc4000bf86270 */
[----:B------:R-:W-:Y:S02]  /*58030*/  ISETP.GE.AND P2, PT, R191, UR5, PT ;  /* 0x00000005bf007c0c */ /* 0x000fe4000bf46270 */
[----:B------:R-:W3:Y:S01]  /*58040*/  LDL.LU.64 R190, [R1+0xec0] ;  /* 0x000ec00001be7983 */ /* 0x000ee20000300a00 */
[----:B------:R-:W-:-:S04]  /*58050*/  SEL R2, R2, RZ, P1 ;  /* 0x000000ff02027207 */ /* 0x000fc80000800000 */
[----:B------:R-:W-:Y:S02]  /*58060*/  ISETP.NE.U32.AND P6, PT, R2, RZ, PT ;  /* 0x000000ff0200720c */ /* 0x000fe40003fc5070 */
[----:B------:R-:W-:Y:S02]  /*58070*/  LOP3.LUT R2, R7, 0x7c, RZ, 0xfc, !PT ;  /* 0x0000007c07027812 */ /* 0x000fe400078efcff */
[----:B-1----:R-:W-:Y:S02]  /*58080*/  SEL R9, R6, RZ, P1 ;  /* 0x000000ff06097207 */ /* 0x002fe40000800000 */
[----:B------:R-:W-:Y:S02]  /*58090*/  SEL R8, RZ, 0x4, P4 ;  /* 0x00000004ff087807 */ /* 0x000fe40002000000 */
[----:B------:R-:W-:Y:S02]  /*580a0*/  ISETP.GE.AND P4, PT, R2, UR5, PT ;  /* 0x0000000502007c0c */ /* 0x000fe4000bf86270 */
[----:B------:R-:W-:-:S02]  /*580b0*/  SEL R6, RZ, 0x4, P2 ;  /* 0x00000004ff067807 */ /* 0x000fc40001000000 */
[----:B------:R-:W-:Y:S02]  /*580c0*/  ISETP.NE.U32.AND P2, PT, R9, RZ, PT ;  /* 0x000000ff0900720c */ /* 0x000fe40003f45070 */
[----:B------:R-:W-:Y:S02]  /*580d0*/  SEL R9, R8, RZ, P1 ;  /* 0x000000ff08097207 */ /* 0x000fe40000800000 */
[----:B------:R-:W-:Y:S02]  /*580e0*/  LOP3.LUT R194, R7, 0x7e, RZ, 0xfc, !PT ;  /* 0x0000007e07c27812 */ /* 0x000fe400078efcff */
[----:B------:R-:W-:Y:S02]  /*580f0*/  SEL R8, RZ, 0x4, P4 ;  /* 0x00000004ff087807 */ /* 0x000fe40002000000 */
[----:B------:R-:W-:Y:S02]  /*58100*/  SEL R6, R6, RZ, P1 ;  /* 0x000000ff06067207 */ /* 0x000fe40000800000 */
[----:B------:R-:W-:-:S02]  /*58110*/  SEL R8, R8, RZ, P1 ;  /* 0x000000ff08087207 */ /* 0x000fc40000800000 */
[----:B------:R-:W-:Y:S01]  /*58120*/  ISETP.NE.U32.AND P4, PT, R9, RZ, PT ;  /* 0x000000ff0900720c */ /* 0x000fe20003f85070 */
[----:B------:R-:W-:Y:S01]  /*58130*/  UIADD3 UR6, UR6, -0x280, URZ ;  /* 0xfffffd8006067890 */ /* 0x000fe2000fffe03f */
[----:B----4-:R-:W-:-:S05]  /*58140*/  IMAD.WIDE R12, R251, 0x4, R204 ;  /* 0x00000004fb0c7825 */ /* 0x010fca00078e02cc */
[----:B------:R-:W-:Y:S04]  /*58150*/  STL.64 [R1+0x1320], R12 ;  /* 0x0013200c01007387 */ /* 0x000fe80000100a00 */
[----:B------:R-:W-:Y:S01]  /*58160*/  LDGSTS.E [R241+0x26008], desc[UR48][R12.64], P0 ;  /* 0x260080000cf17fae */ /* 0x000fe20008121870 */
[----:B--2---:R-:W-:-:S05]  /*58170*/  IMAD.WIDE R10, R251, 0x4, R202 ;  /* 0x00000004fb0a7825 */ /* 0x004fca00078e02ca */
[----:B------:R3:W-:Y:S04]  /*58180*/  STL.64 [R1+0x1380], R10 ;  /* 0x0013800a01007387 */ /* 0x0007e80000100a00 */
[----:B------:R3:W-:Y:S02]  /*58190*/  LDGSTS.E [R242+0x20000], desc[UR48][R10.64], P3 ;  /* 0x200000000af27fae */ /* 0x0007e40009921870 */
[C---:B---3--:R-:W-:Y:S02]  /*581a0*/  IMAD.WIDE R10, R251.reuse, 0x4, R192 ;  /* 0x00000004fb0a7825 */ /* 0x048fe400078e02c0 */
[----:B------:R-:W1:Y:S01]  /*581b0*/  S2R R193, SR_TID.X ;  /* 0x0000000000c17919 */ /* 0x000e620000002100 */
[----:B------:R-:W-:Y:S02]  /*581c0*/  ISETP.GE.AND P0, PT, R194, UR5, PT ;  /* 0x00000005c2007c0c */ /* 0x000fe4000bf06270 */
[----:B------:R-:W-:Y:S01]  /*581d0*/  ISETP.NE.U32.AND P3, PT, R6, RZ, PT ;  /* 0x000000ff0600720c */ /* 0x000fe20003f65070 */
[C---:B------:R-:W-:Y:S01]  /*581e0*/  IMAD.WIDE R12, R251.reuse, 0x4, R200 ;  /* 0x00000004fb0c7825 */ /* 0x040fe200078e02c8 */
[----:B------:R-:W-:Y:S01]  /*581f0*/  SEL R6, RZ, 0x4, P0 ;  /* 0x00000004ff067807 */ /* 0x000fe20000000000 */
[----:B------:R-:W2:Y:S01]  /*58200*/  LDL.LU.64 R200, [R1+0xe98] ;  /* 0x000e980001c87983 */ /* 0x000ea20000300a00 */
[----:B------:R-:W-:Y:S01]  /*58210*/  ISETP.NE.U32.AND P0, PT, R8, RZ, PT ;  /* 0x000000ff0800720c */ /* 0x000fe20003f05070 */
[----:B------:R-:W-:-:S02]  /*58220*/  IMAD.WIDE R8, R251, 0x4, R196 ;  /* 0x00000004fb087825 */ /* 0x000fc400078e02c4 */
[----:B------:R-:W-:Y:S01]  /*58230*/  STL.64 [R1+0x1378], R12 ;  /* 0x0013780c01007387 */ /* 0x000fe20000100a00 */
[----:B------:R-:W-:-:S03]  /*58240*/  SEL R6, R6, RZ, P1 ;  /* 0x000000ff06067207 */ /* 0x000fc60000800000 */
[----:B------:R3:W-:Y:S04]  /*58250*/  STL.64 [R1+0x1360], R8 ;  /* 0x0013600801007387 */ /* 0x0007e80000100a00 */
[----:B------:R-:W4:Y:S04]  /*58260*/  LDL.LU.64 R196, [R1+0xe80] ;  /* 0x000e800001c47983 */ /* 0x000f280000300a00 */
[----:B------:R-:W-:Y:S04]  /*58270*/  LDGSTS.E [R242+0x20008], desc[UR48][R12.64], P5 ;  /* 0x200080000cf27fae */ /* 0x000fe8000a921870 */
[----:B------:R3:W-:Y:S01]  /*58280*/  LDGSTS.E [R242+0x22000], desc[UR48][R8.64], P6 ;  /* 0x2200000008f27fae */ /* 0x0007e2000b121870 */
[----:B-1----:R-:W-:-:S03]  /*58290*/  LOP3.LUT R193, R193, 0x7f, RZ, 0xc0, !PT ;  /* 0x0000007fc1c17812 */ /* 0x002fc600078ec0ff */
[----:B------:R-:W-:Y:S01]  /*582a0*/  STL.64 [R1+0x1358], R10 ;  /* 0x0013580a01007387 */ /* 0x000fe20000100a00 */
[----:B------:R-:W-:-:S03]  /*582b0*/  ISETP.GE.AND P5, PT, R193, UR5, PT ;  /* 0x00000005c1007c0c */ /* 0x000fc6000bfa6270 */
[----:B------:R-:W-:Y:S01]  /*582c0*/  LDGSTS.E [R242+0x22008], desc[UR48][R10.64], P2 ;  /* 0x220080000af27fae */ /* 0x000fe20009121870 */
[----:B---3--:R-:W-:Y:S01]  /*582d0*/  IMAD.WIDE R8, R251, 0x4, R190 ;  /* 0x00000004fb087825 */ /* 0x008fe200078e02be */
[----:B------:R-:W-:Y:S02]  /*582e0*/  ISETP.NE.U32.AND P6, PT, R6, RZ, PT ;  /* 0x000000ff0600720c */ /* 0x000fe40003fc5070 */
[----:B------:R-:W-:Y:S02]  /*582f0*/  SEL R6, RZ, 0x4, P5 ;  /* 0x00000004ff067807 */ /* 0x000fe40002800000 */
[----:B------:R-:W-:Y:S01]  /*58300*/  ISETP.GE.AND P5, PT, R7, UR6, PT ;  /* 0x0000000607007c0c */ /* 0x000fe2000bfa6270 */
[----:B------:R1:W-:Y:S01]  /*58310*/  STL.64 [R1+0x1340], R8 ;  /* 0x0013400801007387 */ /* 0x0003e20000100a00 */
[----:B------:R-:W-:Y:S02]  /*58320*/  SEL R7, R6, RZ, P1 ;  /* 0x000000ff06077207 */ /* 0x000fe40000800000 */
[----:B------:R-:W-:Y:S01]  /*58330*/  ISETP.GT.AND P2, PT, R188, 0x2ff, PT ;  /* 0x000002ffbc00780c */ /* 0x000fe20003f44270 */
[----:B------:R-:W3:Y:S01]  /*58340*/  LDL.LU.64 R192, [R1+0xe68] ;  /* 0x000e680001c07983 */ /* 0x000ee20000300a00 */
[----:B------:R-:W-:-:S03]  /*58350*/  ISETP.GE.AND P1, PT, R189, UR6, PT ;  /* 0x00000006bd007c0c */ /* 0x000fc6000bf26270 */
[----:B------:R-:W3:Y:S04]  /*58360*/  LDL.LU.64 R190, [R1+0xe50] ;  /* 0x000e500001be7983 */ /* 0x000ee80000300a00 */
[----:B------:R1:W-:Y:S01]  /*58370*/  LDGSTS.E [R242+0x24000], desc[UR48][R8.64], P4 ;  /* 0x2400000008f27fae */ /* 0x0003e2000a121870 */
[----:B------:R-:W-:-:S03]  /*58380*/  ISETP.GE.AND P4, PT, R195, UR6, PT ;  /* 0x00000006c3007c0c */ /* 0x000fc6000bf86270 */
[----:B------:R-:W3:Y:S04]  /*58390*/  LDL.LU.64 R188, [R1+0xe38] ;  /* 0x000e380001bc7983 */ /* 0x000ee80000300a00 */
[----:B------:R-:W3:Y:S04]  /*583a0*/  LDL.LU.64 R206, [R1+0xe20] ;  /* 0x000e200001ce7983 */ /* 0x000ee80000300a00 */
[----:B------:R-:W3:Y:S01]  /*583b0*/  LDL.LU.64 R194, [R1+0xdf8] ;  /* 0x000df80001c27983 */ /* 0x000ee20000300a00 */
[----:B------:R-:W-:Y:S02]  /*583c0*/  SEL R6, RZ, 0x4, P5 ;  /* 0x00000004ff067807 */ /* 0x000fe40002800000 */
[----:B------:R-:W-:-:S02]  /*583d0*/  ISETP.NE.U32.AND P5, PT, R7, RZ, PT ;  /* 0x000000ff0700720c */ /* 0x000fc40003fa5070 */
[----:B-1----:R-:W-:Y:S02]  /*583e0*/  SEL R8, R6, RZ, P2 ;  /* 0x000000ff06087207 */ /* 0x002fe40001000000 */
[----:B------:R-:W-:Y:S02]  /*583f0*/  SEL R7, RZ, 0x4, P4 ;  /* 0x00000004ff077807 */ /* 0x000fe40002000000 */
[----:B------:R-:W-:Y:S02]  /*58400*/  ISETP.NE.U32.AND P4, PT, R8, RZ, PT ;  /* 0x000000ff0800720c */ /* 0x000fe40003f85070 */
[----:B------:R-:W-:Y:S02]  /*58410*/  SEL R6, RZ, 0x4, P1 ;  /* 0x00000004ff067807 */ /* 0x000fe40000800000 */
[----:B------:R-:W-:Y:S02]  /*58420*/  ISETP.GE.AND P1, PT, R199, UR6, PT ;  /* 0x00000006c7007c0c */ /* 0x000fe4000bf26270 */
[----:B------:R-:W-:-:S02]  /*58430*/  SEL R12, R6, RZ, P2 ;  /* 0x000000ff060c7207 */ /* 0x000fc40001000000 */
[----:B------:R-:W-:Y:S02]  /*58440*/  SEL R6, RZ, 0x4, P1 ;  /* 0x00000004ff067807 */ /* 0x000fe40000800000 */
[----:B------:R-:W-:Y:S01]  /*58450*/  ISETP.NE.U32.AND P1, PT, R12, RZ, PT ;  /* 0x000000ff0c00720c */ /* 0x000fe20003f25070 */
[C---:B------:R-:W-:Y:S01]  /*58460*/  VIADD R12, R243.reuse, 0x100000 ;  /* 0x00100000f30c7836 */ /* 0x040fe20000000000 */
[----:B------:R-:W-:Y:S01]  /*58470*/  IADD3 R13, R243, 0x100000, RZ ;  /* 0x00100000f30d7810 */ /* 0x000fe20007ffe0ff */
[----:B--2---:R-:W-:-:S05]  /*58480*/  IMAD.WIDE R10, R251, 0x4, R200 ;  /* 0x00000004fb0a7825 */ /* 0x004fca00078e02c8 */
[----:B------:R1:W-:Y:S04]  /*58490*/  STL.64 [R1+0x1338], R10 ;  /* 0x0013380a01007387 */ /* 0x0003e80000100a00 */
[----:B------:R1:W-:Y:S01]  /*584a0*/  LDGSTS.E [R242+0x24008], desc[UR48][R10.64], P3 ;  /* 0x240080000af27fae */ /* 0x0003e20009921870 */
[----:B----4-:R-:W-:-:S05]  /*584b0*/  IMAD.WIDE R8, R251, 0x4, R196 ;  /* 0x00000004fb087825 */ /* 0x010fca00078e02c4 */
[----:B------:R2:W-:Y:S04]  /*584c0*/  STL.64 [R1+0x1318], R8 ;  /* 0x0013180801007387 */ /* 0x0005e80000100a00 */
[----:B------:R-:W4:Y:S04]  /*584d0*/  LDL.LU.64 R202, [R1+0xde0] ;  /* 0x000de00001ca7983 */ /* 0x000f280000300a00 */
[----:B------:R-:W4:Y:S04]  /*584e0*/  LDL.LU.64 R200, [R1+0xdc8] ;  /* 0x000dc80001c87983 */ /* 0x000f280000300a00 */
[----:B------:R-:W4:Y:S04]  /*584f0*/  LDL.LU.64 R196, [R1+0xdb0] ;  /* 0x000db00001c47983 */ /* 0x000f280000300a00 */
[----:B------:R-:W4:Y:S04]  /*58500*/  LDL.LU.64 R208, [R1+0xd98] ;  /* 0x000d980001d07983 */ /* 0x000f280000300a00 */
[----:B------:R-:W4:Y:S04]  /*58510*/  LDL.LU.64 R204, [R1+0xd80] ;  /* 0x000d800001cc7983 */ /* 0x000f280000300a00 */
[----:B------:R2:W-:Y:S01]  /*58520*/  LDGSTS.E [R242+0x26000], desc[UR48][R8.64], P0 ;  /* 0x2600000008f27fae */ /* 0x0005e20008121870 */
[----:B---3--:R-:W-:-:S04]  /*58530*/  IMAD.WIDE R192, R251, 0x4, R192 ;  /* 0x00000004fbc07825 */ /* 0x008fc800078e02c0 */
[C---:B------:R-:W-:Y:S01]  /*58540*/  IMAD.WIDE R190, R252.reuse, 0x4, R190 ;  /* 0x00000004fcbe7825 */ /* 0x040fe200078e02be */
[----:B------:R-:W-:Y:S03]  /*58550*/  STL.64 [R1+0x1310], R192 ;  /* 0x001310c001007387 */ /* 0x000fe60000100a00 */
[C---:B------:R-:W-:Y:S01]  /*58560*/  IMAD.WIDE R188, R252.reuse, 0x4, R188 ;  /* 0x00000004fcbc7825 */ /* 0x040fe200078e02bc */
[----:B------:R-:W-:Y:S03]  /*58570*/  STL.64 [R1+0x1308], R190 ;  /* 0x001308be01007387 */ /* 0x000fe60000100a00 */
[C---:B-1----:R-:W-:Y:S01]  /*58580*/  IMAD.WIDE R10, R252.reuse, 0x4, R206 ;  /* 0x00000004fc0a7825 */ /* 0x042fe200078e02ce */
[----:B------:R-:W-:Y:S03]  /*58590*/  LDGSTS.E [R242+0x26008], desc[UR48][R192.64], P6 ;  /* 0x26008000c0f27fae */ /* 0x000fe6000b121870 */
[----:B--2---:R-:W-:Y:S01]  /*585a0*/  IMAD.WIDE R8, R252, 0x4, R194 ;  /* 0x00000004fc087825 */ /* 0x004fe200078e02c2 */
[----:B------:R1:W-:Y:S04]  /*585b0*/  STL.64 [R1+0x1300], R188 ;  /* 0x001300bc01007387 */ /* 0x0003e80000100a00 */
[----:B------:R-:W0:Y:S04]  /*585c0*/  LDGDEPBAR ;  /* 0x00000000000079af */ /* 0x000e280000000000 */
[----:B------:R2:W-:Y:S04]  /*585d0*/  STL.64 [R1+0x12f8], R10 ;  /* 0x0012f80a01007387 */ /* 0x0005e80000100a00 */
[----:B------:R-:W-:Y:S04]  /*585e0*/  LDGSTS.E [R13], desc[UR48][R190.64], P5 ;  /* 0x00000000be0d7fae */ /* 0x000fe8000a921870 */
[----:B------:R3:W-:Y:S04]  /*585f0*/  STL.64 [R1+0x12f0], R8 ;  /* 0x0012f00801007387 */ /* 0x0007e80000100a00 */
[----:B------:R-:W-:Y:S04]  /*58600*/  LDGSTS.E [R12+0x400], desc[UR48][R188.64], P5 ;  /* 0x00400000bc0c7fae */ /* 0x000fe8000a921870 */
[----:B-1----:R-:W3:Y:S04]  /*58610*/  LDL.LU.64 R188, [R1+0xd60] ;  /* 0x000d600001bc7983 */ /* 0x002ee80000300a00 */
[----:B------:R-:W3:Y:S04]  /*58620*/  LDL.LU.64 R190, [R1+0xd40] ;  /* 0x000d400001be7983 */ /* 0x000ee80000300a00 */
[----:B------:R-:W3:Y:S04]  /*58630*/  LDL.LU.64 R192, [R1+0xd28] ;  /* 0x000d280001c07983 */ /* 0x000ee80000300a00 */
[----:B------:R-:W3:Y:S04]  /*58640*/  LDL.LU.64 R194, [R1+0xc00] ;  /* 0x000c000001c27983 */ /* 0x000ee80000300a00 */
[----:B------:R-:W3:Y:S01]  /*58650*/  LDL.LU.64 R206, [R1+0xbf0] ;  /* 0x000bf00001ce7983 */ /* 0x000ee20000300a00 */
[----:B------:R-:W-:-:S02]  /*58660*/  SEL R7, R7, RZ, P2 ;  /* 0x000000ff07077207 */ /* 0x000fc40001000000 */
[----:B------:R-:W-:Y:S02]  /*58670*/  SEL R6, R6, RZ, P2 ;  /* 0x000000ff06067207 */ /* 0x000fe40001000000 */
[----:B------:R-:W-:Y:S01]  /*58680*/  ISETP.NE.U32.AND P3, PT, R7, RZ, PT ;  /* 0x000000ff0700720c */ /* 0x000fe20003f65070 */
[C---:B------:R-:W-:Y:S01]  /*58690*/  VIADD R7, R243.reuse, 0x100000 ;  /* 0x00100000f3077836 */ /* 0x040fe20000000000 */
[----:B------:R-:W-:Y:S01]  /*586a0*/  ISETP.NE.U32.AND P0, PT, R6, RZ, PT ;  /* 0x000000ff0600720c */ /* 0x000fe20003f05070 */
[C---:B------:R-:W-:Y:S02]  /*586b0*/  VIADD R6, R243.reuse, 0x100000 ;  /* 0x00100000f3067836 */ /* 0x040fe40000000000 */
[C---:B------:R-:W-:Y:S01]  /*586c0*/  VIADD R14, R243.reuse, 0x100000 ;  /* 0x00100000f30e7836 */ /* 0x040fe20000000000 */
[----:B------:R2:W-:Y:S04]  /*586d0*/  LDGSTS.E [R7+0x800], desc[UR48][R10.64], P5 ;  /* 0x008000000a077fae */ /* 0x0005e8000a921870 */
[----:B------:R3:W-:Y:S01]  /*586e0*/  LDGSTS.E [R6+0xc00], desc[UR48][R8.64], P5 ;  /* 0x00c0000008067fae */ /* 0x0007e2000a921870 */
[----:B------:R-:W-:Y:S01]  /*586f0*/  IADD3 R199, R243, 0x100000, RZ ;  /* 0x00100000f3c77810 */ /* 0x000fe20007ffe0ff */
[----:B----4-:R-:W-:-:S04]  /*58700*/  IMAD.WIDE R202, R252, 0x4, R202 ;  /* 0x00000004fcca7825 */ /* 0x010fc800078e02ca */
[C---:B------:R-:W-:Y:S01]  /*58710*/  IMAD.WIDE R200, R252.reuse, 0x4, R200 ;  /* 0x00000004fcc87825 */ /* 0x040fe200078e02c8 */
[----:B------:R-:W-:Y:S03]  /*58720*/  STL.64 [R1+0x12e8], R202 ;  /* 0x0012e8ca01007387 */ /* 0x000fe60000100a00 */
[C---:B------:R-:W-:Y:S01]  /*58730*/  IMAD.WIDE R196, R252.reuse, 0x4, R196 ;  /* 0x00000004fcc47825 */ /* 0x040fe200078e02c4 */
[----:B------:R-:W-:Y:S03]  /*58740*/  STL.64 [R1+0x12e0], R200 ;  /* 0x0012e0c801007387 */ /* 0x000fe60000100a00 */
[C---:B--2---:R-:W-:Y:S01]  /*58750*/  IMAD.WIDE R10, R252.reuse, 0x4, R208 ;  /* 0x00000004fc0a7825 */ /* 0x044fe200078e02d0 */
[----:B------:R-:W-:Y:S03]  /*58760*/  LDGSTS.E [R14+0x1000], desc[UR48][R202.64], P5 ;  /* 0x01000000ca0e7fae */ /* 0x000fe6000a921870 */
[C---:B---3--:R-:W-:Y:S01]  /*58770*/  IMAD.WIDE R8, R252.reuse, 0x4, R204 ;  /* 0x00000004fc087825 */ /* 0x048fe200078e02cc */
[----:B------:R1:W-:Y:S04]  /*58780*/  STL.64 [R1+0x12d8], R196 ;  /* 0x0012d8c401007387 */ /* 0x0003e80000100a00 */
[----:B------:R-:W-:Y:S04]  /*58790*/  LDGSTS.E [R13+0x1400], desc[UR48][R200.64], P5 ;  /* 0x01400000c80d7fae */ /* 0x000fe8000a921870 */
[----:B------:R-:W-:Y:S04]  /*587a0*/  STL.64 [R1+0x12d0], R10 ;  /* 0x0012d00a01007387 */ /* 0x000fe80000100a00 */
[----:B------:R-:W-:Y:S04]  /*587b0*/  LDGSTS.E [R12+0x1800], desc[UR48][R196.64], P5 ;  /* 0x01800000c40c7fae */ /* 0x000fe8000a921870 */
[----:B------:R2:W-:Y:S04]  /*587c0*/  STL.64 [R1+0x12c8], R8 ;  /* 0x0012c80801007387 */ /* 0x0005e80000100a00 */
[----:B------:R-:W-:Y:S04]  /*587d0*/  LDGSTS.E [R7+0x1c00], desc[UR48][R10.64], P5 ;  /* 0x01c000000a077fae */ /* 0x000fe8000a921870 */
[----:B-1----:R-:W3:Y:S04]  /*587e0*/  LDL.LU.64 R196, [R1+0xbe0] ;  /* 0x000be00001c47983 */ /* 0x002ee80000300a00 */
[----:B------:R-:W4:Y:S04]  /*587f0*/  LDL.LU.64 R200, [R1+0xbc8] ;  /* 0x000bc80001c87983 */ /* 0x000f280000300a00 */
[----:B------:R-:W4:Y:S04]  /*58800*/  LDL.LU.64 R202, [R1+0xbb0] ;  /* 0x000bb00001ca7983 */ /* 0x000f280000300a00 */
[----:B------:R-:W4:Y:S04]  /*58810*/  LDL.LU.64 R204, [R1+0xb90] ;  /* 0x000b900001cc7983 */ /* 0x000f280000300a00 */
[----:B------:R-:W4:Y:S04]  /*58820*/  LDL.LU.64 R12, [R1+0xb60] ;  /* 0x000b6000010c7983 */ /* 0x000f280000300a00 */
[----:B------:R2:W-:Y:S01]  /*58830*/  LDGSTS.E [R6+0x2000], desc[UR48][R8.64], P5 ;  /* 0x0200000008067fae */ /* 0x0005e2000a921870 */
[----:B------:R-:W-:-:S04]  /*58840*/  IMAD.WIDE R188, R252, 0x4, R188 ;  /* 0x00000004fcbc7825 */ /* 0x000fc800078e02bc */
[C---:B------:R-:W-:Y:S01]  /*58850*/  IMAD.WIDE R190, R252.reuse, 0x4, R190 ;  /* 0x00000004fcbe7825 */ /* 0x040fe200078e02be */
[----:B------:R1:W-:Y:S03]  /*58860*/  STL.64 [R1+0x12c0], R188 ;  /* 0x0012c0bc01007387 */ /* 0x0003e60000100a00 */
[C---:B------:R-:W-:Y:S01]  /*58870*/  IMAD.WIDE R192, R252.reuse, 0x4, R192 ;  /* 0x00000004fcc07825 */ /* 0x040fe200078e02c0 */
[----:B------:R1:W-:Y:S03]  /*58880*/  STL.64 [R1+0x12b8], R190 ;  /* 0x0012b8be01007387 */ /* 0x0003e60000100a00 */
[----:B------:R-:W-:-:S04]  /*58890*/  IMAD.WIDE R194, R252, 0x4, R194 ;  /* 0x00000004fcc27825 */ /* 0x000fc800078e02c2 */
[----:B------:R-:W-:Y:S02]  /*588a0*/  IMAD.WIDE R248, R252, 0x4, R206 ;  /* 0x00000004fcf87825 */ /* 0x000fe400078e02ce */
[----:B------:R-:W4:Y:S02]  /*588b0*/  LDL.LU.64 R206, [R1+0xb48] ;  /* 0x000b480001ce7983 */ /* 0x000f240000300a00 */
[C---:B--2---:R-:W-:Y:S02]  /*588c0*/  VIADD R8, R243.reuse, 0x100000 ;  /* 0x00100000f3087836 */ /* 0x044fe40000000000 */
[----:B------:R2:W-:Y:S04]  /*588d0*/  STL.64 [R1+0x12b0], R192 ;  /* 0x0012b0c001007387 */ /* 0x0005e80000100a00 */
[----:B------:R-:W4:Y:S04]  /*588e0*/  LDL.LU.64 R208, [R1+0xb30] ;  /* 0x000b300001d07983 */ /* 0x000f280000300a00 */
[----:B------:R2:W-:Y:S04]  /*588f0*/  STL.64 [R1+0x12a8], R194 ;  /* 0x0012a8c201007387 */ /* 0x0005e80000100a00 */
[----:B------:R-:W4:Y:S04]  /*58900*/  LDL.LU.64 R246, [R1+0x260] ;  /* 0x0002600001f67983 */ /* 0x000f280000300a00 */
[----:B------:R2:W-:Y:S04]  /*58910*/  STL.64 [R1+0x12a0], R248 ;  /* 0x0012a0f801007387 */ /* 0x0005e80000100a00 */
[----:B------:R-:W4:Y:S04]  /*58920*/  LDL.LU.64 R10, [R1+0x218] ;  /* 0x00021800010a7983 */ /* 0x000f280000300a00 */
[----:B------:R-:W-:Y:S04]  /*58930*/  LDGSTS.E [R8+0x2400], desc[UR48][R188.64], P5 ;  /* 0x02400000bc087fae */ /* 0x000fe8000a921870 */
[----:B------:R-:W-:Y:S04]  /*58940*/  LDGSTS.E [R199+0x2800], desc[UR48][R190.64], P5 ;  /* 0x02800000bec77fae */ /* 0x000fe8000a921870 */
[----:B------:R-:W-:Y:S04]  /*58950*/  LDGSTS.E [R14+0x2c00], desc[UR48][R192.64], P5 ;  /* 0x02c00000c00e7fae */ /* 0x000fe8000a921870 */
[----:B-1----:R-:W4:Y:S04]  /*58960*/  LDL.LU.64 R188, [R1+0x1940] ;  /* 0x0019400001bc7983 */ /* 0x002f280000300a00 */
[----:B------:R-:W4:Y:S04]  /*58970*/  LDL.LU.64 R8, [R1+0x1d0] ;  /* 0x0001d00001087983 */ /* 0x000f280000300a00 */
[----:B------:R-:W4:Y:S04]  /*58980*/  LDL.LU.64 R190, [R1+0x1938] ;  /* 0x0019380001be7983 */ /* 0x000f280000300a00 */
[----:B--2---:R-:W2:Y:S04]  /*58990*/  LDL.LU.64 R192, [R1+0x1930] ;  /* 0x0019300001c07983 */ /* 0x004ea80000300a00 */
[----:B------:R-:W-:Y:S04]  /*589a0*/  LDGSTS.E [R7+0x3000], desc[UR48][R194.64], P5 ;  /* 0x03000000c2077fae */ /* 0x000fe8000a921870 */
[----:B------:R-:W-:Y:S04]  /*589b0*/  LDGSTS.E [R6+0x3400], desc[UR48][R248.64], P5 ;  /* 0x03400000f8067fae */ /* 0x000fe8000a921870 */
[----:B------:R-:W2:Y:S04]  /*589c0*/  LDL.LU.64 R194, [R1+0x1928] ;  /* 0x0019280001c27983 */ /* 0x000ea80000300a00 */
[----:B------:R-:W2:Y:S01]  /*589d0*/  LDL.LU.64 R248, [R1+0x1a0] ;  /* 0x0001a00001f87983 */ /* 0x000ea20000300a00 */
[----:B------:R-:W-:-:S02]  /*589e0*/  VIADD R250, R243, 0x100000 ;  /* 0x00100000f3fa7836 */ /* 0x000fc40000000000 */
        /* <DEDUP_REMOVED lines=12> */
[----:B---3--:R-:W-:-:S04]  /*58ab0*/  IMAD.WIDE R196, R252, 0x4, R196 ;  /* 0x00000004fcc47825 */ /* 0x008fc800078e02c4 */
[C---:B----4-:R-:W-:Y:S01]  /*58ac0*/  IMAD.WIDE R200, R252.reuse, 0x4, R200 ;  /* 0x00000004fcc87825 */ /* 0x050fe200078e02c8 */
[----:B------:R1:W-:Y:S03]  /*58ad0*/  STL.64 [R1+0x1298], R196 ;  /* 0x001298c401007387 */ /* 0x0003e60000100a00 */
[C---:B------:R-:W-:Y:S01]  /*58ae0*/  IMAD.WIDE R202, R252.reuse, 0x4, R202 ;  /* 0x00000004fcca7825 */ /* 0x040fe200078e02ca */
[----:B------:R3:W-:Y:S03]  /*58af0*/  STL.64 [R1+0x1290], R200 ;  /* 0x001290c801007387 */ /* 0x0007e60000100a00 */
[C---:B------:R-:W-:Y:S01]  /*58b00*/  IMAD.WIDE R204, R252.reuse, 0x4, R204 ;  /* 0x00000004fccc7825 */ /* 0x040fe200078e02cc */
[----:B------:R-:W-:Y:S03]  /*58b10*/  LDGSTS.E [R199+0x3800], desc[UR48][R196.64], P5 ;  /* 0x03800000c4c77fae */ /* 0x000fe6000a921870 */
[C---:B------:R-:W-:Y:S01]  /*58b20*/  IMAD.WIDE R12, R252.reuse, 0x4, R12 ;  /* 0x00000004fc0c7825 */ /* 0x040fe200078e020c */
[----:B------:R-:W-:Y:S04]  /*58b30*/  LDGSTS.E [R250+0x3c00], desc[UR48][R200.64], P5 ;  /* 0x03c00000c8fa7fae */ /* 0x000fe8000a921870 */
[----:B------:R-:W-:Y:S04]  /*58b40*/  LDGSTS.E [R14+0x4000], desc[UR48][R202.64], P5 ;  /* 0x04000000ca0e7fae */ /* 0x000fe8000a921870 */
[----:B-1----:R-:W4:Y:S04]  /*58b50*/  LDL.LU.64 R196, [R1+0x1920] ;  /* 0x0019200001c47983 */ /* 0x002f280000300a00 */
[----:B------:R-:W4:Y:S04]  /*58b60*/  LDL.LU R199, [R1+0x1918] ;  /* 0x0019180001c77983 */ /* 0x000f280000300800 */
[----:B------:R1:W-:Y:S04]  /*58b70*/  STL.64 [R1+0x1288], R202 ;  /* 0x001288ca01007387 */ /* 0x0003e80000100a00 */
[----:B---3--:R-:W3:Y:S04]  /*58b80*/  LDL.LU.64 R200, [R1+0x1910] ;  /* 0x0019100001c87983 */ /* 0x008ee80000300a00 */
[----:B------:R-:W3:Y:S04]  /*58b90*/  LDL.LU R250, [R1+0x1908] ;  /* 0x0019080001fa7983 */ /* 0x000ee80000300800 */
[----:B------:R1:W-:Y:S04]  /*58ba0*/  STL.64 [R1+0x1238], R204 ;  /* 0x001238cc01007387 */ /* 0x0003e80000100a00 */
[----:B-1----:R-:W3:Y:S01]  /*58bb0*/  LDL.LU.64 R202, [R1+0x1900] ;  /* 0x0019000001ca7983 */ /* 0x002ee20000300a00 */
[----:B------:R-:W-:-:S03]  /*58bc0*/  IMAD.WIDE R206, R252, 0x4, R206 ;  /* 0x00000004fcce7825 */ /* 0x000fc600078e02ce */
[----:B------:R-:W-:Y:S04]  /*58bd0*/  LDGSTS.E [R7+0x4400], desc[UR48][R204.64], P5 ;  /* 0x04400000cc077fae */ /* 0x000fe8000a921870 */
[----:B------:R1:W-:Y:S01]  /*58be0*/  STL.64 [R1+0x1208], R12 ;  /* 0x0012080c01007387 */ /* 0x0003e20000100a00 */
[----:B------:R-:W-:-:S03]  /*58bf0*/  IMAD.WIDE R208, R252, 0x4, R208 ;  /* 0x00000004fcd07825 */ /* 0x000fc600078e02d0 */
[----:B------:R1:W-:Y:S04]  /*58c00*/  LDGSTS.E [R6+0x4800], desc[UR48][R12.64], P5 ;  /* 0x048000000c067fae */ /* 0x0003e8000a921870 */
[----:B------:R-:W3:Y:S01]  /*58c10*/  LDL.LU.64 R204, [R1+0x18f8] ;  /* 0x0018f80001cc7983 */ /* 0x000ee20000300a00 */
[----:B------:R-:W-:-:S03]  /*58c20*/  IMAD.WIDE R246, R252, 0x4, R246 ;  /* 0x00000004fcf67825 */ /* 0x000fc600078e02f6 */
[----:B------:R1:W-:Y:S02]  /*58c30*/  STL.64 [R1+0x11f0], R206 ;  /* 0x0011f0ce01007387 */ /* 0x0003e40000100a00 */
[C---:B-1----:R-:W-:Y:S02]  /*58c40*/  VIADD R13, R243.reuse, 0x100000 ;  /* 0x00100000f30d7836 */ /* 0x042fe40000000000 */
[----:B------:R1:W-:Y:S01]  /*58c50*/  STL.64 [R1+0x11e0], R208 ;  /* 0x0011e0d001007387 */ /* 0x0003e20000100a00 */
[----:B------:R-:W-:Y:S02]  /*58c60*/  VIADD R12, R243, 0x100000 ;  /* 0x00100000f30c7836 */ /* 0x000fe40000000000 */
[C---:B------:R-:W-:Y:S01]  /*58c70*/  IMAD.WIDE R10, R252.reuse, 0x4, R10 ;  /* 0x00000004fc0a7825 */ /* 0x040fe200078e020a */
[----:B------:R-:W-:Y:S04]  /*58c80*/  LDGSTS.E [R14+0x4c00], desc[UR48][R206.64], P5 ;  /* 0x04c00000ce0e7fae */ /* 0x000fe8000a921870 */
[----:B------:R-:W-:Y:S04]  /*58c90*/  LDGSTS.E [R13+0x5000], desc[UR48][R208.64], P5 ;  /* 0x05000000d00d7fae */ /* 0x000fe8000a921870 */
[----:B------:R-:W-:Y:S04]  /*58ca0*/  LDGSTS.E [R12+0x5400], desc[UR48][R246.64], P5 ;  /* 0x05400000f60c7fae */ /* 0x000fe8000a921870 */
[----:B------:R-:W3:Y:S04]  /*58cb0*/  LDL.LU.64 R206, [R1+0x18f0] ;  /* 0x0018f00001ce7983 */ /* 0x000ee80000300a00 */
[----:B------:R-:W3:Y:S01]  /*58cc0*/  LDL.LU R14, [R1+0x18e8] ;  /* 0x0018e800010e7983 */ /* 0x000ee20000300800 */
[----:B------:R-:W-:-:S03]  /*58cd0*/  IMAD.WIDE R8, R252, 0x4, R8 ;  /* 0x00000004fc087825 */ /* 0x000fc600078e0208 */
[----:B------:R2:W-:Y:S04]  /*58ce0*/  STL.64 [R1+0x11d0], R246 ;  /* 0x0011d0f601007387 */ /* 0x0005e80000100a00 */
[----:B-1----:R-:W3:Y:S04]  /*58cf0*/  LDL.LU.64 R208, [R1+0x18e0] ;  /* 0x0018e00001d07983 */ /* 0x002ee80000300a00 */
[----:B------:R1:W-:Y:S04]  /*58d00*/  STL.64 [R1+0x11c0], R10 ;  /* 0x0011c00a01007387 */ /* 0x0003e80000100a00 */
[----:B------:R1:W-:Y:S04]  /*58d10*/  LDGSTS.E [R7+0x5800], desc[UR48][R10.64], P5 ;  /* 0x058000000a077fae */ /* 0x0003e8000a921870 */
[----:B--2---:R-:W2:Y:S04]  /*58d20*/  LDL.LU.64 R246, [R1+0x18d8] ;  /* 0x0018d80001f67983 */ /* 0x004ea80000300a00 */
[----:B------:R1:W-:Y:S02]  /*58d30*/  STL.64 [R1+0x11b0], R8 ;  /* 0x0011b00801007387 */ /* 0x0003e40000100a00 */
[----:B-1----:R-:W-:-:S02]  /*58d40*/  IMAD.WIDE R10, R252, 0x4, R226 ;  /* 0x00000004fc0a7825 */ /* 0x002fc400078e02e2 */
[----:B------:R1:W-:Y:S02]  /*58d50*/  LDGSTS.E [R6+0x5c00], desc[UR48][R8.64], P5 ;  /* 0x05c0000008067fae */ /* 0x0003e4000a921870 */
[----:B------:R-:W-:-:S04]  /*58d60*/  IMAD.WIDE R248, R252, 0x4, R248 ;  /* 0x00000004fcf87825 */ /* 0x000fc800078e02f8 */
[C---:B------:R-:W-:Y:S01]  /*58d70*/  VIADD R227, R243.reuse, 0x100000 ;  /* 0x00100000f3e37836 */ /* 0x040fe20000000000 */
[----:B------:R1:W-:Y:S02]  /*58d80*/  STL.64 [R1+0x11a8], R248 ;  /* 0x0011a8f801007387 */ /* 0x0003e40000100a00 */
[----:B-1----:R-:W-:Y:S02]  /*58d90*/  IMAD.WIDE R8, R252, 0x4, R220 ;  /* 0x00000004fc087825 */ /* 0x002fe400078e02dc */
[----:B------:R-:W-:Y:S04]  /*58da0*/  STL.64 [R1+0x1198], R238 ;  /* 0x001198ee01007387 */ /* 0x000fe80000100a00 */
[----:B------:R-:W-:Y:S04]  /*58db0*/  LDGSTS.E [R227+0x6000], desc[UR48][R248.64], P5 ;  /* 0x06000000f8e37fae */ /* 0x000fe8000a921870 */
[----:B------:R-:W-:Y:S01]  /*58dc0*/  LDGSTS.E [R13+0x6400], desc[UR48][R238.64], P5 ;  /* 0x06400000ee0d7fae */ /* 0x000fe2000a921870 */
[----:B------:R-:W-:-:S03]  /*58dd0*/  IADD3 R226, R243, 0x100000, RZ ;  /* 0x00100000f3e27810 */ /* 0x000fc60007ffe0ff */
[----:B------:R1:W-:Y:S04]  /*58de0*/  LDGSTS.E [R12+0x6800], desc[UR48][R232.64], P5 ;  /* 0x06800000e80c7fae */ /* 0x0003e8000a921870 */
[----:B------:R-:W2:Y:S04]  /*58df0*/  LDL.LU.64 R248, [R1+0x18d0] ;  /* 0x0018d00001f87983 */ /* 0x000ea80000300a00 */
[----:B------:R1:W-:Y:S01]  /*58e00*/  STL.64 [R1+0x1188], R232 ;  /* 0x001188e801007387 */ /* 0x0003e20000100a00 */
[----:B------:R-:W-:-:S03]  /*58e10*/  VIADD R221, R243, 0x100000 ;  /* 0x00100000f3dd7836 */ /* 0x000fc60000000000 */
[----:B------:R1:W-:Y:S02]  /*58e20*/  STL.64 [R1+0x1178], R10 ;  /* 0x0011780a01007387 */ /* 0x0003e40000100a00 */
[----:B-1----:R-:W-:Y:S02]  /*58e30*/  IMAD.WIDE R12, R252, 0x4, R150 ;  /* 0x00000004fc0c7825 */ /* 0x002fe400078e0296 */
[----:B------:R1:W-:Y:S02]  /*58e40*/  LDGSTS.E [R7+0x6c00], desc[UR48][R10.64], P5 ;  /* 0x06c000000a077fae */ /* 0x0003e4000a921870 */
[C---:B------:R-:W-:Y:S02]  /*58e50*/  VIADD R232, R243.reuse, 0x100000 ;  /* 0x00100000f3e87836 */ /* 0x040fe40000000000 */
[----:B------:R1:W-:Y:S01]  /*58e60*/  STL.64 [R1+0x1170], R8 ;  /* 0x0011700801007387 */ /* 0x0003e20000100a00 */
[----:B------:R-:W-:-:S03]  /*58e70*/  VIADD R220, R243, 0x100000 ;  /* 0x00100000f3dc7836 */ /* 0x000fc60000000000 */
[----:B------:R1:W-:Y:S02]  /*58e80*/  LDGSTS.E [R6+0x7000], desc[UR48][R8.64], P5 ;  /* 0x0700000008067fae */ /* 0x0003e4000a921870 */
[C---:B-1----:R-:W-:Y:S02]  /*58e90*/  IMAD.WIDE R10, R252.reuse, 0x4, R148 ;  /* 0x00000004fc0a7825 */ /* 0x042fe400078e0294 */
[----:B------:R-:W-:Y:S02]  /*58ea0*/  STL.64 [R1+0x1160], R214 ;  /* 0x001160d601007387 */ /* 0x000fe40000100a00 */
[----:B------:R-:W-:Y:S02]  /*58eb0*/  VIADD R148, R243, 0x100000 ;  /* 0x00100000f3947836 */ /* 0x000fe40000000000 */
[----:B------:R-:W-:Y:S01]  /*58ec0*/  LDGSTS.E [R232+0x7400], desc[UR48][R214.64], P5 ;  /* 0x07400000d6e87fae */ /* 0x000fe2000a921870 */
[----:B------:R-:W-:-:S03]  /*58ed0*/  IMAD.WIDE R8, R252, 0x4, R146 ;  /* 0x00000004fc087825 */ /* 0x000fc600078e0292 */
[----:B------:R1:W-:Y:S01]  /*58ee0*/  STL.64 [R1+0x1158], R12 ;  /* 0x0011580c01007387 */ /* 0x0003e20000100a00 */
[----:B------:R-:W-:-:S03]  /*58ef0*/  IMAD.WIDE R6, R252, 0x4, R144 ;  /* 0x00000004fc067825 */ /* 0x000fc600078e0290 */
[----:B------:R1:W-:Y:S01]  /*58f00*/  LDGSTS.E [R227+0x7800], desc[UR48][R12.64], P5 ;  /* 0x078000000ce37fae */ /* 0x0003e2000a921870 */
[C---:B------:R-:W-:Y:S01]  /*58f10*/  IADD3 R145, R243.reuse, 0x100000, RZ ;  /* 0x00100000f3917810 */ /* 0x040fe20007ffe0ff */
[C---:B------:R-:W-:Y:S02]  /*58f20*/  VIADD R147, R243.reuse, 0x100000 ;  /* 0x00100000f3937836 */ /* 0x040fe40000000000 */
[----:B------:R1:W-:Y:S01]  /*58f30*/  STL.64 [R1+0x1148], R10 ;  /* 0x0011480a01007387 */ /* 0x0003e20000100a00 */
[----:B------:R-:W-:-:S03]  /*58f40*/  VIADD R146, R243, 0x100000 ;  /* 0x00100000f3927836 */ /* 0x000fc60000000000 */
[----:B------:R1:W-:Y:S01]  /*58f50*/  LDGSTS.E [R226+0x7c00], desc[UR48][R10.64], P5 ;  /* 0x07c000000ae27fae */ /* 0x0003e2000a921870 */
[----:B------:R-:W-:Y:S02]  /*58f60*/  VIADD R144, R243, 0x100000 ;  /* 0x00100000f3907836 */ /* 0x000fe40000000000 */
[C---:B-1----:R-:W-:Y:S01]  /*58f70*/  IMAD.WIDE R12, R252.reuse, 0x4, R140 ;  /* 0x00000004fc0c7825 */ /* 0x042fe200078e028c */
[----:B------:R1:W-:Y:S04]  /*58f80*/  STL.64 [R1+0x1138], R8 ;  /* 0x0011380801007387 */ /* 0x0003e80000100a00 */
[----:B------:R1:W-:Y:S01]  /*58f90*/  LDGSTS.E [R221+0x20000], desc[UR48][R8.64], P5 ;  /* 0x2000000008dd7fae */ /* 0x0003e2000a921870 */
[----:B------:R-:W-:-:S03]  /*58fa0*/  IMAD.WIDE R10, R252, 0x4, R138 ;  /* 0x00000004fc0a7825 */ /* 0x000fc600078e028a */
[----:B------:R1:W-:Y:S04]  /*58fb0*/  STL.64 [R1+0x1128], R6 ;  /* 0x0011280601007387 */ /* 0x0003e80000100a00 */
[----:B------:R1:W-:Y:S01]  /*58fc0*/  LDGSTS.E [R220+0x20400], desc[UR48][R6.64], P5 ;  /* 0x2040000006dc7fae */ /* 0x0003e2000a921870 */
[----:B------:R-:W-:Y:S02]  /*58fd0*/  VIADD R138, R243, 0x100000 ;  /* 0x00100000f38a7836 */ /* 0x000fe40000000000 */
[C---:B-1----:R-:W-:Y:S01]  /*58fe0*/  IMAD.WIDE R8, R252.reuse, 0x4, R136 ;  /* 0x00000004fc087825 */ /* 0x042fe200078e0288 */
[----:B------:R-:W-:Y:S04]  /*58ff0*/  STL.64 [R1+0x1110], R142 ;  /* 0x0011108e01007387 */ /* 0x000fe80000100a00 */
[----:B------:R-:W-:Y:S01]  /*59000*/  LDGSTS.E [R148+0x20800], desc[UR48][R142.64], P5 ;  /* 0x208000008e947fae */ /* 0x000fe2000a921870 */
[----:B------:R-:W-:-:S03]  /*59010*/  IMAD.WIDE R6, R252, 0x4, R134 ;  /* 0x00000004fc067825 */ /* 0x000fc600078e0286 */
[----:B------:R1:W-:Y:S01]  /*59020*/  STL.64 [R1+0x1108], R12 ;  /* 0x0011080c01007387 */ /* 0x0003e20000100a00 */
[----:B------:R-:W-:-:S03]  /*59030*/  VIADD R137, R243, 0x100000 ;  /* 0x00100000f3897836 */ /* 0x000fc60000000000 */
[----:B------:R1:W-:Y:S01]  /*59040*/  LDGSTS.E [R147+0x20c00], desc[UR48][R12.64], P5 ;  /* 0x20c000000c937fae */ /* 0x0003e2000a921870 */
[----:B------:R-:W-:-:S03]  /*59050*/  VIADD R136, R243, 0x100000 ;  /* 0x00100000f3887836 */ /* 0x000fc60000000000 */
[----:B------:R1:W-:Y:S01]  /*59060*/  STL.64 [R1+0x10f8], R10 ;  /* 0x0010f80a01007387 */ /* 0x0003e20000100a00 */
[----:B------:R-:W-:-:S03]  /*59070*/  VIADD R135, R243, 0x100000 ;  /* 0x00100000f3877836 */ /* 0x000fc60000000000 */
[----:B------:R1:W-:Y:S01]  /*59080*/  LDGSTS.E [R146+0x21000], desc[UR48][R10.64], P5 ;  /* 0x210000000a927fae */ /* 0x0003e2000a921870 */
[----:B------:R-:W-:Y:S01]  /*59090*/  IADD3 R134, R243, 0x100000, RZ ;  /* 0x00100000f3867810 */ /* 0x000fe20007ffe0ff */
[C---:B-1----:R-:W-:Y:S02]  /*590a0*/  IMAD.WIDE R12, R252.reuse, 0x4, R130 ;  /* 0x00000004fc0c7825 */ /* 0x042fe400078e0282 */
        /* <DEDUP_REMOVED lines=22> */
[----:B------:R4:W-:Y:S01]  /*59210*/  STL.64 [R1+0x10a8], R6 ;  /* 0x0010a80601007387 */ /* 0x0009e20000100a00 */
[----:B------:R-:W-:-:S03]  /*59220*/  IADD3 R118, R243, 0x100000, RZ ;  /* 0x00100000f3767810 */ /* 0x000fc60007ffe0ff */
[----:B------:R4:W-:Y:S01]  /*59230*/  LDGSTS.E [R134+0x22c00], desc[UR48][R6.64], P5 ;  /* 0x22c0000006867fae */ /* 0x0009e2000a921870 */
[----:B-1----:R-:W-:-:S03]  /*59240*/  IMAD.WIDE R8, R252, 0x4, R116 ;  /* 0x00000004fc087825 */ /* 0x002fc600078e0274 */
[----:B------:R-:W-:Y:S04]  /*59250*/  STL.64 [R1+0x1090], R122 ;  /* 0x0010907a01007387 */ /* 0x000fe80000100a00 */
[----:B------:R-:W-:Y:S01]  /*59260*/  LDGSTS.E [R128+0x23000], desc[UR48][R122.64], P5 ;  /* 0x230000007a807fae */ /* 0x000fe2000a921870 */
[----:B----4-:R-:W-:-:S03]  /*59270*/  IMAD.WIDE R6, R252, 0x4, R114 ;  /* 0x00000004fc067825 */ /* 0x010fc600078e0272 */
        /* <DEDUP_REMOVED lines=11> */
[----:B----4-:R-:W-:-:S03]  /*59330*/  IMAD.WIDE R10, R252, 0x4, R108 ;  /* 0x00000004fc0a7825 */ /* 0x010fc600078e026c */
[----:B------:R4:W-:Y:S04]  /*59340*/  STL.64 [R1+0x1058], R6 ;  /* 0x0010580601007387 */ /* 0x0009e80000100a00 */
[----:B------:R4:W-:Y:S01]  /*59350*/  LDGSTS.E [R124+0x24000], desc[UR48][R6.64], P5 ;  /* 0x24000000067c7fae */ /* 0x0009e2000a921870 */
[----:B-1----:R-:W-:-:S03]  /*59360*/  IMAD.WIDE R8, R252, 0x4, R106 ;  /* 0x00000004fc087825 */ /* 0x002fc600078e026a */
[----:B------:R-:W-:Y:S04]  /*59370*/  STL.64 [R1+0x1050], R112 ;  /* 0x0010507001007387 */ /* 0x000fe80000100a00 */
[----:B------:R-:W-:Y:S01]  /*59380*/  LDGSTS.E [R118+0x24400], desc[UR48][R112.64], P5 ;  /* 0x2440000070767fae */ /* 0x000fe2000a921870 */
[----:B----4-:R-:W-:-:S03]  /*59390*/  IMAD.WIDE R6, R252, 0x4, R104 ;  /* 0x00000004fc067825 */ /* 0x010fc600078e0268 */
[----:B------:R1:W-:Y:S04]  /*593a0*/  STL.64 [R1+0x1040], R12 ;  /* 0x0010400c01007387 */ /* 0x0003e80000100a00 */
[----:B------:R1:W-:Y:S01]  /*593b0*/  LDGSTS.E [R117+0x24800], desc[UR48][R12.64], P5 ;  /* 0x248000000c757fae */ /* 0x0003e2000a921870 */
[----:B------:R-:W-:-:S03]  /*593c0*/  VIADD R108, R243, 0x100000 ;  /* 0x00100000f36c7836 */ /* 0x000fc60000000000 */
[----:B------:R4:W-:Y:S04]  /*593d0*/  STL.64 [R1+0x1038], R10 ;  /* 0x0010380a01007387 */ /* 0x0009e80000100a00 */
[----:B------:R4:W-:Y:S01]  /*593e0*/  LDGSTS.E [R116+0x24c00], desc[UR48][R10.64], P5 ;  /* 0x24c000000a747fae */ /* 0x0009e2000a921870 */
[----:B-1----:R-:W-:-:S03]  /*593f0*/  IMAD.WIDE R12, R252, 0x4, R100 ;  /* 0x00000004fc0c7825 */ /* 0x002fc600078e0264 */
[----:B------:R1:W-:Y:S01]  /*59400*/  STL.64 [R1+0x1030], R8 ;  /* 0x0010300801007387 */ /* 0x0003e20000100a00 */
[----:B------:R-:W-:-:S03]  /*59410*/  IADD3 R107, R243, 0x100000, RZ ;  /* 0x00100000f36b7810 */ /* 0x000fc60007ffe0ff */
[----:B------:R1:W-:Y:S01]  /*59420*/  LDGSTS.E [R115+0x25000], desc[UR48][R8.64], P5 ;  /* 0x2500000008737fae */ /* 0x0003e2000a921870 */
[----:B----4-:R-:W-:-:S03]  /*59430*/  IMAD.WIDE R10, R252, 0x4, R98 ;  /* 0x00000004fc0a7825 */ /* 0x010fc600078e0262 */
[----:B------:R4:W-:Y:S04]  /*59440*/  STL.64 [R1+0x1018], R6 ;  /* 0x0010180601007387 */ /* 0x0009e80000100a00 */
[----:B------:R4:W-:Y:S01]  /*59450*/  LDGSTS.E [R114+0x25400], desc[UR48][R6.64], P5 ;  /* 0x2540000006727fae */ /* 0x0009e2000a921870 */
[C---:B------:R-:W-:Y:S02]  /*59460*/  VIADD R106, R243.reuse, 0x100000 ;  /* 0x00100000f36a7836 */ /* 0x040fe40000000000 */
[C---:B-1----:R-:W-:Y:S01]  /*59470*/  IMAD.WIDE R8, R252.reuse, 0x4, R96 ;  /* 0x00000004fc087825 */ /* 0x042fe200078e0260 */
[----:B------:R-:W-:Y:S03]  /*59480*/  STL.64 [R1+0x1010], R102 ;  /* 0x0010106601007387 */ /* 0x000fe60000100a00 */
[----:B------:R-:W-:Y:S01]  /*59490*/  VIADD R105, R243, 0x100000 ;  /* 0x00100000f3697836 */ /* 0x000fe20000000000 */
[----:B------:R1:W-:Y:S01]  /*594a0*/  STL.64 [R1+0x1000], R12 ;  /* 0x0010000c01007387 */ /* 0x0003e20000100a00 */
[----:B----4-:R-:W-:-:S03]  /*594b0*/  IMAD.WIDE R6, R252, 0x4, R94 ;  /* 0x00000004fc067825 */ /* 0x010fc600078e025e */
[----:B------:R4:W-:Y:S04]  /*594c0*/  STL.64 [R1+0xff8], R10 ;  /* 0x000ff80a01007387 */ /* 0x0009e80000100a00 */
[----:B------:R3:W-:Y:S04]  /*594d0*/  STL.64 [R1+0xfe8], R8 ;  /* 0x000fe80801007387 */ /* 0x0007e80000100a00 */
[----:B------:R-:W-:Y:S04]  /*594e0*/  LDGSTS.E [R108+0x25800], desc[UR48][R102.64], P5 ;  /* 0x25800000666c7fae */ /* 0x000fe8000a921870 */
[----:B------:R2:W-:Y:S04]  /*594f0*/  STL.64 [R1+0xfe0], R6 ;  /* 0x000fe00601007387 */ /* 0x0005e80000100a00 */
[----:B------:R-:W-:Y:S04]  /*59500*/  LDGSTS.E [R107+0x25c00], desc[UR48][R12.64], P5 ;  /* 0x25c000000c6b7fae */ /* 0x000fe8000a921870 */
[----:B------:R-:W2:Y:S04]  /*59510*/  LDL.LU.64 R220, [R1+0x188] ;  /* 0x0001880001dc7983 */ /* 0x000ea80000300a00 */
[----:B------:R-:W-:Y:S04]  /*59520*/  LDGSTS.E [R106+0x26000], desc[UR48][R10.64], P5 ;  /* 0x260000000a6a7fae */ /* 0x000fe8000a921870 */
[----:B-1----:R-:W2:Y:S04]  /*59530*/  LDL.LU.64 R12, [R1+0x178] ;  /* 0x00017800010c7983 */ /* 0x002ea80000300a00 */
[----:B------:R-:W-:Y:S04]  /*59540*/  LDGSTS.E [R105+0x26400], desc[UR48][R8.64], P5 ;  /* 0x2640000008697fae */ /* 0x000fe8000a921870 */
[----:B----4-:R-:W4:Y:S01]  /*59550*/  LDL.LU.64 R10, [R1+0x168] ;  /* 0x00016800010a7983 */ /* 0x010f220000300a00 */
[----:B------:R-:W-:-:S02]  /*59560*/  VIADD R104, R243, 0x100000 ;  /* 0x00100000f3687836 */ /* 0x000fc40000000000 */
[----:B------:R-:W-:-:S03]  /*59570*/  VIADD R98, R243, 0x100000 ;  /* 0x00100000f3627836 */ /* 0x000fc60000000000 */
[----:B------:R2:W-:Y:S04]  /*59580*/  LDGSTS.E [R104+0x26800], desc[UR48][R6.64], P5 ;  /* 0x2680000006687fae */ /* 0x0005e8000a921870 */
[----:B---3--:R-:W3:Y:S04]  /*59590*/  LDL.LU.64 R8, [R1+0x158] ;  /* 0x0001580001087983 */ /* 0x008ee80000300a00 */
[----:B------:R-:W3:Y:S01]  /*595a0*/  LDL.LU.64 R238, [R1+0x148] ;  /* 0x0001480001ee7983 */ /* 0x000ee20000300a00 */
[C---:B------:R-:W-:Y:S02]  /*595b0*/  VIADD R97, R243.reuse, 0x100000 ;  /* 0x00100000f3617836 */ /* 0x040fe40000000000 */
[----:B--2---:R-:W-:Y:S01]  /*595c0*/  IMAD.WIDE R6, R252, 0x4, R88 ;  /* 0x00000004fc067825 */ /* 0x004fe200078e0258 */
[C---:B------:R-:W-:Y:S01]  /*595d0*/  IADD3 R96, R243.reuse, 0x100000, RZ ;  /* 0x00100000f3607810 */ /* 0x040fe20007ffe0ff */
[----:B------:R-:W-:Y:S04]  /*595e0*/  STL.64 [R1+0xfd0], R92 ;  /* 0x000fd05c01007387 */ /* 0x000fe80000100a00 */
[----:B------:R-:W-:Y:S04]  /*595f0*/  STL.64 [R1+0xfc8], R90 ;  /* 0x000fc85a01007387 */ /* 0x000fe80000100a00 */
[----:B------:R1:W-:Y:S04]  /*59600*/  STL.64 [R1+0xfb8], R6 ;  /* 0x000fb80601007387 */ /* 0x0003e80000100a00 */
[----:B------:R-:W-:Y:S04]  /*59610*/  LDGSTS.E [R98+0x26c00], desc[UR48][R92.64], P5 ;  /* 0x26c000005c627fae */ /* 0x000fe8000a921870 */
[----:B------:R2:W-:Y:S04]  /*59620*/  STL.64 [R1+0xfa8], R86 ;  /* 0x000fa85601007387 */ /* 0x0005e80000100a00 */
[----:B------:R-:W-:Y:S04]  /*59630*/  LDGSTS.E [R97+0x27000], desc[UR48][R90.64], P5 ;  /* 0x270000005a617fae */ /* 0x000fe8000a921870 */
[----:B------:R2:W-:Y:S04]  /*59640*/  STL.64 [R1+0xf90], R84 ;  /* 0x000f905401007387 */ /* 0x0005e80000100a00 */
[----:B------:R-:W-:Y:S04]  /*59650*/  LDGSTS.E [R96+0x27400], desc[UR48][R6.64], P5 ;  /* 0x2740000006607fae */ /* 0x000fe8000a921870 */
[----:B------:R-:W3:Y:S04]  /*59660*/  LDL.LU.64 R226, [R1+0x138] ;  /* 0x0001380001e27983 */ /* 0x000ee80000300a00 */
[----:B-1----:R-:W3:Y:S01]  /*59670*/  LDL.LU.64 R6, [R1+0x128] ;  /* 0x0001280001067983 */ /* 0x002ee20000300a00 */
[----:B------:R-:W-:-:S02]  /*59680*/  VIADD R95, R243, 0x100000 ;  /* 0x00100000f35f7836 */ /* 0x000fc40000000000 */
[----:B------:R-:W-:Y:S01]  /*59690*/  VIADD R94, R243, 0x100000 ;  /* 0x00100000f35e7836 */ /* 0x000fe20000000000 */
[----:B------:R-:W3:Y:S01]  /*596a0*/  LDL.LU.64 R232, [R1+0x118] ;  /* 0x0001180001e87983 */ /* 0x000ee20000300a00 */
[----:B------:R-:W-:-:S03]  /*596b0*/  VIADD R88, R244, 0x100000 ;  /* 0x00100000f4587836 */ /* 0x000fc60000000000 */
[----:B------:R-:W3:Y:S04]  /*596c0*/  LDL.LU.64 R150, [R1+0x108] ;  /* 0x0001080001967983 */ /* 0x000ee80000300a00 */
[----:B------:R2:W-:Y:S04]  /*596d0*/  LDGSTS.E [R95+0x27800], desc[UR48][R86.64], P5 ;  /* 0x27800000565f7fae */ /* 0x0005e8000a921870 */
[----:B------:R-:W3:Y:S04]  /*596e0*/  LDL.LU.64 R214, [R1+0xf8] ;  /* 0x0000f80001d67983 */ /* 0x000ee80000300a00 */
[----:B------:R1:W-:Y:S01]  /*596f0*/  LDGSTS.E [R94+0x27c00], desc[UR48][R84.64], P5 ;  /* 0x27c00000545e7fae */ /* 0x0003e2000a921870 */
[----:B--2---:R-:W-:-:S02]  /*59700*/  VIADD R87, R244, 0x100000 ;  /* 0x00100000f4577836 */ /* 0x004fc40000000000 */
[C---:B------:R-:W-:Y:S01]  /*59710*/  VIADD R86, R244.reuse, 0x100000 ;  /* 0x00100000f4567836 */ /* 0x040fe20000000000 */
[----:B-1----:R-:W-:Y:S01]  /*59720*/  IADD3 R85, R244, 0x100000, RZ ;  /* 0x00100000f4557810 */ /* 0x002fe20007ffe0ff */
[----:B------:R-:W-:-:S04]  /*59730*/  IMAD.WIDE R92, R252, 0x4, R220 ;  /* 0x00000004fc5c7825 */ /* 0x000fc800078e02dc */
[C---:B------:R-:W-:Y:S01]  /*59740*/  IMAD.WIDE R12, R252.reuse, 0x4, R12 ;  /* 0x00000004fc0c7825 */ /* 0x040fe200078e020c */
[----:B------:R-:W-:Y:S03]  /*59750*/  STL.64 [R1+0xf80], R92 ;  /* 0x000f805c01007387 */ /* 0x000fe60000100a00 */
[C---:B----4-:R-:W-:Y:S01]  /*59760*/  IMAD.WIDE R10, R252.reuse, 0x4, R10 ;  /* 0x00000004fc0a7825 */ /* 0x050fe200078e020a */
[----:B------:R-:W-:Y:S04]  /*59770*/  STL.64 [R1+0xf78], R12 ;  /* 0x000f780c01007387 */ /* 0x000fe80000100a00 */
[----:B------:R-:W-:Y:S04]  /*59780*/  STL.64 [R1+0xf70], R10 ;  /* 0x000f700a01007387 */ /* 0x000fe80000100a00 */
[----:B------:R1:W-:Y:S01]  /*59790*/  LDGSTS.E [R88+0x80], desc[UR48][R92.64], P5 ;  /* 0x000800005c587fae */ /* 0x0003e2000a921870 */
[----:B---3--:R-:W-:-:S03]  /*597a0*/  IMAD.WIDE R8, R252, 0x4, R8 ;  /* 0x00000004fc087825 */ /* 0x008fc600078e0208 */
[----:B------:R-:W-:Y:S01]  /*597b0*/  LDGSTS.E [R87+0x480], desc[UR48][R12.64], P5 ;  /* 0x004800000c577fae */ /* 0x000fe2000a921870 */
[----:B------:R-:W-:-:S03]  /*597c0*/  IMAD.WIDE R90, R252, 0x4, R238 ;  /* 0x00000004fc5a7825 */ /* 0x000fc600078e02ee */
[----:B------:R2:W-:Y:S04]  /*597d0*/  STL.64 [R1+0xf68], R8 ;  /* 0x000f680801007387 */ /* 0x0005e80000100a00 */
[----:B------:R3:W-:Y:S04]  /*597e0*/  STL.64 [R1+0xf60], R90 ;  /* 0x000f605a01007387 */ /* 0x0007e80000100a00 */
[----:B------:R-:W-:Y:S04]  /*597f0*/  LDGSTS.E [R86+0x880], desc[UR48][R10.64], P5 ;  /* 0x008800000a567fae */ /* 0x000fe8000a921870 */
[----:B------:R-:W4:Y:S04]  /*59800*/  LDL.LU.64 R238, [R1+0xe8] ;  /* 0x0000e80001ee7983 */ /* 0x000f280000300a00 */
[----:B------:R-:W-:Y:S04]  /*59810*/  LDGSTS.E [R85+0xc80], desc[UR48][R8.64], P5 ;  /* 0x00c8000008557fae */ /* 0x000fe8000a921870 */
[----:B--2---:R-:W2:Y:S04]  /*59820*/  LDL.LU.64 R8, [R1+0xd8] ;  /* 0x0000d80001087983 */ /* 0x004ea80000300a00 */
[----:B------:R-:W2:Y:S04]  /*59830*/  LDL.LU.64 R10, [R1+0xc8] ;  /* 0x0000c800010a7983 */ /* 0x000ea80000300a00 */
[----:B------:R-:W2:Y:S01]  /*59840*/  LDL.LU.64 R12, [R1+0xb8] ;  /* 0x0000b800010c7983 */ /* 0x000ea20000300a00 */
[----:B------:R-:W-:-:S03]  /*59850*/  IMAD.WIDE R96, R252, 0x4, R6 ;  /* 0x00000004fc607825 */ /* 0x000fc600078e0206 */
[----:B------:R-:W2:Y:S01]  /*59860*/  LDL.LU.64 R6, [R1+0xa8] ;  /* 0x0000a80001067983 */ /* 0x000ea20000300a00 */
[----:B------:R-:W-:Y:S02]  /*59870*/  VIADD R84, R244, 0x100000 ;  /* 0x00100000f4547836 */ /* 0x000fe40000000000 */
[----:B------:R-:W-:-:S03]  /*59880*/  IMAD.WIDE R98, R252, 0x4, R226 ;  /* 0x00000004fc627825 */ /* 0x000fc600078e02e2 */
[----:B------:R3:W-:Y:S01]  /*59890*/  LDGSTS.E [R84+0x1080], desc[UR48][R90.64], P5 ;  /* 0x010800005a547fae */ /* 0x0007e2000a921870 */
[----:B------:R-:W-:-:S04]  /*598a0*/  IMAD.WIDE R94, R252, 0x4, R232 ;  /* 0x00000004fc5e7825 */ /* 0x000fc800078e02e8 */
[C---:B-1----:R-:W-:Y:S01]  /*598b0*/  IMAD.WIDE R92, R252.reuse, 0x4, R150 ;  /* 0x00000004fc5c7825 */ /* 0x042fe200078e0296 */
[----:B------:R4:W-:Y:S04]  /*598c0*/  STL.64 [R1+0xf58], R98 ;  /* 0x000f586201007387 */ /* 0x0009e80000100a00 */
[----:B------:R2:W-:Y:S01]  /*598d0*/  STL.64 [R1+0xf50], R96 ;  /* 0x000f506001007387 */ /* 0x0005e20000100a00 */
[----:B---3--:R-:W-:-:S03]  /*598e0*/  IMAD.WIDE R90, R252, 0x4, R214 ;  /* 0x00000004fc5a7825 */ /* 0x008fc600078e02d6 */
[----:B------:R1:W-:Y:S04]  /*598f0*/  STL.64 [R1+0xf48], R94 ;  /* 0x000f485e01007387 */ /* 0x0003e80000100a00 */
[----:B------:R3:W-:Y:S04]  /*59900*/  STL.64 [R1+0xf40], R92 ;  /* 0x000f405c01007387 */ /* 0x0007e80000100a00 */
[----:B------:R3:W-:Y:S04]  /*59910*/  STL.64 [R1+0xf38], R90 ;  /* 0x000f385a01007387 */ /* 0x0007e80000100a00 */
[----:B------:R4:W-:Y:S04]  /*59920*/  LDGSTS.E [R88+0x1480], desc[UR48][R98.64], P5 ;  /* 0x0148000062587fae */ /* 0x0009e8000a921870 */
[----:B------:R-:W3:Y:S04]  /*59930*/  LDL.LU.64 R220, [R1+0x98] ;  /* 0x0000980001dc7983 */ /* 0x000ee80000300a00 */
[----:B------:R-:W3:Y:S04]  /*59940*/  LDL.LU.64 R226, [R1+0x88] ;  /* 0x0000880001e27983 */ /* 0x000ee80000300a00 */
[----:B------:R2:W-:Y:S04]  /*59950*/  LDGSTS.E [R87+0x1880], desc[UR48][R96.64], P5 ;  /* 0x0188000060577fae */ /* 0x0005e8000a921870 */
[----:B------:R-:W3:Y:S04]  /*59960*/  LDL.LU.64 R232, [R1+0x78] ;  /* 0x0000780001e87983 */ /* 0x000ee80000300a00 */
[----:B------:R-:W3:Y:S04]  /*59970*/  LDL.LU.64 R150, [R1+0x68] ;  /* 0x0000680001967983 */ /* 0x000ee80000300a00 */
[----:B------:R1:W-:Y:S04]  /*59980*/  LDGSTS.E [R86+0x1c80], desc[UR48][R94.64], P5 ;  /* 0x01c800005e567fae */ /* 0x0003e8000a921870 */
[----:B------:R-:W3:Y:S04]  /*59990*/  LDL.LU.64 R214, [R1+0x58] ;  /* 0x0000580001d67983 */ /* 0x000ee80000300a00 */
[----:B------:R3:W-:Y:S04]  /*599a0*/  LDGSTS.E [R85+0x2080], desc[UR48][R92.64], P5 ;  /* 0x020800005c557fae */ /* 0x0007e8000a921870 */
[----:B------:R3:W-:Y:S01]  /*599b0*/  LDGSTS.E [R84+0x2480], desc[UR48][R90.64], P5 ;  /* 0x024800005a547fae */ /* 0x0007e2000a921870 */
[----:B----4-:R-:W-:-:S05]  /*599c0*/  IMAD.WIDE R98, R252, 0x4, R238 ;  /* 0x00000004fc627825 */ /* 0x010fca00078e02ee */
[----:B------:R4:W-:Y:S04]  /*599d0*/  STL.64 [R1+0xf28], R98 ;  /* 0x000f286201007387 */ /* 0x0009e80000100a00 */
[----:B------:R-:W4:Y:S04]  /*599e0*/  LDL.LU.64 R238, [R1+0x48] ;  /* 0x0000480001ee7983 */ /* 0x000f280000300a00 */
[----:B------:R4:W-:Y:S01]  /*599f0*/  LDGSTS.E [R88+0x2880], desc[UR48][R98.64], P5 ;  /* 0x0288000062587fae */ /* 0x0009e2000a921870 */
[----:B--2---:R-:W-:-:S04]  /*59a00*/  IMAD.WIDE R96, R252, 0x4, R8 ;  /* 0x00000004fc607825 */ /* 0x004fc800078e0208 */
[C---:B-1----:R-:W-:Y:S01]  /*59a10*/  IMAD.WIDE R94, R252.reuse, 0x4, R10 ;  /* 0x00000004fc5e7825 */ /* 0x042fe200078e020a */
[----:B------:R1:W-:Y:S03]  /*59a20*/  STL.64 [R1+0xf18], R96 ;  /* 0x000f186001007387 */ /* 0x0003e60000100a00 */
[C---:B---3--:R-:W-:Y:S01]  /*59a30*/  IMAD.WIDE R92, R252.reuse, 0x4, R12 ;  /* 0x00000004fc5c7825 */ /* 0x048fe200078e020c */
[----:B------:R1:W-:Y:S04]  /*59a40*/  LDGSTS.E [R87+0x2c80], desc[UR48][R96.64], P5 ;  /* 0x02c8000060577fae */ /* 0x0003e8000a921870 */
[----:B------:R-:W2:Y:S04]  /*59a50*/  LDL.LU.64 R12, [R1+0x38] ;  /* 0x00003800010c7983 */ /* 0x000ea80000300a00 */
[----:B------:R3:W-:Y:S01]  /*59a60*/  STL.64 [R1+0xf10], R94 ;  /* 0x000f105e01007387 */ /* 0x0007e20000100a00 */
[----:B------:R-:W-:-:S03]  /*59a70*/  IMAD.WIDE R90, R252, 0x4, R6 ;  /* 0x00000004fc5a7825 */ /* 0x000fc600078e0206 */
[----:B------:R-:W2:Y:S04]  /*59a80*/  LDL.LU.64 R10, [R1+0x28] ;  /* 0x00002800010a7983 */ /* 0x000ea80000300a00 */
[----:B------:R3:W-:Y:S04]  /*59a90*/  STL.64 [R1+0xf00], R92 ;  /* 0x000f005c01007387 */ /* 0x0007e80000100a00 */
[----:B------:R-:W2:Y:S04]  /*59aa0*/  LDL.LU.64 R8, [R1+0x18] ;  /* 0x0000180001087983 */ /* 0x000ea80000300a00 */
[----:B------:R-:W2:Y:S04]  /*59ab0*/  LDL.LU.64 R6, [R1+0x8] ;  /* 0x0000080001067983 */ /* 0x000ea80000300a00 */
[----:B------:R3:W-:Y:S04]  /*59ac0*/  LDGSTS.E [R86+0x3080], desc[UR48][R94.64], P5 ;  /* 0x030800005e567fae */ /* 0x0007e8000a921870 */
[----:B------:R3:W-:Y:S04]  /*59ad0*/  LDGSTS.E [R85+0x3480], desc[UR48][R92.64], P5 ;  /* 0x034800005c557fae */ /* 0x0007e8000a921870 */
[----:B------:R3:W-:Y:S04]  /*59ae0*/  STL.64 [R1+0xef8], R90 ;  /* 0x000ef85a01007387 */ /* 0x0007e80000100a00 */
[----:B------:R3:W-:Y:S01]  /*59af0*/  LDGSTS.E [R84+0x3880], desc[UR48][R90.64], P5 ;  /* 0x038800005a547fae */ /* 0x0007e2000a921870 */
[----:B----4-:R-:W-:-:S04]  /*59b00*/  IMAD.WIDE R98, R252, 0x4, R220 ;  /* 0x00000004fc627825 */ /* 0x010fc800078e02dc */
[C---:B-1----:R-:W-:Y:S01]  /*59b10*/  IMAD.WIDE R96, R252.reuse, 0x4, R226 ;  /* 0x00000004fc607825 */ /* 0x042fe200078e02e2 */
[----:B------:R-:W-:Y:S04]  /*59b20*/  STL.64 [R1+0xee8], R98 ;  /* 0x000ee86201007387 */ /* 0x000fe80000100a00 */
[----:B------:R-:W-:Y:S01]  /*59b30*/  LDGSTS.E [R88+0x3c80], desc[UR48][R98.64], P5 ;  /* 0x03c8000062587fae */ /* 0x000fe2000a921870 */
[----:B---3--:R-:W-:-:S03]  /*59b40*/  IMAD.WIDE R94, R252, 0x4, R232 ;  /* 0x00000004fc5e7825 */ /* 0x008fc600078e02e8 */
[----:B------:R-:W-:Y:S01]  /*59b50*/  STL.64 [R1+0xee0], R96 ;  /* 0x000ee06001007387 */ /* 0x000fe20000100a00 */
[----:B------:R-:W-:-:S03]  /*59b60*/  IMAD.WIDE R92, R252, 0x4, R150 ;  /* 0x00000004fc5c7825 */ /* 0x000fc600078e0296 */
[----:B------:R-:W-:Y:S04]  /*59b70*/  LDGSTS.E [R87+0x4080], desc[UR48][R96.64], P5 ;  /* 0x0408000060577fae */ /* 0x000fe8000a921870 */
[----:B------:R-:W-:Y:S01]  /*59b80*/  STL.64 [R1+0xed8], R94 ;  /* 0x000ed85e01007387 */ /* 0x000fe20000100a00 */
[----:B------:R-:W-:-:S03]  /*59b90*/  IMAD.WIDE R90, R252, 0x4, R214 ;  /* 0x00000004fc5a7825 */ /* 0x000fc600078e02d6 */
[----:B------:R-:W-:Y:S04]  /*59ba0*/  LDGSTS.E [R86+0x4480], desc[UR48][R94.64], P5 ;  /* 0x044800005e567fae */ /* 0x000fe8000a921870 */
[----:B------:R-:W-:Y:S04]  /*59bb0*/  STL.64 [R1+0xec8], R92 ;  /* 0x000ec85c01007387 */ /* 0x000fe80000100a00 */
[----:B------:R-:W-:Y:S04]  /*59bc0*/  LDGSTS.E [R85+0x4880], desc[UR48][R92.64], P5 ;  /* 0x048800005c557fae */ /* 0x000fe8000a921870 */
[----:B------:R1:W-:Y:S04]  /*59bd0*/  STL.64 [R1+0xec0], R90 ;  /* 0x000ec05a01007387 */ /* 0x0003e80000100a00 */
[----:B------:R1:W-:Y:S01]  /*59be0*/  LDGSTS.E [R84+0x4c80], desc[UR48][R90.64], P5 ;  /* 0x04c800005a547fae */ /* 0x0003e2000a921870 */
[----:B------:R-:W-:-:S04]  /*59bf0*/  IMAD.WIDE R82, R252, 0x4, R82 ;  /* 0x00000004fc527825 */ /* 0x000fc800078e0252 */
[----:B------:R-:W-:-:S04]  /*59c00*/  IMAD.WIDE R72, R252, 0x4, R72 ;  /* 0x00000004fc487825 */ /* 0x000fc800078e0248 */
[----:B------:R-:W-:-:S04]  /*59c10*/  IMAD.WIDE R62, R252, 0x4, R62 ;  /* 0x00000004fc3e7825 */ /* 0x000fc800078e023e */
[----:B------:R-:W-:-:S04]  /*59c20*/  IMAD.WIDE R52, R252, 0x4, R52 ;  /* 0x00000004fc347825 */ /* 0x000fc800078e0234 */
[----:B------:R-:W-:-:S04]  /*59c30*/  IMAD.WIDE R42, R252, 0x4, R42 ;  /* 0x00000004fc2a7825 */ /* 0x000fc800078e022a */
[----:B------:R-:W-:-:S04]  /*59c40*/  IMAD.WIDE R32, R252, 0x4, R32 ;  /* 0x00000004fc207825 */ /* 0x000fc800078e0220 */
[----:B------:R-:W-:-:S04]  /*59c50*/  IMAD.WIDE R24, R252, 0x4, R24 ;  /* 0x00000004fc187825 */ /* 0x000fc800078e0218 */
[----:B-1----:R-:W-:-:S05]  /*59c60*/  IMAD.WIDE R90, R252, 0x4, R238 ;  /* 0x00000004fc5a7825 */ /* 0x002fca00078e02ee */
[----:B------:R1:W-:Y:S04]  /*59c70*/  STL.64 [R1+0xea0], R90 ;  /* 0x000ea05a01007387 */ /* 0x0003e80000100a00 */
[----:B------:R1:W-:Y:S01]  /*59c80*/  LDGSTS.E [R88+0x5080], desc[UR48][R90.64], P5 ;  /* 0x050800005a587fae */ /* 0x0003e2000a921870 */
[----:B--2---:R-:W-:-:S04]  /*59c90*/  IMAD.WIDE R12, R252, 0x4, R12 ;  /* 0x00000004fc0c7825 */ /* 0x004fc800078e020c */
[----:B-1----:R-:W-:-:S04]  /*59ca0*/  IMAD.WIDE R90, R252, 0x4, R236 ;  /* 0x00000004fc5a7825 */ /* 0x002fc800078e02ec */
[C---:B------:R-:W-:Y:S01]  /*59cb0*/  IMAD.WIDE R10, R252.reuse, 0x4, R10 ;  /* 0x00000004fc0a7825 */ /* 0x040fe200078e020a */
[----:B------:R1:W-:Y:S04]  /*59cc0*/  STL.64 [R1+0xe98], R12 ;  /* 0x000e980c01007387 */ /* 0x0003e80000100a00 */
[----:B------:R1:W-:Y:S01]  /*59cd0*/  LDGSTS.E [R87+0x5480], desc[UR48][R12.64], P5 ;  /* 0x054800000c577fae */ /* 0x0003e2000a921870 */
[----:B------:R-:W-:-:S03]  /*59ce0*/  IMAD.WIDE R8, R252, 0x4, R8 ;  /* 0x00000004fc087825 */ /* 0x000fc600078e0208 */
[----:B------:R2:W-:Y:S01]  /*59cf0*/  STL.64 [R1+0xe88], R10 ;  /* 0x000e880a01007387 */ /* 0x0005e20000100a00 */
[----:B------:R-:W-:-:S03]  /*59d00*/  IMAD.WIDE R6, R252, 0x4, R6 ;  /* 0x00000004fc067825 */ /* 0x000fc600078e0206 */
[----:B------:R2:W-:Y:S01]  /*59d10*/  LDGSTS.E [R86+0x5880], desc[UR48][R10.64], P5 ;  /* 0x058800000a567fae */ /* 0x0005e2000a921870 */
[----:B-1----:R-:W-:-:S03]  /*59d20*/  IMAD.WIDE R12, R252, 0x4, R230 ;  /* 0x00000004fc0c7825 */ /* 0x002fc600078e02e6 */
[----:B------:R1:W-:Y:S04]  /*59d30*/  STL.64 [R1+0xe80], R8 ;  /* 0x000e800801007387 */ /* 0x0003e80000100a00 */
[----:B------:R1:W-:Y:S01]  /*59d40*/  LDGSTS.E [R85+0x5c80], desc[UR48][R8.64], P5 ;  /* 0x05c8000008557fae */ /* 0x0003e2000a921870 */
[----:B--2---:R-:W-:-:S03]  /*59d50*/  IMAD.WIDE R10, R252, 0x4, R224 ;  /* 0x00000004fc0a7825 */ /* 0x004fc600078e02e0 */
[----:B------:R2:W-:Y:S04]  /*59d60*/  STL.64 [R1+0xe70], R6 ;  /* 0x000e700601007387 */ /* 0x0005e80000100a00 */
[----:B------:R2:W-:Y:S01]  /*59d70*/  LDGSTS.E [R84+0x6080], desc[UR48][R6.64], P5 ;  /* 0x0608000006547fae */ /* 0x0005e2000a921870 */
[----:B-1----:R-:W-:-:S03]  /*59d80*/  IMAD.WIDE R8, R252, 0x4, R218 ;  /* 0x00000004fc087825 */ /* 0x002fc600078e02da */
[----:B------:R-:W-:Y:S04]  /*59d90*/  STL.64 [R1+0xe68], R90 ;  /* 0x000e685a01007387 */ /* 0x000fe80000100a00 */
[----:B------:R-:W-:Y:S01]  /*59da0*/  LDGSTS.E [R88+0x6480], desc[UR48][R90.64], P5 ;  /* 0x064800005a587fae */ /* 0x000fe2000a921870 */
[----:B--2---:R-:W-:-:S03]  /*59db0*/  IMAD.WIDE R6, R252, 0x4, R212 ;  /* 0x00000004fc067825 */ /* 0x004fc600078e02d4 */
[----:B------:R1:W-:Y:S04]  /*59dc0*/  STL.64 [R1+0xe58], R12 ;  /* 0x000e580c01007387 */ /* 0x0003e80000100a00 */
[----:B------:R1:W-:Y:S04]  /*59dd0*/  LDGSTS.E [R87+0x6880], desc[UR48][R12.64], P5 ;  /* 0x068800000c577fae */ /* 0x0003e8000a921870 */
[----:B------:R2:W-:Y:S04]  /*59de0*/  STL.64 [R1+0xe50], R10 ;  /* 0x000e500a01007387 */ /* 0x0005e80000100a00 */
[----:B------:R2:W-:Y:S01]  /*59df0*/  LDGSTS.E [R86+0x6c80], desc[UR48][R10.64], P5 ;  /* 0x06c800000a567fae */ /* 0x0005e2000a921870 */
[----:B-1----:R-:W-:-:S03]  /*59e00*/  IMAD.WIDE R12, R252, 0x4, R80 ;  /* 0x00000004fc0c7825 */ /* 0x002fc600078e0250 */
[----:B------:R1:W-:Y:S04]  /*59e10*/  STL.64 [R1+0xe40], R8 ;  /* 0x000e400801007387 */ /* 0x0003e80000100a00 */
[----:B------:R1:W-:Y:S01]  /*59e20*/  LDGSTS.E [R85+0x7080], desc[UR48][R8.64], P5 ;  /* 0x0708000008557fae */ /* 0x0003e2000a921870 */
[----:B--2---:R-:W-:-:S03]  /*59e30*/  IMAD.WIDE R10, R252, 0x4, R78 ;  /* 0x00000004fc0a7825 */ /* 0x004fc600078e024e */
[----:B------:R2:W-:Y:S04]  /*59e40*/  STL.64 [R1+0xe38], R6 ;  /* 0x000e380601007387 */ /* 0x0005e80000100a00 */
[----:B------:R2:W-:Y:S01]  /*59e50*/  LDGSTS.E [R84+0x7480], desc[UR48][R6.64], P5 ;  /* 0x0748000006547fae */ /* 0x0005e2000a921870 */
[----:B------:R-:W-:Y:S02]  /*59e60*/  VIADD R78, R244, 0x100000 ;  /* 0x00100000f44e7836 */ /* 0x000fe40000000000 */
[C---:B-1----:R-:W-:Y:S01]  /*59e70*/  IMAD.WIDE R8, R252.reuse, 0x4, R76 ;  /* 0x00000004fc087825 */ /* 0x042fe200078e024c */
[----:B------:R-:W-:Y:S04]  /*59e80*/  STL.64 [R1+0xe28], R82 ;  /* 0x000e285201007387 */ /* 0x000fe80000100a00 */
[----:B------:R-:W-:Y:S01]  /*59e90*/  LDGSTS.E [R88+0x7880], desc[UR48][R82.64], P5 ;  /* 0x0788000052587fae */ /* 0x000fe2000a921870 */
[----:B--2---:R-:W-:-:S03]  /*59ea0*/  IMAD.WIDE R6, R252, 0x4, R74 ;  /* 0x00000004fc067825 */ /* 0x004fc600078e024a */
        /* <DEDUP_REMOVED lines=30> */
[----:B--2---:R-:W-:-:S03]  /*5a090*/  IMAD.WIDE R10, R252, 0x4, R58 ;  /* 0x00000004fc0a7825 */ /* 0x004fc600078e023a */
[----:B------:R2:W-:Y:S01]  /*5a0a0*/  STL.64 [R1+0xdb0], R6 ;  /* 0x000db00601007387 */ /* 0x0005e20000100a00 */
[----:B------:R-:W-:-:S03]  /*5a0b0*/  IADD3 R58, R244, 0x100000, RZ ;  /* 0x00100000f43a7810 */ /* 0x000fc60007ffe0ff */
[----:B------:R2:W-:Y:S01]  /*5a0c0*/  LDGSTS.E [R74+0x21c80], desc[UR48][R6.64], P5 ;  /* 0x21c80000064a7fae */ /* 0x0005e2000a921870 */
[----:B-1----:R-:W-:-:S03]  /*5a0d0*/  IMAD.WIDE R8, R252, 0x4, R56 ;  /* 0x00000004fc087825 */ /* 0x002fc600078e0238 */
        /* <DEDUP_REMOVED lines=15> */
[----:B------:R2:W-:Y:S04]  /*5a1d0*/  STL.64 [R1+0xd70], R6 ;  /* 0x000d700601007387 */ /* 0x0005e80000100a00 */
[----:B------:R2:W-:Y:S01]  /*5a1e0*/  LDGSTS.E [R64+0x23080], desc[UR48][R6.64], P5 ;  /* 0x2308000006407fae */ /* 0x0005e2000a921870 */
[----:B------:R-:W-:Y:S02]  /*5a1f0*/  VIADD R48, R244, 0x100000 ;  /* 0x00100000f4307836 */ /* 0x000fe40000000000 */
[----:B-1----:R-:W-:Y:S01]  /*5a200*/  IMAD.WIDE R8, R252, 0x4, R46 ;  /* 0x00000004fc087825 */ /* 0x002fe200078e022e */
[----:B------:R-:W-:Y:S01]  /*5a210*/  STL.64 [R1+0xd60], R52 ;  /* 0x000d603401007387 */ /* 0x000fe20000100a00 */
[----:B------:R-:W-:-:S03]  /*5a220*/  IADD3 R47, R244, 0x100000, RZ ;  /* 0x00100000f42f7810 */ /* 0x000fc60007ffe0ff */
[----:B------:R-:W-:Y:S01]  /*5a230*/  LDGSTS.E [R58+0x23480], desc[UR48][R52.64], P5 ;  /* 0x23480000343a7fae */ /* 0x000fe2000a921870 */
[----:B--2---:R-:W-:-:S03]  /*5a240*/  IMAD.WIDE R6, R252, 0x4, R44 ;  /* 0x00000004fc067825 */ /* 0x004fc600078e022c */
[----:B------:R1:W-:Y:S04]  /*5a250*/  STL.64 [R1+0xd48], R12 ;  /* 0x000d480c01007387 */ /* 0x0003e80000100a00 */
        /* <DEDUP_REMOVED lines=19> */
[----:B------:R2:W-:Y:S04]  /*5a390*/  LDGSTS.E [R46+0x25080], desc[UR48][R10.64], P5 ;  /* 0x250800000a2e7fae */ /* 0x0005e8000a921870 */
[----:B------:R3:W-:Y:S01]  /*5a3a0*/  STL.64 [R1+0xce8], R8 ;  /* 0x000ce80801007387 */ /* 0x0007e20000100a00 */
[----:B-1----:R-:W-:-:S03]  /*5a3b0*/  IMAD.WIDE R12, R252, 0x4, R30 ;  /* 0x00000004fc0c7825 */ /* 0x002fc600078e021e */
[----:B------:R3:W-:Y:S01]  /*5a3c0*/  LDGSTS.E [R45+0x25480], desc[UR48][R8.64], P5 ;  /* 0x25480000082d7fae */ /* 0x0007e2000a921870 */
[----:B------:R-:W-:-:S03]  /*5a3d0*/  VIADD R38, R244, 0x100000 ;  /* 0x00100000f4267836 */ /* 0x000fc60000000000 */
[----:B------:R1:W-:Y:S01]  /*5a3e0*/  STL.64 [R1+0xcc8], R6 ;  /* 0x000cc80601007387 */ /* 0x0003e20000100a00 */
[----:B--2---:R-:W-:-:S03]  /*5a3f0*/  IMAD.WIDE R10, R252, 0x4, R28 ;  /* 0x00000004fc0a7825 */ /* 0x004fc600078e021c */
[----:B------:R-:W-:Y:S01]  /*5a400*/  LDGSTS.E [R44+0x25880], desc[UR48][R6.64], P5 ;  /* 0x25880000062c7fae */ /* 0x000fe2000a921870 */
[----:B------:R-:W-:Y:S02]  /*5a410*/  VIADD R37, R244, 0x100000 ;  /* 0x00100000f4257836 */ /* 0x000fe40000000000 */
[----:B---3--:R-:W-:Y:S01]  /*5a420*/  IMAD.WIDE R8, R252, 0x4, R26 ;  /* 0x00000004fc087825 */ /* 0x008fe200078e021a */
[C---:B------:R-:W-:Y:S01]  /*5a430*/  IADD3 R36, R244.reuse, 0x100000, RZ ;  /* 0x00100000f4247810 */ /* 0x040fe20007ffe0ff */
[----:B------:R-:W-:Y:S02]  /*5a440*/  LDGSTS.E [R38+0x25c80], desc[UR48][R32.64], P5 ;  /* 0x25c8000020267fae */ /* 0x000fe4000a921870 */
[----:B------:R-:W-:Y:S02]  /*5a450*/  VIADD R35, R244, 0x100000 ;  /* 0x00100000f4237836 */ /* 0x000fe40000000000 */
[----:B------:R-:W-:Y:S04]  /*5a460*/  LDGSTS.E [R37+0x26080], desc[UR48][R12.64], P5 ;  /* 0x260800000c257fae */ /* 0x000fe8000a921870 */
[----:B-1----:R-:W2:Y:S04]  /*5a470*/  LDL.LU.64 R6, [R1+0x180] ;  /* 0x0001800001067983 */ /* 0x002ea80000300a00 */
[----:B------:R-:W-:Y:S04]  /*5a480*/  STL.64 [R1+0xcb8], R32 ;  /* 0x000cb82001007387 */ /* 0x000fe80000100a00 */
[----:B------:R1:W-:Y:S04]  /*5a490*/  STL.64 [R1+0xca8], R12 ;  /* 0x000ca80c01007387 */ /* 0x0003e80000100a00 */
[----:B------:R3:W-:Y:S04]  /*5a4a0*/  STL.64 [R1+0xc98], R10 ;  /* 0x000c980a01007387 */ /* 0x0007e80000100a00 */
[----:B------:R4:W-:Y:S04]  /*5a4b0*/  STL.64 [R1+0xc88], R8 ;  /* 0x000c880801007387 */ /* 0x0009e80000100a00 */
[----:B------:R4:W-:Y:S04]  /*5a4c0*/  STL.64 [R1+0xc78], R24 ;  /* 0x000c781801007387 */ /* 0x0009e80000100a00 */
[----:B------:R-:W2:Y:S04]  /*5a4d0*/  LDL.LU.64 R220, [R1+0x170] ;  /* 0x0001700001dc7983 */ /* 0x000ea80000300a00 */
[----:B------:R-:W-:Y:S04]  /*5a4e0*/  LDGSTS.E [R36+0x26480], desc[UR48][R10.64], P5 ;  /* 0x264800000a247fae */ /* 0x000fe8000a921870 */
[----:B-1----:R-:W2:Y:S04]  /*5a4f0*/  LDL.LU.64 R12, [R1+0x160] ;  /* 0x00016000010c7983 */ /* 0x002ea80000300a00 */
[----:B------:R-:W-:Y:S04]  /*5a500*/  LDGSTS.E [R35+0x26880], desc[UR48][R8.64], P5 ;  /* 0x2688000008237fae */ /* 0x000fe8000a921870 */
[----:B---3--:R-:W3:Y:S04]  /*5a510*/  LDL.LU.64 R10, [R1+0x150] ;  /* 0x00015000010a7983 */ /* 0x008ee80000300a00 */
[----:B----4-:R-:W4:Y:S04]  /*5a520*/  LDL.LU.64 R8, [R1+0x140] ;  /* 0x0001400001087983 */ /* 0x010f280000300a00 */
[----:B------:R-:W4:Y:S01]  /*5a530*/  LDL.LU.64 R226, [R1+0x130] ;  /* 0x0001300001e27983 */ /* 0x000f220000300a00 */
[----:B------:R-:W-:-:S04]  /*5a540*/  IMAD.WIDE R22, R252, 0x4, R22 ;  /* 0x00000004fc167825 */ /* 0x000fc800078e0216 */
[----:B------:R-:W-:Y:S02]  /*5a550*/  VIADD R34, R244, 0x100000 ;  /* 0x00100000f4227836 */ /* 0x000fe40000000000 */
[C---:B------:R-:W-:Y:S01]  /*5a560*/  IMAD.WIDE R20, R252.reuse, 0x4, R20 ;  /* 0x00000004fc147825 */ /* 0x040fe200078e0214 */
[----:B------:R-:W-:Y:S03]  /*5a570*/  STL.64 [R1+0xc68], R22 ;  /* 0x000c681601007387 */ /* 0x000fe60000100a00 */
[C---:B------:R-:W-:Y:S01]  /*5a580*/  IMAD.WIDE R18, R252.reuse, 0x4, R18 ;  /* 0x00000004fc127825 */ /* 0x040fe200078e0212 */
[----:B------:R1:W-:Y:S03]  /*5a590*/  LDGSTS.E [R34+0x26c80], desc[UR48][R24.64], P5 ;  /* 0x26c8000018227fae */ /* 0x0003e6000a921870 */
[----:B------:R-:W-:Y:S01]  /*5a5a0*/  IMAD.WIDE R16, R252, 0x4, R16 ;  /* 0x00000004fc107825 */ /* 0x000fe200078e0210 */
[----:B------:R1:W-:Y:S03]  /*5a5b0*/  STL.64 [R1+0xc58], R20 ;  /* 0x000c581401007387 */ /* 0x0003e60000100a00 */
[----:B------:R-:W-:-:S02]  /*5a5c0*/  VIADD R28, R244, 0x100000 ;  /* 0x00100000f41c7836 */ /* 0x000fc40000000000 */
[C---:B------:R-:W-:Y:S01]  /*5a5d0*/  VIADD R27, R244.reuse, 0x100000 ;  /* 0x00100000f41b7836 */ /* 0x040fe20000000000 */
[----:B------:R1:W-:Y:S01]  /*5a5e0*/  STL.64 [R1+0xc48], R18 ;  /* 0x000c481201007387 */ /* 0x0003e20000100a00 */
[C---:B------:R-:W-:Y:S01]  /*5a5f0*/  VIADD R26, R244.reuse, 0x100000 ;  /* 0x00100000f41a7836 */ /* 0x040fe20000000000 */
[----:B-1----:R-:W-:Y:S01]  /*5a600*/  IADD3 R25, R244, 0x100000, RZ ;  /* 0x00100000f4197810 */ /* 0x002fe20007ffe0ff */
[C---:B------:R-:W-:Y:S01]  /*5a610*/  VIADD R24, R245.reuse, 0x100000 ;  /* 0x00100000f5187836 */ /* 0x040fe20000000000 */
[----:B------:R1:W-:Y:S04]  /*5a620*/  STL.64 [R1+0xc28], R16 ;  /* 0x000c281001007387 */ /* 0x0003e80000100a00 */
[----:B------:R-:W-:Y:S04]  /*5a630*/  LDGSTS.E [R28+0x27080], desc[UR48][R22.64], P5 ;  /* 0x27080000161c7fae */ /* 0x000fe8000a921870 */
[----:B------:R-:W4:Y:S04]  /*5a640*/  LDL.LU.64 R232, [R1+0x120] ;  /* 0x0001200001e87983 */ /* 0x000f280000300a00 */
[----:B------:R1:W-:Y:S04]  /*5a650*/  LDGSTS.E [R27+0x27480], desc[UR48][R20.64], P5 ;  /* 0x27480000141b7fae */ /* 0x0003e8000a921870 */
[----:B------:R1:W-:Y:S04]  /*5a660*/  LDGSTS.E [R26+0x27880], desc[UR48][R18.64], P5 ;  /* 0x27880000121a7fae */ /* 0x0003e8000a921870 */
[----:B------:R1:W-:Y:S02]  /*5a670*/  LDGSTS.E [R25+0x27c80], desc[UR48][R16.64], P5 ;  /* 0x27c8000010197fae */ /* 0x0003e4000a921870 */
[----:B-1----:R-:W-:-:S02]  /*5a680*/  VIADD R20, R245, 0x100000 ;  /* 0x00100000f5147836 */ /* 0x002fc40000000000 */
[C---:B------:R-:W-:Y:S02]  /*5a690*/  VIADD R19, R245.reuse, 0x100000 ;  /* 0x00100000f5137836 */ /* 0x040fe40000000000 */
[C---:B------:R-:W-:Y:S02]  /*5a6a0*/  VIADD R18, R245.reuse, 0x100000 ;  /* 0x00100000f5127836 */ /* 0x040fe40000000000 */
[----:B------:R-:W-:Y:S02]  /*5a6b0*/  VIADD R17, R245, 0x100000 ;  /* 0x00100000f5117836 */ /* 0x000fe40000000000 */
[----:B--2---:R-:W-:-:S05]  /*5a6c0*/  IMAD.WIDE R6, R252, 0x4, R6 ;  /* 0x00000004fc067825 */ /* 0x004fca00078e0206 */
[----:B------:R1:W-:Y:S04]  /*5a6d0*/  STL.64 [R1+0xc18], R6 ;  /* 0x000c180601007387 */ /* 0x0003e80000100a00 */
[----:B------:R-:W2:Y:S04]  /*5a6e0*/  LDL.LU.64 R150, [R1+0x110] ;  /* 0x0001100001967983 */ /* 0x000ea80000300a00 */
[----:B------:R-:W2:Y:S04]  /*5a6f0*/  LDL.LU.64 R214, [R1+0x100] ;  /* 0x0001000001d67983 */ /* 0x000ea80000300a00 */
[----:B------:R-:W-:Y:S04]  /*5a700*/  LDGSTS.E [R24+0x100], desc[UR48][R6.64], P5 ;  /* 0x0010000006187fae */ /* 0x000fe8000a921870 */
[----:B------:R-:W2:Y:S01]  /*5a710*/  LDL.LU.64 R238, [R1+0xf0] ;  /* 0x0000f00001ee7983 */ /* 0x000ea20000300a00 */
[----:B------:R-:W-:-:S03]  /*5a720*/  IMAD.WIDE R26, R252, 0x4, R220 ;  /* 0x00000004fc1a7825 */ /* 0x000fc600078e02dc */
[----:B-1----:R-:W2:Y:S01]  /*5a730*/  LDL.LU.64 R6, [R1+0xe0] ;  /* 0x0000e00001067983 */ /* 0x002ea20000300a00 */
[----:B------:R-:W-:-:S03]  /*5a740*/  IMAD.WIDE R12, R252, 0x4, R12 ;  /* 0x00000004fc0c7825 */ /* 0x000fc600078e020c */
[----:B------:R-:W-:Y:S01]  /*5a750*/  STL.64 [R1+0xc10], R26 ;  /* 0x000c101a01007387 */ /* 0x000fe20000100a00 */
[----:B---3--:R-:W-:-:S03]  /*5a760*/  IMAD.WIDE R10, R252, 0x4, R10 ;  /* 0x00000004fc0a7825 */ /* 0x008fc600078e020a */
[----:B------:R-:W-:Y:S04]  /*5a770*/  STL.64 [R1+0xc08], R12 ;  /* 0x000c080c01007387 */ /* 0x000fe80000100a00 */
[----:B------:R2:W-:Y:S01]  /*5a780*/  LDGSTS.E [R20+0x500], desc[UR48][R26.64], P5 ;  /* 0x005000001a147fae */ /* 0x0005e2000a921870 */
[----:B----4-:R-:W-:-:S03]  /*5a790*/  IMAD.WIDE R8, R252, 0x4, R8 ;  /* 0x00000004fc087825 */ /* 0x010fc600078e0208 */
[----:B------:R-:W-:Y:S01]  /*5a7a0*/  STL.64 [R1+0xc00], R10 ;  /* 0x000c000a01007387 */ /* 0x000fe20000100a00 */
[----:B------:R-:W-:-:S03]  /*5a7b0*/  IMAD.WIDE R22, R252, 0x4, R226 ;  /* 0x00000004fc167825 */ /* 0x000fc600078e02e2 */
[----:B------:R-:W-:Y:S04]  /*5a7c0*/  LDGSTS.E [R19+0x900], desc[UR48][R12.64], P5 ;  /* 0x009000000c137fae */ /* 0x000fe8000a921870 */
[----:B------:R1:W-:Y:S04]  /*5a7d0*/  STL.64 [R1+0xbf8], R8 ;  /* 0x000bf80801007387 */ /* 0x0003e80000100a00 */
[----:B------:R-:W-:Y:S04]  /*5a7e0*/  LDGSTS.E [R18+0xd00], desc[UR48][R10.64], P5 ;  /* 0x00d000000a127fae */ /* 0x000fe8000a921870 */
[----:B------:R3:W-:Y:S04]  /*5a7f0*/  STL.64 [R1+0xbf0], R22 ;  /* 0x000bf01601007387 */ /* 0x0007e80000100a00 */
[----:B------:R-:W-:Y:S04]  /*5a800*/  LDGSTS.E [R17+0x1100], desc[UR48][R8.64], P5 ;  /* 0x0110000008117fae */ /* 0x000fe8000a921870 */
[----:B-1----:R-:W4:Y:S04]  /*5a810*/  LDL.LU.64 R8, [R1+0xd0] ;  /* 0x0000d00001087983 */ /* 0x002f280000300a00 */
[----:B------:R-:W4:Y:S04]  /*5a820*/  LDL.LU.64 R10, [R1+0xc0] ;  /* 0x0000c000010a7983 */ /* 0x000f280000300a00 */
[----:B------:R-:W4:Y:S01]  /*5a830*/  LDL.LU.64 R12, [R1+0xb0] ;  /* 0x0000b000010c7983 */ /* 0x000f220000300a00 */
[----:B------:R-:W-:Y:S01]  /*5a840*/  IADD3 R16, R245, 0x100000, RZ ;  /* 0x00100000f5107810 */ /* 0x000fe20007ffe0ff */
[----:B------:R-:W-:-:S02]  /*5a850*/  IMAD.WIDE R28, R252, 0x4, R232 ;  /* 0x00000004fc1c7825 */ /* 0x000fc400078e02e8 */
[----:B------:R-:W4:Y:S04]  /*5a860*/  LDL.LU.64 R142, [R1+0xa0] ;  /* 0x0000a000018e7983 */ /* 0x000f280000300a00 */
[----:B------:R3:W-:Y:S04]  /*5a870*/  LDGSTS.E [R16+0x1500], desc[UR48][R22.64], P5 ;  /* 0x0150000016107fae */ /* 0x0007e8000a921870 */
[----:B------:R-:W4:Y:S04]  /*5a880*/  LDL.LU.64 R220, [R1+0x90] ;  /* 0x0000900001dc7983 */ /* 0x000f280000300a00 */
[----:B------:R-:W-:Y:S04]  /*5a890*/  STL.64 [R1+0xbe8], R28 ;  /* 0x000be81c01007387 */ /* 0x000fe80000100a00 */
[----:B------:R1:W-:Y:S01]  /*5a8a0*/  LDGSTS.E [R20+0x1900], desc[UR48][R28.64], P5 ;  /* 0x019000001c147fae */ /* 0x0003e2000a921870 */
[----:B--2---:R-:W-:-:S04]  /*5a8b0*/  IMAD.WIDE R26, R252, 0x4, R150 ;  /* 0x00000004fc1a7825 */ /* 0x004fc800078e0296 */
[C---:B------:R-:W-:Y:S01]  /*5a8c0*/  IMAD.WIDE R24, R252.reuse, 0x4, R214 ;  /* 0x00000004fc187825 */ /* 0x040fe200078e02d6 */
[----:B------:R-:W-:Y:S03]  /*5a8d0*/  STL.64 [R1+0xbe0], R26 ;  /* 0x000be01a01007387 */ /* 0x000fe60000100a00 */
[C---:B---3--:R-:W-:Y:S01]  /*5a8e0*/  IMAD.WIDE R22, R252.reuse, 0x4, R238 ;  /* 0x00000004fc167825 */ /* 0x048fe200078e02ee */
[----:B------:R-:W-:Y:S03]  /*5a8f0*/  STL.64 [R1+0xbd0], R24 ;  /* 0x000bd01801007387 */ /* 0x000fe60000100a00 */
[C---:B------:R-:W-:Y:S01]  /*5a900*/  IMAD.WIDE R6, R252.reuse, 0x4, R6 ;  /* 0x00000004fc067825 */ /* 0x040fe200078e0206 */
[----:B------:R-:W-:Y:S04]  /*5a910*/  STL.64 [R1+0xbc8], R22 ;  /* 0x000bc81601007387 */ /* 0x000fe80000100a00 */
[----:B------:R2:W-:Y:S04]  /*5a920*/  STL.64 [R1+0xbb8], R6 ;  /* 0x000bb80601007387 */ /* 0x0005e80000100a00 */
[----:B------:R-:W3:Y:S04]  /*5a930*/  LDL.LU.64 R226, [R1+0x80] ;  /* 0x0000800001e27983 */ /* 0x000ee80000300a00 */
[----:B------:R-:W3:Y:S04]  /*5a940*/  LDL.LU.64 R232, [R1+0x70] ;  /* 0x0000700001e87983 */ /* 0x000ee80000300a00 */
[----:B------:R-:W3:Y:S04]  /*5a950*/  LDL.LU.64 R150, [R1+0x60] ;  /* 0x0000600001967983 */ /* 0x000ee80000300a00 */
[----:B------:R1:W-:Y:S04]  /*5a960*/  LDGSTS.E [R19+0x1d00], desc[UR48][R26.64], P5 ;  /* 0x01d000001a137fae */ /* 0x0003e8000a921870 */
[----:B------:R-:W3:Y:S04]  /*5a970*/  LDL.LU.64 R214, [R1+0x50] ;  /* 0x0000500001d67983 */ /* 0x000ee80000300a00 */
[----:B------:R1:W-:Y:S04]  /*5a980*/  LDGSTS.E [R18+0x2100], desc[UR48][R24.64], P5 ;  /* 0x0210000018127fae */ /* 0x0003e8000a921870 */
[----:B------:R-:W3:Y:S04]  /*5a990*/  LDL.LU.64 R238, [R1+0x40] ;  /* 0x0000400001ee7983 */ /* 0x000ee80000300a00 */
[----:B------:R1:W-:Y:S04]  /*5a9a0*/  LDGSTS.E [R17+0x2500], desc[UR48][R22.64], P5 ;  /* 0x0250000016117fae */ /* 0x0003e8000a921870 */
[----:B------:R-:W-:Y:S01]  /*5a9b0*/  LDGSTS.E [R16+0x2900], desc[UR48][R6.64], P5 ;  /* 0x0290000006107fae */ /* 0x000fe2000a921870 */
[----:B----4-:R-:W-:-:S03]  /*5a9c0*/  IMAD.WIDE R30, R252, 0x4, R8 ;  /* 0x00000004fc1e7825 */ /* 0x010fc600078e0208 */
[----:B--2---:R-:W2:Y:S01]  /*5a9d0*/  LDL.LU.64 R6, [R1+0x30] ;  /* 0x0000300001067983 */ /* 0x004ea20000300a00 */
[----:B-1----:R-:W-:-:S03]  /*5a9e0*/  IMAD.WIDE R28, R252, 0x4, R10 ;  /* 0x00000004fc1c7825 */ /* 0x002fc600078e020a */
[----:B------:R3:W-:Y:S01]  /*5a9f0*/  STL.64 [R1+0xbb0], R30 ;  /* 0x000bb01e01007387 */ /* 0x0007e20000100a00 */
[----:B------:R-:W-:-:S03]  /*5aa00*/  IMAD.WIDE R26, R252, 0x4, R12 ;  /* 0x00000004fc1a7825 */ /* 0x000fc600078e020c */
[----:B------:R3:W-:Y:S04]  /*5aa10*/  LDGSTS.E [R20+0x2d00], desc[UR48][R30.64], P5 ;  /* 0x02d000001e147fae */ /* 0x0007e8000a921870 */
[----:B------:R-:W4:Y:S04]  /*5aa20*/  LDL.LU.64 R12, [R1+0x20] ;  /* 0x00002000010c7983 */ /* 0x000f280000300a00 */
[----:B------:R1:W-:Y:S04]  /*5aa30*/  STL.64 [R1+0xba0], R28 ;  /* 0x000ba01c01007387 */ /* 0x0003e80000100a00 */
[----:B------:R-:W4:Y:S04]  /*5aa40*/  LDL.LU.64 R10, [R1+0x10] ;  /* 0x00001000010a7983 */ /* 0x000f280000300a00 */
[----:B------:R1:W-:Y:S04]  /*5aa50*/  STL.64 [R1+0xb90], R26 ;  /* 0x000b901a01007387 */ /* 0x0003e80000100a00 */
[----:B------:R-:W4:Y:S01]  /*5aa60*/  LDL.LU.64 R8, [R1] ;  /* 0x0000000001087983 */ /* 0x000f220000300a00 */
[----:B------:R-:W-:-:S03]  /*5aa70*/  IMAD.WIDE R24, R252, 0x4, R142 ;  /* 0x00000004fc187825 */ /* 0x000fc600078e028e */
[----:B------:R1:W-:Y:S01]  /*5aa80*/  LDGSTS.E [R19+0x3100], desc[UR48][R28.64], P5 ;  /* 0x031000001c137fae */ /* 0x0003e2000a921870 */
[----:B------:R-:W-:-:S03]  /*5aa90*/  IMAD.WIDE R22, R252, 0x4, R220 ;  /* 0x00000004fc167825 */ /* 0x000fc600078e02dc */
[----:B------:R1:W-:Y:S04]  /*5aaa0*/  LDGSTS.E [R18+0x3500], desc[UR48][R26.64], P5 ;  /* 0x035000001a127fae */ /* 0x0003e8000a921870 */
[----:B------:R1:W-:Y:S04]  /*5aab0*/  STL.64 [R1+0xb88], R24 ;  /* 0x000b881801007387 */ /* 0x0003e80000100a00 */
[----:B------:R1:W-:Y:S04]  /*5aac0*/  LDGSTS.E [R17+0x3900], desc[UR48][R24.64], P5 ;  /* 0x0390000018117fae */ /* 0x0003e8000a921870 */
[----:B------:R1:W-:Y:S04]  /*5aad0*/  STL.64 [R1+0xb60], R22 ;  /* 0x000b601601007387 */ /* 0x0003e80000100a00 */
[----:B------:R1:W-:Y:S01]  /*5aae0*/  LDGSTS.E [R16+0x3d00], desc[UR48][R22.64], P5 ;  /* 0x03d0000016107fae */ /* 0x0003e2000a921870 */
[----:B---3--:R-:W-:-:S04]  /*5aaf0*/  IMAD.WIDE R30, R252, 0x4, R226 ;  /* 0x00000004fc1e7825 */ /* 0x008fc800078e02e2 */
[C---:B-1----:R-:W-:Y:S01]  /*5ab00*/  IMAD.WIDE R28, R252.reuse, 0x4, R232 ;  /* 0x00000004fc1c7825 */ /* 0x042fe200078e02e8 */
[----:B------:R-:W-:Y:S03]  /*5ab10*/  STL.64 [R1+0xb58], R30 ;  /* 0x000b581e01007387 */ /* 0x000fe60000100a00 */
[C---:B------:R-:W-:Y:S01]  /*5ab20*/  IMAD.WIDE R26, R252.reuse, 0x4, R150 ;  /* 0x00000004fc1a7825 */ /* 0x040fe200078e0296 */
[----:B------:R-:W-:Y:S04]  /*5ab30*/  LDGSTS.E [R20+0x4100], desc[UR48][R30.64], P5 ;  /* 0x041000001e147fae */ /* 0x000fe8000a921870 */
        /* <DEDUP_REMOVED lines=9> */
[----:B------:R2:W-:Y:S02]  /*5abd0*/  LDGSTS.E [R16+0x5100], desc[UR48][R22.64], P5 ;  /* 0x0510000016107fae */ /* 0x0005e4000a921870 */
[----:B--2---:R-:W-:-:S04]  /*5abe0*/  IMAD.WIDE R22, R252, 0x4, R6 ;  /* 0x00000004fc167825 */ /* 0x004fc800078e0206 */
[C---:B----4-:R-:W-:Y:S01]  /*5abf0*/  IMAD.WIDE R12, R252.reuse, 0x4, R12 ;  /* 0x00000004fc0c7825 */ /* 0x050fe200078e020c */
[----:B------:R1:W-:Y:S03]  /*5ac00*/  STL.64 [R1+0xb18], R22 ;  /* 0x000b181601007387 */ /* 0x0003e60000100a00 */
[C---:B------:R-:W-:Y:S01]  /*5ac10*/  IMAD.WIDE R6, R252.reuse, 0x4, R234 ;  /* 0x00000004fc067825 */ /* 0x040fe200078e02ea */
[----:B------:R1:W-:Y:S03]  /*5ac20*/  LDGSTS.E [R20+0x5500], desc[UR48][R22.64], P5 ;  /* 0x0550000016147fae */ /* 0x0003e6000a921870 */
[C---:B------:R-:W-:Y:S01]  /*5ac30*/  IMAD.WIDE R10, R252.reuse, 0x4, R10 ;  /* 0x00000004fc0a7825 */ /* 0x040fe200078e020a */
[----:B------:R2:W-:Y:S04]  /*5ac40*/  STL.64 [R1+0xb10], R12 ;  /* 0x000b100c01007387 */ /* 0x0005e80000100a00 */
[----:B------:R2:W-:Y:S01]  /*5ac50*/  LDGSTS.E [R19+0x5900], desc[UR48][R12.64], P5 ;  /* 0x059000000c137fae */ /* 0x0005e2000a921870 */
[----:B------:R-:W-:-:S03]  /*5ac60*/  IMAD.WIDE R8, R252, 0x4, R8 ;  /* 0x00000004fc087825 */ /* 0x000fc600078e0208 */
[----:B------:R3:W-:Y:S01]  /*5ac70*/  STL.64 [R1+0xb08], R10 ;  /* 0x000b080a01007387 */ /* 0x0007e20000100a00 */
[----:B-1----:R-:W-:-:S03]  /*5ac80*/  IMAD.WIDE R22, R252, 0x4, R228 ;  /* 0x00000004fc167825 */ /* 0x002fc600078e02e4 */
[----:B------:R3:W-:Y:S01]  /*5ac90*/  LDGSTS.E [R18+0x5d00], desc[UR48][R10.64], P5 ;  /* 0x05d000000a127fae */ /* 0x0007e2000a921870 */
[----:B--2---:R-:W-:-:S03]  /*5aca0*/  IMAD.WIDE R12, R252, 0x4, R222 ;  /* 0x00000004fc0c7825 */ /* 0x004fc600078e02de */
[----:B------:R1:W-:Y:S04]  /*5acb0*/  STL.64 [R1+0xaf0], R8 ;  /* 0x000af00801007387 */ /* 0x0003e80000100a00 */
[----:B------:R1:W-:Y:S01]  /*5acc0*/  LDGSTS.E [R17+0x6100], desc[UR48][R8.64], P5 ;  /* 0x0610000008117fae */ /* 0x0003e2000a921870 */
[----:B---3--:R-:W-:-:S03]  /*5acd0*/  IMAD.WIDE R10, R252, 0x4, R216 ;  /* 0x00000004fc0a7825 */ /* 0x008fc600078e02d8 */
        /* <DEDUP_REMOVED lines=64> */
[----:B------:R3:W-:Y:S01]  /*5b0e0*/  STL.64 [R1+0x290], R12 ;  /* 0x0002900c01007387 */ /* 0x0007e20000100a00 */
[----:B--2---:R-:W-:-:S03]  /*5b0f0*/  IMAD.WIDE R6, R252, 0x4, R192 ;  /* 0x00000004fc067825 */ /* 0x004fc600078e02c0 */
[----:B------:R2:W-:Y:S04]  /*5b100*/  STL.64 [R1+0x278], R10 ;  /* 0x0002780a01007387 */ /* 0x0005e80000100a00 */
[----:B------:R4:W-:Y:S04]  /*5b110*/  STL.64 [R1+0x260], R8 ;  /* 0x0002600801007387 */ /* 0x0009e80000100a00 */
[----:B------:R4:W-:Y:S04]  /*5b120*/  STL.64 [R1+0x248], R6 ;  /* 0x0002480601007387 */ /* 0x0009e80000100a00 */
[----:B------:R-:W4:Y:S04]  /*5b130*/  LDL.LU.64 R150, [R1+0x190] ;  /* 0x0001900001967983 */ /* 0x000f280000300a00 */
[----:B------:R1:W-:Y:S04]  /*5b140*/  LDGSTS.E [R20+0x23900], desc[UR48][R22.64], P5 ;  /* 0x2390000016147fae */ /* 0x0003e8000a921870 */
[----:B------:R-:W4:Y:S04]  /*5b150*/  LDL.LU.64 R214, [R1+0x198] ;  /* 0x0001980001d67983 */ /* 0x000f280000300a00 */
[----:B------:R3:W-:Y:S01]  /*5b160*/  LDGSTS.E [R19+0x23d00], desc[UR48][R12.64], P5 ;  /* 0x23d000000c137fae */ /* 0x0007e2000a921870 */
[----:B-1----:R-:W-:-:S03]  /*5b170*/  IMAD.WIDE R22, R252, 0x4, R194 ;  /* 0x00000004fc167825 */ /* 0x002fc600078e02c2 */
[----:B------:R2:W-:Y:S04]  /*5b180*/  LDGSTS.E [R18+0x24100], desc[UR48][R10.64], P5 ;  /* 0x241000000a127fae */ /* 0x0005e8000a921870 */
[----:B------:R4:W-:Y:S01]  /*5b190*/  LDGSTS.E [R17+0x24500], desc[UR48][R8.64], P5 ;  /* 0x2450000008117fae */ /* 0x0009e2000a921870 */
[----:B---3--:R-:W-:-:S03]  /*5b1a0*/  IMAD.WIDE R12, R252, 0x4, R196 ;  /* 0x00000004fc0c7825 */ /* 0x008fc600078e02c4 */
[----:B------:R1:W-:Y:S01]  /*5b1b0*/  LDGSTS.E [R16+0x24900], desc[UR48][R6.64], P5 ;  /* 0x2490000006107fae */ /* 0x0003e2000a921870 */
[----:B--2---:R-:W-:-:S03]  /*5b1c0*/  IMAD.WIDE R10, R252, 0x4, R198 ;  /* 0x00000004fc0a7825 */ /* 0x004fc600078e02c6 */
[----:B------:R-:W-:Y:S01]  /*5b1d0*/  STL.64 [R1+0x230], R22 ;  /* 0x0002301601007387 */ /* 0x000fe20000100a00 */
[----:B----4-:R-:W-:-:S03]  /*5b1e0*/  IMAD.WIDE R8, R252, 0x4, R200 ;  /* 0x00000004fc087825 */ /* 0x010fc600078e02c8 */
[----:B------:R-:W-:Y:S01]  /*5b1f0*/  STL.64 [R1+0x218], R12 ;  /* 0x0002180c01007387 */ /* 0x000fe20000100a00 */
[----:B-1----:R-:W-:-:S03]  /*5b200*/  IMAD.WIDE R6, R252, 0x4, R202 ;  /* 0x00000004fc067825 */ /* 0x002fc600078e02ca */
[----:B------:R-:W-:Y:S04]  /*5b210*/  LDGSTS.E [R20+0x24d00], desc[UR48][R22.64], P5 ;  /* 0x24d0000016147fae */ /* 0x000fe8000a921870 */
[----:B------:R-:W-:Y:S04]  /*5b220*/  STL.64 [R1+0x200], R10 ;  /* 0x0002000a01007387 */ /* 0x000fe80000100a00 */
[----:B------:R-:W-:Y:S04]  /*5b230*/  LDGSTS.E [R19+0x25100], desc[UR48][R12.64], P5 ;  /* 0x251000000c137fae */ /* 0x000fe8000a921870 */
[----:B------:R-:W-:Y:S04]  /*5b240*/  STL.64 [R1+0x1e8], R8 ;  /* 0x0001e80801007387 */ /* 0x000fe80000100a00 */
[----:B------:R-:W-:Y:S04]  /*5b250*/  LDGSTS.E [R18+0x25500], desc[UR48][R10.64], P5 ;  /* 0x255000000a127fae */ /* 0x000fe8000a921870 */
[----:B------:R1:W-:Y:S04]  /*5b260*/  STL.64 [R1+0x1d0], R6 ;  /* 0x0001d00601007387 */ /* 0x0003e80000100a00 */
[----:B------:R-:W-:Y:S04]  /*5b270*/  LDGSTS.E [R17+0x25900], desc[UR48][R8.64], P5 ;  /* 0x2590000008117fae */ /* 0x000fe8000a921870 */
[----:B------:R2:W-:Y:S04]  /*5b280*/  LDGSTS.E [R16+0x25d00], desc[UR48][R6.64], P5 ;  /* 0x25d0000006107fae */ /* 0x0005e8000a921870 */
[----:B------:R-:W3:Y:S04]  /*5b290*/  LDL.LU.64 R238, [R1+0x1a8] ;  /* 0x0001a80001ee7983 */ /* 0x000ee80000300a00 */
[----:B-1----:R-:W4:Y:S04]  /*5b2a0*/  LDL.LU.64 R6, [R1+0x1b0] ;  /* 0x0001b00001067983 */ /* 0x002f280000300a00 */
[----:B------:R-:W4:Y:S04]  /*5b2b0*/  LDL.LU.64 R8, [R1+0x1c0] ;  /* 0x0001c00001087983 */ /* 0x000f280000300a00 */
[----:B------:R-:W4:Y:S04]  /*5b2c0*/  LDL.LU.64 R10, [R1+0x1c8] ;  /* 0x0001c800010a7983 */ /* 0x000f280000300a00 */
[----:B------:R-:W4:Y:S01]  /*5b2d0*/  LDL.LU.64 R12, [R1+0x1d8] ;  /* 0x0001d800010c7983 */ /* 0x000f220000300a00 */
[----:B------:R-:W-:-:S04]  /*5b2e0*/  IMAD.WIDE R30, R252, 0x4, R204 ;  /* 0x00000004fc1e7825 */ /* 0x000fc800078e02cc */
[----:B------:R-:W-:Y:S01]  /*5b2f0*/  IMAD.WIDE R28, R252, 0x4, R206 ;  /* 0x00000004fc1c7825 */ /* 0x000fe200078e02ce */
[----:B------:R1:W-:Y:S04]  /*5b300*/  STL.64 [R1+0x1b8], R30 ;  /* 0x0001b81e01007387 */ /* 0x0003e80000100a00 */
[----:B------:R1:W-:Y:S04]  /*5b310*/  STL.64 [R1+0x1a0], R28 ;  /* 0x0001a01c01007387 */ /* 0x0003e80000100a00 */
[----:B------:R-:W4:Y:S04]  /*5b320*/  LDL.LU.64 R220, [R1+0x1e0] ;  /* 0x0001e00001dc7983 */ /* 0x000f280000300a00 */
[----:B------:R-:W4:Y:S04]  /*5b330*/  LDL.LU.64 R226, [R1+0x1f0] ;  /* 0x0001f00001e27983 */ /* 0x000f280000300a00 */
[----:B------:R-:W4:Y:S01]  /*5b340*/  LDL.LU.64 R232, [R1+0x1f8] ;  /* 0x0001f80001e87983 */ /* 0x000f220000300a00 */
[----:B------:R-:W-:-:S02]  /*5b350*/  VIADD R26, R245, 0x100000 ;  /* 0x00100000f51a7836 */ /* 0x000fc40000000000 */
[C---:B------:R-:W-:Y:S02]  /*5b360*/  VIADD R25, R245.reuse, 0x100000 ;  /* 0x00100000f5197836 */ /* 0x040fe40000000000 */
[----:B------:R-:W-:Y:S01]  /*5b370*/  VIADD R24, R245, 0x100000 ;  /* 0x00100000f5187836 */ /* 0x000fe20000000000 */
[----:B------:R1:W-:Y:S01]  /*5b380*/  LDGSTS.E [R26+0x26100], desc[UR48][R30.64], P5 ;  /* 0x261000001e1a7fae */ /* 0x0003e2000a921870 */
[----:B--2---:R-:W-:-:S03]  /*5b390*/  IMAD.WIDE R16, R252, 0x4, R208 ;  /* 0x00000004fc107825 */ /* 0x004fc600078e02d0 */
[----:B------:R2:W-:Y:S04]  /*5b3a0*/  LDGSTS.E [R25+0x26500], desc[UR48][R28.64], P5 ;  /* 0x265000001c197fae */ /* 0x0005e8000a921870 */
[----:B------:R-:W-:Y:S01]  /*5b3b0*/  LDGSTS.E [R24+0x26900], desc[UR48][R16.64], P5 ;  /* 0x2690000010187fae */ /* 0x000fe2000a921870 */
[C---:B------:R-:W-:Y:S02]  /*5b3c0*/  VIADD R32, R245.reuse, 0x100000 ;  /* 0x00100000f5207836 */ /* 0x040fe40000000000 */
[C---:B-1----:R-:W-:Y:S01]  /*5b3d0*/  VIADD R31, R245.reuse, 0x100000 ;  /* 0x00100000f51f7836 */ /* 0x042fe20000000000 */
[----:B------:R-:W-:Y:S01]  /*5b3e0*/  IADD3 R30, R245, 0x100000, RZ ;  /* 0x00100000f51e7810 */ /* 0x000fe20007ffe0ff */
[----:B--2---:R-:W-:Y:S02]  /*5b3f0*/  VIADD R29, R246, 0x100000 ;  /* 0x00100000f61d7836 */ /* 0x004fe40000000000 */
[----:B------:R-:W-:-:S02]  /*5b400*/  IMAD.WIDE R20, R252, 0x4, R150 ;  /* 0x00000004fc147825 */ /* 0x000fc400078e0296 */
[----:B------:R-:W2:Y:S04]  /*5b410*/  LDL.LU.64 R150, [R1+0x208] ;  /* 0x0002080001967983 */ /* 0x000ea80000300a00 */
[----:B------:R-:W-:Y:S01]  /*5b420*/  LDGSTS.E [R19+0x26d00], desc[UR48][R20.64], P5 ;  /* 0x26d0000014137fae */ /* 0x000fe2000a921870 */
[----:B------:R-:W-:-:S03]  /*5b430*/  IMAD.WIDE R22, R252, 0x4, R214 ;  /* 0x00000004fc167825 */ /* 0x000fc600078e02d6 */
[----:B------:R-:W2:Y:S04]  /*5b440*/  LDL.LU.64 R214, [R1+0x210] ;  /* 0x0002100001d67983 */ /* 0x000ea80000300a00 */
[----:B------:R3:W-:Y:S04]  /*5b450*/  LDGSTS.E [R18+0x27100], desc[UR48][R22.64], P5 ;  /* 0x2710000016127fae */ /* 0x0007e8000a921870 */
[----:B------:R1:W-:Y:S04]  /*5b460*/  STL.64 [R1+0x1898], R16 ;  /* 0x0018981001007387 */ /* 0x0003e80000100a00 */
[----:B------:R-:W-:Y:S04]  /*5b470*/  STL.64 [R1+0x18a0], R20 ;  /* 0x0018a01401007387 */ /* 0x000fe80000100a00 */
[----:B------:R-:W-:Y:S04]  /*5b480*/  STL.64 [R1+0x18a8], R22 ;  /* 0x0018a81601007387 */ /* 0x000fe80000100a00 */
[----:B------:R-:W-:Y:S01]  /*5b490*/  STL.64 [R1+0x18c0], R244 ;  /* 0x0018c0f401007387 */ /* 0x000fe20000100a00 */
[----:B---3--:R-:W-:-:S04]  /*5b4a0*/  IMAD.WIDE R18, R252, 0x4, R238 ;  /* 0x00000004fc127825 */ /* 0x008fc800078e02ee */
[C---:B----4-:R-:W-:Y:S01]  /*5b4b0*/  IMAD.WIDE R24, R252.reuse, 0x4, R6 ;  /* 0x00000004fc187825 */ /* 0x050fe200078e0206 */
[----:B------:R-:W-:Y:S03]  /*5b4c0*/  STL.64 [R1+0x18b0], R18 ;  /* 0x0018b01201007387 */ /* 0x000fe60000100a00 */
[C---:B------:R-:W-:Y:S01]  /*5b4d0*/  IMAD.WIDE R26, R252.reuse, 0x4, R8 ;  /* 0x00000004fc1a7825 */ /* 0x040fe200078e0208 */
[----:B------:R-:W-:Y:S03]  /*5b4e0*/  LDGSTS.E [R32+0x27500], desc[UR48][R18.64], P5 ;  /* 0x2750000012207fae */ /* 0x000fe6000a921870 */
[C---:B------:R-:W-:Y:S01]  /*5b4f0*/  IMAD.WIDE R6, R252.reuse, 0x4, R10 ;  /* 0x00000004fc067825 */ /* 0x040fe200078e020a */
[----:B------:R3:W-:Y:S03]  /*5b500*/  LDGSTS.E [R31+0x27900], desc[UR48][R24.64], P5 ;  /* 0x27900000181f7fae */ /* 0x0007e6000a921870 */
[----:B-1----:R-:W-:Y:S01]  /*5b510*/  IMAD.WIDE R16, R252, 0x4, R12 ;  /* 0x00000004fc107825 */ /* 0x002fe200078e020c */
[----:B------:R1:W-:Y:S04]  /*5b520*/  STL.64 [R1+0x190], R6 ;  /* 0x0001900601007387 */ /* 0x0003e80000100a00 */
[----:B------:R-:W-:Y:S04]  /*5b530*/  STL.64 [R1+0x178], R16 ;  /* 0x0001781001007387 */ /* 0x000fe80000100a00 */
[----:B------:R3:W-:Y:S04]  /*5b540*/  STL.64 [R1+0x18b8], R24 ;  /* 0x0018b81801007387 */ /* 0x0007e80000100a00 */
[----:B------:R-:W-:Y:S04]  /*5b550*/  STL.64 [R1+0x18c8], R26 ;  /* 0x0018c81a01007387 */ /* 0x000fe80000100a00 */
[----:B------:R-:W4:Y:S04]  /*5b560*/  LDL.LU.64 R12, [R1+0x220] ;  /* 0x00022000010c7983 */ /* 0x000f280000300a00 */
[----:B------:R3:W-:Y:S04]  /*5b570*/  LDGSTS.E [R30+0x27d00], desc[UR48][R26.64], P5 ;  /* 0x27d000001a1e7fae */ /* 0x0007e8000a921870 */
[----:B------:R-:W4:Y:S04]  /*5b580*/  LDL.LU.64 R10, [R1+0x228] ;  /* 0x00022800010a7983 */ /* 0x000f280000300a00 */
[----:B------:R-:W-:Y:S04]  /*5b590*/  LDGSTS.E [R29+0x180], desc[UR48][R6.64], P5 ;  /* 0x00180000061d7fae */ /* 0x000fe8000a921870 */
[----:B------:R-:W4:Y:S04]  /*5b5a0*/  LDL.LU.64 R8, [R1+0x238] ;  /* 0x0002380001087983 */ /* 0x000f280000300a00 */
[----:B-1----:R-:W4:Y:S04]  /*5b5b0*/  LDL.LU.64 R6, [R1+0x240] ;  /* 0x0002400001067983 */ /* 0x002f280000300a00 */
[----:B------:R-:W4:Y:S01]  /*5b5c0*/  LDL.LU.64 R238, [R1+0x250] ;  /* 0x0002500001ee7983 */ /* 0x000f220000300a00 */
[----:B------:R-:W-:-:S02]  /*5b5d0*/  VIADD R28, R246, 0x100000 ;  /* 0x00100000f61c7836 */ /* 0x000fc40000000000 */
[----:B---3--:R-:W-:-:S03]  /*5b5e0*/  IMAD.WIDE R24, R252, 0x4, R220 ;  /* 0x00000004fc187825 */ /* 0x008fc600078e02dc */
[----:B------:R1:W-:Y:S01]  /*5b5f0*/  LDGSTS.E [R28+0x580], desc[UR48][R16.64], P5 ;  /* 0x00580000101c7fae */ /* 0x0003e2000a921870 */
[----:B------:R-:W-:-:S04]  /*5b600*/  IMAD.WIDE R22, R252, 0x4, R226 ;  /* 0x00000004fc167825 */ /* 0x000fc800078e02e2 */
[----:B------:R-:W-:Y:S01]  /*5b610*/  IMAD.WIDE R20, R252, 0x4, R232 ;  /* 0x00000004fc147825 */ /* 0x000fe200078e02e8 */
[----:B------:R-:W-:Y:S04]  /*5b620*/  STL.64 [R1+0x160], R24 ;  /* 0x0001601801007387 */ /* 0x000fe80000100a00 */
[----:B------:R-:W-:Y:S04]  /*5b630*/  STL.64 [R1+0x148], R22 ;  /* 0x0001481601007387 */ /* 0x000fe80000100a00 */
[----:B------:R-:W-:Y:S01]  /*5b640*/  STL.64 [R1+0x130], R20 ;  /* 0x0001301401007387 */ /* 0x000fe20000100a00 */
[----:B------:R-:W-:-:S02]  /*5b650*/  VIADD R32, R246, 0x100000 ;  /* 0x00100000f6207836 */ /* 0x000fc40000000000 */
[C---:B------:R-:W-:Y:S02]  /*5b660*/  VIADD R31, R246.reuse, 0x100000 ;  /* 0x00100000f61f7836 */ /* 0x040fe40000000000 */
[----:B------:R-:W-:Y:S01]  /*5b670*/  VIADD R30, R246, 0x100000 ;  /* 0x00100000f61e7836 */ /* 0x000fe20000000000 */
[----:B------:R-:W-:Y:S04]  /*5b680*/  LDGSTS.E [R32+0x980], desc[UR48][R24.64], P5 ;  /* 0x0098000018207fae */ /* 0x000fe8000a921870 */
[----:B------:R-:W-:Y:S04]  /*5b690*/  LDGSTS.E [R31+0xd80], desc[UR48][R22.64], P5 ;  /* 0x00d80000161f7fae */ /* 0x000fe8000a921870 */
[----:B------:R-:W-:Y:S01]  /*5b6a0*/  LDGSTS.E [R30+0x1180], desc[UR48][R20.64], P5 ;  /* 0x01180000141e7fae */ /* 0x000fe2000a921870 */
[----:B--2---:R-:W-:-:S04]  /*5b6b0*/  IMAD.WIDE R18, R252, 0x4, R150 ;  /* 0x00000004fc127825 */ /* 0x004fc800078e0296 */
[C---:B-1----:R-:W-:Y:S01]  /*5b6c0*/  IMAD.WIDE R16, R252.reuse, 0x4, R214 ;  /* 0x00000004fc107825 */ /* 0x042fe200078e02d6 */
[----:B------:R-:W-:Y:S04]  /*5b6d0*/  STL.64 [R1+0x118], R18 ;  /* 0x0001181201007387 */ /* 0x000fe80000100a00 */
[----:B------:R1:W-:Y:S04]  /*5b6e0*/  STL.64 [R1+0x100], R16 ;  /* 0x0001001001007387 */ /* 0x0003e80000100a00 */
[----:B------:R-:W2:Y:S04]  /*5b6f0*/  LDL.LU.64 R220, [R1+0x258] ;  /* 0x0002580001dc7983 */ /* 0x000ea80000300a00 */
[----:B------:R-:W3:Y:S04]  /*5b700*/  LDL.LU.64 R226, [R1+0x268] ;  /* 0x0002680001e27983 */ /* 0x000ee80000300a00 */
[----:B------:R-:W3:Y:S04]  /*5b710*/  LDL.LU.64 R232, [R1+0x270] ;  /* 0x0002700001e87983 */ /* 0x000ee80000300a00 */
[----:B------:R-:W3:Y:S04]  /*5b720*/  LDL.LU.64 R150, [R1+0x280] ;  /* 0x0002800001967983 */ /* 0x000ee80000300a00 */
[----:B------:R-:W3:Y:S04]  /*5b730*/  LDL.LU.64 R214, [R1+0x288] ;  /* 0x0002880001d67983 */ /* 0x000ee80000300a00 */
[----:B------:R-:W-:Y:S04]  /*5b740*/  LDGSTS.E [R29+0x1580], desc[UR48][R18.64], P5 ;  /* 0x01580000121d7fae */ /* 0x000fe8000a921870 */
[----:B------:R1:W-:Y:S01]  /*5b750*/  LDGSTS.E [R28+0x1980], desc[UR48][R16.64], P5 ;  /* 0x01980000101c7fae */ /* 0x0003e2000a921870 */
[----:B----4-:R-:W-:-:S04]  /*5b760*/  IMAD.WIDE R12, R252, 0x4, R12 ;  /* 0x00000004fc0c7825 */ /* 0x010fc800078e020c */
[C---:B------:R-:W-:Y:S01]  /*5b770*/  IMAD.WIDE R10, R252.reuse, 0x4, R10 ;  /* 0x00000004fc0a7825 */ /* 0x040fe200078e020a */
[----:B------:R-:W-:Y:S03]  /*5b780*/  STL.64 [R1+0xe8], R12 ;  /* 0x0000e80c01007387 */ /* 0x000fe60000100a00 */
[C---:B------:R-:W-:Y:S01]  /*5b790*/  IMAD.WIDE R8, R252.reuse, 0x4, R8 ;  /* 0x00000004fc087825 */ /* 0x040fe200078e0208 */
[----:B------:R-:W-:Y:S04]  /*5b7a0*/  STL.64 [R1+0xd0], R10 ;  /* 0x0000d00a01007387 */ /* 0x000fe80000100a00 */
[----:B------:R-:W-:Y:S01]  /*5b7b0*/  LDGSTS.E [R32+0x1d80], desc[UR48][R12.64], P5 ;  /* 0x01d800000c207fae */ /* 0x000fe2000a921870 */
[----:B------:R-:W-:-:S03]  /*5b7c0*/  IMAD.WIDE R6, R252, 0x4, R6 ;  /* 0x00000004fc067825 */ /* 0x000fc600078e0206 */
[----:B------:R-:W-:Y:S01]  /*5b7d0*/  STL.64 [R1+0xb8], R8 ;  /* 0x0000b80801007387 */ /* 0x000fe20000100a00 */
[----:B-1----:R-:W-:-:S03]  /*5b7e0*/  IMAD.WIDE R16, R252, 0x4, R238 ;  /* 0x00000004fc107825 */ /* 0x002fc600078e02ee */
[----:B------:R-:W-:Y:S04]  /*5b7f0*/  LDGSTS.E [R31+0x2180], desc[UR48][R10.64], P5 ;  /* 0x021800000a1f7fae */ /* 0x000fe8000a921870 */
[----:B------:R1:W-:Y:S04]  /*5b800*/  STL.64 [R1+0xa0], R6 ;  /* 0x0000a00601007387 */ /* 0x0003e80000100a00 */
[----:B------:R-:W-:Y:S04]  /*5b810*/  LDGSTS.E [R30+0x2580], desc[UR48][R8.64], P5 ;  /* 0x02580000081e7fae */ /* 0x000fe8000a921870 */
[----:B------:R4:W-:Y:S04]  /*5b820*/  STL.64 [R1+0x88], R16 ;  /* 0x0000881001007387 */ /* 0x0009e80000100a00 */
[----:B------:R-:W-:Y:S04]  /*5b830*/  LDGSTS.E [R29+0x2980], desc[UR48][R6.64], P5 ;  /* 0x02980000061d7fae */ /* 0x000fe8000a921870 */
[----:B------:R-:W4:Y:S04]  /*5b840*/  LDL.LU.64 R238, [R1+0x298] ;  /* 0x0002980001ee7983 */ /* 0x000f280000300a00 */
[----:B------:R4:W-:Y:S04]  /*5b850*/  LDGSTS.E [R28+0x2d80], desc[UR48][R16.64], P5 ;  /* 0x02d80000101c7fae */ /* 0x0009e8000a921870 */
[----:B-1----:R-:W4:Y:S04]  /*5b860*/  LDL.LU.64 R6, [R1+0x2a0] ;  /* 0x0002a00001067983 */ /* 0x002f280000300a00 */
[----:B------:R-:W4:Y:S04]  /*5b870*/  LDL.LU.64 R8, [R1+0x2b0] ;  /* 0x0002b00001087983 */ /* 0x000f280000300a00 */
[----:B------:R-:W4:Y:S04]  /*5b880*/  LDL.LU.64 R10, [R1+0x2b8] ;  /* 0x0002b800010a7983 */ /* 0x000f280000300a00 */
[----:B------:R-:W4:Y:S01]  /*5b890*/  LDL.LU.64 R12, [R1+0x2c8] ;  /* 0x0002c800010c7983 */ /* 0x000f220000300a00 */
[----:B--2---:R-:W-:-:S04]  /*5b8a0*/  IMAD.WIDE R24, R252, 0x4, R220 ;  /* 0x00000004fc187825 */ /* 0x004fc800078e02dc */
[C---:B---3--:R-:W-:Y:S01]  /*5b8b0*/  IMAD.WIDE R22, R252.reuse, 0x4, R226 ;  /* 0x00000004fc167825 */ /* 0x048fe200078e02e2 */
[----:B------:R-:W-:Y:S03]  /*5b8c0*/  STL.64 [R1+0x70], R24 ;  /* 0x0000701801007387 */ /* 0x000fe60000100a00 */
[C---:B------:R-:W-:Y:S01]  /*5b8d0*/  IMAD.WIDE R20, R252.reuse, 0x4, R232 ;  /* 0x00000004fc147825 */ /* 0x040fe200078e02e8 */
[----:B------:R-:W-:Y:S03]  /*5b8e0*/  STL.64 [R1+0x58], R22 ;  /* 0x0000581601007387 */ /* 0x000fe60000100a00 */
[C---:B------:R-:W-:Y:S01]  /*5b8f0*/  IMAD.WIDE R18, R252.reuse, 0x4, R150 ;  /* 0x00000004fc127825 */ /* 0x040fe200078e0296 */
[----:B------:R1:W-:Y:S03]  /*5b900*/  STL.64 [R1+0x40], R20 ;  /* 0x0000401401007387 */ /* 0x0003e60000100a00 */
[C---:B----4-:R-:W-:Y:S01]  /*5b910*/  IMAD.WIDE R16, R252.reuse, 0x4, R214 ;  /* 0x00000004fc107825 */ /* 0x050fe200078e02d6 */
[----:B------:R2:W-:Y:S04]  /*5b920*/  STL.64 [R1+0x28], R18 ;  /* 0x0000281201007387 */ /* 0x0005e80000100a00 */
[----:B------:R3:W-:Y:S04]  /*5b930*/  STL.64 [R1+0x10], R16 ;  /* 0x0000101001007387 */ /* 0x0007e80000100a00 */
[----:B------:R-:W4:Y:S04]  /*5b940*/  LDL.LU.64 R144, [R1+0x2d0] ;  /* 0x0002d00001907983 */ /* 0x000f280000300a00 */
[----:B------:R-:W2:Y:S04]  /*5b950*/  LDL.LU.64 R146, [R1+0x2d8] ;  /* 0x0002d80001927983 */ /* 0x000ea80000300a00 */
[----:B------:R-:W3:Y:S04]  /*5b960*/  LDL.LU.64 R148, [R1+0x2e0] ;  /* 0x0002e00001947983 */ /* 0x000ee80000300a00 */
[----:B------:R-:W3:Y:S04]  /*5b970*/  LDL.LU.64 R140, [R1+0x2e8] ;  /* 0x0002e800018c7983 */ /* 0x000ee80000300a00 */
[----:B------:R-:W3:Y:S04]  /*5b980*/  LDL.LU.64 R150, [R1+0x2f0] ;  /* 0x0002f00001967983 */ /* 0x000ee80000300a00 */
[----:B------:R-:W3:Y:S04]  /*5b990*/  LDL.LU.64 R142, [R1+0x2f8] ;  /* 0x0002f800018e7983 */ /* 0x000ee80000300a00 */
[----:B------:R-:W-:Y:S04]  /*5b9a0*/  LDGSTS.E [R32+0x3180], desc[UR48][R24.64], P5 ;  /* 0x0318000018207fae */ /* 0x000fe8000a921870 */
[----:B------:R-:W-:Y:S04]  /*5b9b0*/  LDGSTS.E [R31+0x3580], desc[UR48][R22.64], P5 ;  /* 0x03580000161f7fae */ /* 0x000fe8000a921870 */
[----:B------:R-:W-:Y:S04]  /*5b9c0*/  LDGSTS.E [R30+0x3980], desc[UR48][R20.64], P5 ;  /* 0x03980000141e7fae */ /* 0x000fe8000a921870 */
[----:B------:R-:W-:Y:S04]  /*5b9d0*/  LDGSTS.E [R29+0x3d80], desc[UR48][R18.64], P5 ;  /* 0x03d80000121d7fae */ /* 0x000fe8000a921870 */
[----:B------:R-:W-:Y:S01]  /*5b9e0*/  LDGSTS.E [R28+0x4180], desc[UR48][R16.64], P5 ;  /* 0x04180000101c7fae */ /* 0x000fe2000a921870 */
[----:B------:R-:W-:-:S03]  /*5b9f0*/  IMAD.WIDE R232, R252, 0x4, R6 ;  /* 0x00000004fce87825 */ /* 0x000fc600078e0206 */
[----:B------:R-:W3:Y:S01]  /*5ba00*/  LDL.LU.64 R6, [R1+0x300] ;  /* 0x0003000001067983 */ /* 0x000ee20000300a00 */
[----:B------:R-:W-:-:S03]  /*5ba10*/  IMAD.WIDE R226, R252, 0x4, R8 ;  /* 0x00000004fce27825 */ /* 0x000fc600078e0208 */
[----:B------:R-:W3:Y:S01]  /*5ba20*/  LDL.LU.64 R8, [R1+0x308] ;  /* 0x0003080001087983 */ /* 0x000ee20000300a00 */
[----:B------:R-:W-:-:S03]  /*5ba30*/  IMAD.WIDE R220, R252, 0x4, R10 ;  /* 0x00000004fcdc7825 */ /* 0x000fc600078e020a */
[----:B------:R-:W3:Y:S01]  /*5ba40*/  LDL.LU.64 R10, [R1+0x310] ;  /* 0x00031000010a7983 */ /* 0x000ee20000300a00 */
[----:B------:R-:W-:-:S03]  /*5ba50*/  IMAD.WIDE R214, R252, 0x4, R12 ;  /* 0x00000004fcd67825 */ /* 0x000fc600078e020c */
[----:B------:R-:W3:Y:S01]  /*5ba60*/  LDL.LU.64 R12, [R1+0x318] ;  /* 0x00031800010c7983 */ /* 0x000ee20000300a00 */
[----:B------:R-:W-:-:S05]  /*5ba70*/  IMAD.WIDE R238, R252, 0x4, R238 ;  /* 0x00000004fcee7825 */ /* 0x000fca00078e02ee */
        /* <DEDUP_REMOVED lines=8> */
[----:B------:R4:W-:Y:S04]  /*5bb00*/  LDGSTS.E [R28+0x5580], desc[UR48][R214.64], P5 ;  /* 0x05580000d61c7fae */ /* 0x0009e8000a921870 */
[----:B------:R-:W-:Y:S01]  /*5bb10*/  STL.64 [R1+0x1878], R214 ;  /* 0x001878d601007387 */ /* 0x000fe20000100a00 */
[C---:B------:R-:W-:Y:S01]  /*5bb20*/  IADD3 R42, R246.reuse, 0x100000, RZ ;  /* 0x00100000f62a7810 */ /* 0x040fe20007ffe0ff */
[----:B------:R-:W-:-:S02]  /*5bb30*/  VIADD R41, R246, 0x100000 ;  /* 0x00100000f6297836 */ /* 0x000fc40000000000 */
[C---:B------:R-:W-:Y:S02]  /*5bb40*/  VIADD R40, R246.reuse, 0x100000 ;  /* 0x00100000f6287836 */ /* 0x040fe40000000000 */
[C---:B------:R-:W-:Y:S02]  /*5bb50*/  VIADD R39, R246.reuse, 0x100000 ;  /* 0x00100000f6277836 */ /* 0x040fe40000000000 */
[----:B------:R-:W-:Y:S02]  /*5bb60*/  VIADD R38, R246, 0x100000 ;  /* 0x00100000f6267836 */ /* 0x000fe40000000000 */
[C---:B----4-:R-:W-:Y:S02]  /*5bb70*/  IMAD.WIDE R28, R252.reuse, 0x4, R144 ;  /* 0x00000004fc1c7825 */ /* 0x050fe400078e0290 */
[----:B------:R-:W4:Y:S02]  /*5bb80*/  LDL.LU.64 R144, [R1+0x320] ;  /* 0x0003200001907983 */ /* 0x000f240000300a00 */
[----:B--2---:R-:W-:-:S02]  /*5bb90*/  IMAD.WIDE R32, R252, 0x4, R146 ;  /* 0x00000004fc207825 */ /* 0x004fc400078e0292 */
[----:B------:R-:W2:Y:S02]  /*5bba0*/  LDL.LU.64 R146, [R1+0x328] ;  /* 0x0003280001927983 */ /* 0x000ea40000300a00 */
[C---:B---3--:R-:W-:Y:S02]  /*5bbb0*/  IMAD.WIDE R34, R252.reuse, 0x4, R148 ;  /* 0x00000004fc227825 */ /* 0x048fe400078e0294 */
[----:B------:R-:W3:Y:S02]  /*5bbc0*/  LDL.LU.64 R148, [R1+0x330] ;  /* 0x0003300001947983 */ /* 0x000ee40000300a00 */
[C---:B------:R-:W-:Y:S02]  /*5bbd0*/  IMAD.WIDE R30, R252.reuse, 0x4, R140 ;  /* 0x00000004fc1e7825 */ /* 0x040fe400078e028c */
[----:B------:R-:W3:Y:S02]  /*5bbe0*/  LDL.LU.64 R140, [R1+0x338] ;  /* 0x00033800018c7983 */ /* 0x000ee40000300a00 */
[----:B------:R-:W-:-:S02]  /*5bbf0*/  IMAD.WIDE R36, R252, 0x4, R150 ;  /* 0x00000004fc247825 */ /* 0x000fc400078e0296 */
[----:B------:R-:W3:Y:S04]  /*5bc00*/  LDL.LU.64 R150, [R1+0x340] ;  /* 0x0003400001967983 */ /* 0x000ee80000300a00 */
[----:B------:R-:W-:Y:S04]  /*5bc10*/  LDGSTS.E [R42+0x5980], desc[UR48][R28.64], P5 ;  /* 0x059800001c2a7fae */ /* 0x000fe8000a921870 */
[----:B------:R-:W-:Y:S04]  /*5bc20*/  STL.64 [R1+0x1880], R28 ;  /* 0x0018801c01007387 */ /* 0x000fe80000100a00 */
[----:B------:R-:W-:Y:S04]  /*5bc30*/  LDGSTS.E [R41+0x5d80], desc[UR48][R32.64], P5 ;  /* 0x05d8000020297fae */ /* 0x000fe8000a921870 */
[----:B------:R-:W-:Y:S04]  /*5bc40*/  STL.64 [R1+0x1888], R32 ;  /* 0x0018882001007387 */ /* 0x000fe80000100a00 */
[----:B------:R1:W-:Y:S04]  /*5bc50*/  LDGSTS.E [R40+0x6180], desc[UR48][R34.64], P5 ;  /* 0x0618000022287fae */ /* 0x0003e8000a921870 */
[----:B------:R-:W-:Y:S04]  /*5bc60*/  STL.64 [R1+0x1890], R34 ;  /* 0x0018902201007387 */ /* 0x000fe80000100a00 */
[----:B------:R-:W-:Y:S01]  /*5bc70*/  LDGSTS.E [R39+0x6580], desc[UR48][R30.64], P5 ;  /* 0x065800001e277fae */ /* 0x000fe2000a921870 */
[----:B-1----:R-:W-:-:S03]  /*5bc80*/  IMAD.WIDE R40, R252, 0x4, R142 ;  /* 0x00000004fc287825 */ /* 0x002fc600078e028e */
[----:B------:R1:W-:Y:S04]  /*5bc90*/  LDGSTS.E [R38+0x6980], desc[UR48][R36.64], P5 ;  /* 0x0698000024267fae */ /* 0x0003e8000a921870 */
[----:B------:R-:W3:Y:S01]  /*5bca0*/  LDL.LU.64 R142, [R1+0x348] ;  /* 0x00034800018e7983 */ /* 0x000ee20000300a00 */
[----:B------:R-:W-:-:S03]  /*5bcb0*/  IMAD.WIDE R42, R252, 0x4, R6 ;  /* 0x00000004fc2a7825 */ /* 0x000fc600078e0206 */
[----:B------:R-:W3:Y:S01]  /*5bcc0*/  LDL.LU.64 R6, [R1+0x350] ;  /* 0x0003500001067983 */ /* 0x000ee20000300a00 */
[----:B-1----:R-:W-:-:S03]  /*5bcd0*/  IMAD.WIDE R38, R252, 0x4, R8 ;  /* 0x00000004fc267825 */ /* 0x002fc600078e0208 */
[----:B------:R-:W3:Y:S01]  /*5bce0*/  LDL.LU.64 R8, [R1+0x358] ;  /* 0x0003580001087983 */ /* 0x000ee20000300a00 */
[----:B------:R-:W-:-:S03]  /*5bcf0*/  IMAD.WIDE R44, R252, 0x4, R10 ;  /* 0x00000004fc2c7825 */ /* 0x000fc600078e020a */
[----:B------:R-:W3:Y:S01]  /*5bd00*/  LDL.LU.64 R10, [R1+0x360] ;  /* 0x00036000010a7983 */ /* 0x000ee20000300a00 */
[----:B------:R-:W-:-:S03]  /*5bd10*/  IMAD.WIDE R48, R252, 0x4, R12 ;  /* 0x00000004fc307825 */ /* 0x000fc600078e020c */
[----:B------:R-:W3:Y:S01]  /*5bd20*/  LDL.LU.64 R12, [R1+0x368] ;  /* 0x00036800010c7983 */ /* 0x000ee20000300a00 */
[C---:B------:R-:W-:Y:S01]  /*5bd30*/  IADD3 R51, R246.reuse, 0x100000, RZ ;  /* 0x00100000f6337810 */ /* 0x040fe20007ffe0ff */
[C---:B------:R-:W-:Y:S02]  /*5bd40*/  VIADD R52, R246.reuse, 0x100000 ;  /* 0x00100000f6347836 */ /* 0x040fe40000000000 */
[C---:B------:R-:W-:Y:S02]  /*5bd50*/  VIADD R50, R246.reuse, 0x100000 ;  /* 0x00100000f6327836 */ /* 0x040fe40000000000 */
[C---:B------:R-:W-:Y:S01]  /*5bd60*/  VIADD R47, R246.reuse, 0x100000 ;  /* 0x00100000f62f7836 */ /* 0x040fe20000000000 */
[----:B------:R-:W-:Y:S01]  /*5bd70*/  LDGSTS.E [R52+0x6d80], desc[UR48][R40.64], P5 ;  /* 0x06d8000028347fae */ /* 0x000fe2000a921870 */
[----:B------:R-:W-:-:S03]  /*5bd80*/  VIADD R46, R246, 0x100000 ;  /* 0x00100000f62e7836 */ /* 0x000fc60000000000 */
[----:B------:R-:W-:Y:S04]  /*5bd90*/  LDGSTS.E [R51+0x7180], desc[UR48][R42.64], P5 ;  /* 0x071800002a337fae */ /* 0x000fe8000a921870 */
[----:B------:R4:W-:Y:S04]  /*5bda0*/  LDGSTS.E [R50+0x7580], desc[UR48][R38.64], P5 ;  /* 0x0758000026327fae */ /* 0x0009e8000a921870 */
[----:B------:R-:W-:Y:S04]  /*5bdb0*/  LDGSTS.E [R47+0x7980], desc[UR48][R44.64], P5 ;  /* 0x079800002c2f7fae */ /* 0x000fe8000a921870 */
[----:B------:R2:W-:Y:S01]  /*5bdc0*/  LDGSTS.E [R46+0x7d80], desc[UR48][R48.64], P5 ;  /* 0x07d80000302e7fae */ /* 0x0005e2000a921870 */
[C---:B------:R-:W-:Y:S01]  /*5bdd0*/  VIADD R62, R246.reuse, 0x100000 ;  /* 0x00100000f63e7836 */ /* 0x040fe20000000000 */
[C---:B------:R-:W-:Y:S01]  /*5bde0*/  IADD3 R60, R246.reuse, 0x100000, RZ ;  /* 0x00100000f63c7810 */ /* 0x040fe20007ffe0ff */
[----:B------:R-:W-:-:S02]  /*5bdf0*/  VIADD R61, R246, 0x100000 ;  /* 0x00100000f63d7836 */ /* 0x000fc40000000000 */
[C---:B------:R-:W-:Y:S02]  /*5be00*/  VIADD R55, R246.reuse, 0x100000 ;  /* 0x00100000f6377836 */ /* 0x040fe40000000000 */
[----:B------:R-:W-:Y:S02]  /*5be10*/  VIADD R54, R246, 0x100000 ;  /* 0x00100000f6367836 */ /* 0x000fe40000000000 */
[C---:B----4-:R-:W-:Y:S02]  /*5be20*/  IMAD.WIDE R50, R252.reuse, 0x4, R144 ;  /* 0x00000004fc327825 */ /* 0x050fe400078e0290 */
[----:B------:R-:W4:Y:S02]  /*5be30*/  LDL.LU.64 R144, [R1+0x370] ;  /* 0x0003700001907983 */ /* 0x000f240000300a00 */
[C---:B--2---:R-:W-:Y:S02]  /*5be40*/  IMAD.WIDE R46, R252.reuse, 0x4, R146 ;  /* 0x00000004fc2e7825 */ /* 0x044fe400078e0292 */
[----:B------:R-:W2:Y:S02]  /*5be50*/  LDL.LU.64 R146, [R1+0x378] ;  /* 0x0003780001927983 */ /* 0x000ea40000300a00 */
[----:B---3--:R-:W-:-:S02]  /*5be60*/  IMAD.WIDE R52, R252, 0x4, R148 ;  /* 0x00000004fc347825 */ /* 0x008fc400078e0294 */
[----:B------:R-:W3:Y:S02]  /*5be70*/  LDL.LU.64 R148, [R1+0x380] ;  /* 0x0003800001947983 */ /* 0x000ee40000300a00 */
[C---:B------:R-:W-:Y:S02]  /*5be80*/  IMAD.WIDE R56, R252.reuse, 0x4, R140 ;  /* 0x00000004fc387825 */ /* 0x040fe400078e028c */
[----:B------:R-:W3:Y:S02]  /*5be90*/  LDL.LU.64 R140, [R1+0x388] ;  /* 0x00038800018c7983 */ /* 0x000ee40000300a00 */
[C---:B------:R-:W-:Y:S02]  /*5bea0*/  IMAD.WIDE R58, R252.reuse, 0x4, R150 ;  /* 0x00000004fc3a7825 */ /* 0x040fe400078e0296 */
[----:B------:R-:W3:Y:S04]  /*5beb0*/  LDL.LU.64 R150, [R1+0x390] ;  /* 0x0003900001967983 */ /* 0x000ee80000300a00 */
[----:B------:R-:W-:Y:S04]  /*5bec0*/  LDGSTS.E [R62+0x20180], desc[UR48][R50.64], P5 ;  /* 0x20180000323e7fae */ /* 0x000fe8000a921870 */
[----:B------:R-:W-:Y:S04]  /*5bed0*/  LDGSTS.E [R61+0x20580], desc[UR48][R46.64], P5 ;  /* 0x205800002e3d7fae */ /* 0x000fe8000a921870 */
[----:B------:R-:W-:Y:S04]  /*5bee0*/  LDGSTS.E [R60+0x20980], desc[UR48][R52.64], P5 ;  /* 0x20980000343c7fae */ /* 0x000fe8000a921870 */
[----:B------:R-:W-:Y:S04]  /*5bef0*/  LDGSTS.E [R55+0x20d80], desc[UR48][R56.64], P5 ;  /* 0x20d8000038377fae */ /* 0x000fe8000a921870 */
[----:B------:R1:W-:Y:S02]  /*5bf00*/  LDGSTS.E [R54+0x21180], desc[UR48][R58.64], P5 ;  /* 0x211800003a367fae */ /* 0x0003e4000a921870 */
[----:B-1----:R-:W-:-:S02]  /*5bf10*/  IMAD.WIDE R54, R252, 0x4, R142 ;  /* 0x00000004fc367825 */ /* 0x002fc400078e028e */
[----:B------:R-:W3:Y:S02]  /*5bf20*/  LDL.LU.64 R142, [R1+0x398] ;  /* 0x00039800018e7983 */ /* 0x000ee40000300a00 */
[C---:B------:R-:W-:Y:S02]  /*5bf30*/  IMAD.WIDE R60, R252.reuse, 0x4, R6 ;  /* 0x00000004fc3c7825 */ /* 0x040fe400078e0206 */
[----:B------:R-:W3:Y:S02]  /*5bf40*/  LDL.LU.64 R6, [R1+0x3a0] ;  /* 0x0003a00001067983 */ /* 0x000ee40000300a00 */
[C---:B------:R-:W-:Y:S02]  /*5bf50*/  IMAD.WIDE R64, R252.reuse, 0x4, R8 ;  /* 0x00000004fc407825 */ /* 0x040fe400078e0208 */
[----:B------:R-:W3:Y:S02]  /*5bf60*/  LDL.LU.64 R8, [R1+0x3a8] ;  /* 0x0003a80001087983 */ /* 0x000ee40000300a00 */
[----:B------:R-:W-:-:S02]  /*5bf70*/  IMAD.WIDE R66, R252, 0x4, R10 ;  /* 0x00000004fc427825 */ /* 0x000fc400078e020a */
[----:B------:R-:W3:Y:S02]  /*5bf80*/  LDL.LU.64 R10, [R1+0x3b0] ;  /* 0x0003b000010a7983 */ /* 0x000ee40000300a00 */
[----:B------:R-:W-:Y:S02]  /*5bf90*/  IMAD.WIDE R62, R252, 0x4, R12 ;  /* 0x00000004fc3e7825 */ /* 0x000fe400078e020c */
[----:B------:R-:W3:Y:S02]  /*5bfa0*/  LDL.LU.64 R12, [R1+0x3b8] ;  /* 0x0003b800010c7983 */ /* 0x000ee40000300a00 */
[C---:B------:R-:W-:Y:S02]  /*5bfb0*/  VIADD R72, R246.reuse, 0x100000 ;  /* 0x00100000f6487836 */ /* 0x040fe40000000000 */
[C---:B------:R-:W-:Y:S01]  /*5bfc0*/  VIADD R71, R246.reuse, 0x100000 ;  /* 0x00100000f6477836 */ /* 0x040fe20000000000 */
[C---:B------:R-:W-:Y:S01]  /*5bfd0*/  IADD3 R69, R246.reuse, 0x100000, RZ ;  /* 0x00100000f6457810 */ /* 0x040fe20007ffe0ff */
[C---:B------:R-:W-:Y:S01]  /*5bfe0*/  VIADD R70, R246.reuse, 0x100000 ;  /* 0x00100000f6467836 */ /* 0x040fe20000000000 */
[----:B------:R-:W-:Y:S01]  /*5bff0*/  LDGSTS.E [R72+0x21580], desc[UR48][R54.64], P5 ;  /* 0x2158000036487fae */ /* 0x000fe2000a921870 */
[----:B------:R-:W-:-:S03]  /*5c000*/  VIADD R68, R246, 0x100000 ;  /* 0x00100000f6447836 */ /* 0x000fc60000000000 */
[----:B------:R-:W-:Y:S04]  /*5c010*/  LDGSTS.E [R71+0x21980], desc[UR48][R60.64], P5 ;  /* 0x219800003c477fae */ /* 0x000fe8000a921870 */
[----:B------:R-:W-:Y:S04]  /*5c020*/  LDGSTS.E [R70+0x21d80], desc[UR48][R64.64], P5 ;  /* 0x21d8000040467fae */ /* 0x000fe8000a921870 */
[----:B------:R-:W-:Y:S04]  /*5c030*/  LDGSTS.E [R69+0x22180], desc[UR48][R66.64], P5 ;  /* 0x2218000042457fae */ /* 0x000fe8000a921870 */
[----:B------:R4:W-:Y:S01]  /*5c040*/  LDGSTS.E [R68+0x22580], desc[UR48][R62.64], P5 ;  /* 0x225800003e447fae */ /* 0x0009e2000a921870 */
[----:B------:R-:W-:-:S02]  /*5c050*/  VIADD R82, R246, 0x100000 ;  /* 0x00100000f6527836 */ /* 0x000fc40000000000 */
[C---:B------:R-:W-:Y:S02]  /*5c060*/  VIADD R81, R246.reuse, 0x100000 ;  /* 0x00100000f6517836 */ /* 0x040fe40000000000 */
[C---:B------:R-:W-:Y:S01]  /*5c070*/  VIADD R80, R246.reuse, 0x100000 ;  /* 0x00100000f6507836 */ /* 0x040fe20000000000 */
[C---:B------:R-:W-:Y:S01]  /*5c080*/  IADD3 R78, R246.reuse, 0x100000, RZ ;  /* 0x00100000f64e7810 */ /* 0x040fe20007ffe0ff */
        /* <DEDUP_REMOVED lines=12> */
[----:B------:R-:W-:Y:S04]  /*5c150*/  LDGSTS.E [R81+0x22d80], desc[UR48][R72.64], P5 ;  /* 0x22d8000048517fae */ /* 0x000fe8000a921870 */
[----:B------:R1:W-:Y:S04]  /*5c160*/  LDGSTS.E [R80+0x23180], desc[UR48][R74.64], P5 ;  /* 0x231800004a507fae */ /* 0x0003e8000a921870 */
        /* <DEDUP_REMOVED lines=13> */
[C---:B------:R-:W-:Y:S02]  /*5c240*/  VIADD R91, R246.reuse, 0x100000 ;  /* 0x00100000f65b7836 */ /* 0x040fe40000000000 */
[C---:B------:R-:W-:Y:S01]  /*5c250*/  VIADD R90, R246.reuse, 0x100000 ;  /* 0x00100000f65a7836 */ /* 0x040fe20000000000 */
[----:B------:R-:W-:Y:S01]  /*5c260*/  LDGSTS.E [R92+0x23d80], desc[UR48][R80.64], P5 ;  /* 0x23d80000505c7fae */ /* 0x000fe2000a921870 */
[----:B------:R-:W-:-:S02]  /*5c270*/  VIADD R87, R246, 0x100000 ;  /* 0x00100000f6577836 */ /* 0x000fc40000000000 */
[C---:B------:R-:W-:Y:S01]  /*5c280*/  VIADD R86, R246.reuse, 0x100000 ;  /* 0x00100000f6567836 */ /* 0x040fe20000000000 */
[----:B------:R-:W-:Y:S04]  /*5c290*/  LDGSTS.E [R91+0x24180], desc[UR48][R82.64], P5 ;  /* 0x24180000525b7fae */ /* 0x000fe8000a921870 */
[----:B------:R4:W-:Y:S04]  /*5c2a0*/  LDGSTS.E [R90+0x24580], desc[UR48][R78.64], P5 ;  /* 0x245800004e5a7fae */ /* 0x0009e8000a921870 */
[----:B------:R-:W-:Y:S04]  /*5c2b0*/  LDGSTS.E [R87+0x24980], desc[UR48][R84.64], P5 ;  /* 0x2498000054577fae */ /* 0x000fe8000a921870 */
[----:B------:R2:W-:Y:S01]  /*5c2c0*/  LDGSTS.E [R86+0x24d80], desc[UR48][R88.64], P5 ;  /* 0x24d8000058567fae */ /* 0x0005e2000a921870 */
        /* <DEDUP_REMOVED lines=12> */
[----:B------:R-:W2:Y:S02]  /*5c390*/  LDL.LU.64 R140, [R1+0x428] ;  /* 0x00042800018c7983 */ /* 0x000ea40000300a00 */
[----:B------:R-:W-:-:S02]  /*5c3a0*/  IMAD.WIDE R98, R252, 0x4, R150 ;  /* 0x00000004fc627825 */ /* 0x000fc400078e0296 */
[----:B------:R-:W2:Y:S04]  /*5c3b0*/  LDL.LU.64 R150, [R1+0x430] ;  /* 0x0004300001967983 */ /* 0x000ea80000300a00 */
[----:B------:R-:W-:Y:S04]  /*5c3c0*/  LDGSTS.E [R102+0x25180], desc[UR48][R90.64], P5 ;  /* 0x251800005a667fae */ /* 0x000fe8000a921870 */
[----:B------:R-:W-:Y:S04]  /*5c3d0*/  LDGSTS.E [R101+0x25580], desc[UR48][R86.64], P5 ;  /* 0x2558000056657fae */ /* 0x000fe8000a921870 */
[----:B------:R-:W-:Y:S04]  /*5c3e0*/  LDGSTS.E [R100+0x25980], desc[UR48][R92.64], P5 ;  /* 0x259800005c647fae */ /* 0x000fe8000a921870 */
[----:B------:R-:W-:Y:S04]  /*5c3f0*/  LDGSTS.E [R95+0x25d80], desc[UR48][R96.64], P5 ;  /* 0x25d80000605f7fae */ /* 0x000fe8000a921870 */
[----:B------:R1:W-:Y:S02]  /*5c400*/  LDGSTS.E [R94+0x26180], desc[UR48][R98.64], P5 ;  /* 0x26180000625e7fae */ /* 0x0003e4000a921870 */
[----:B-1----:R-:W-:-:S04]  /*5c410*/  IMAD.WIDE R94, R252, 0x4, R142 ;  /* 0x00000004fc5e7825 */ /* 0x002fc800078e028e */
[----:B------:R-:W-:-:S04]  /*5c420*/  IMAD.WIDE R100, R252, 0x4, R6 ;  /* 0x00000004fc647825 */ /* 0x000fc800078e0206 */
[----:B------:R-:W-:-:S04]  /*5c430*/  IMAD.WIDE R104, R252, 0x4, R8 ;  /* 0x00000004fc687825 */ /* 0x000fc800078e0208 */
[----:B------:R-:W-:-:S04]  /*5c440*/  IMAD.WIDE R106, R252, 0x4, R10 ;  /* 0x00000004fc6a7825 */ /* 0x000fc800078e020a */
[----:B------:R-:W-:Y:S02]  /*5c450*/  IMAD.WIDE R102, R252, 0x4, R12 ;  /* 0x00000004fc667825 */ /* 0x000fe400078e020c */
[----:B------:R-:W2:Y:S04]  /*5c460*/  LDL.LU.64 R12, [R1+0x438] ;  /* 0x00043800010c7983 */ /* 0x000ea80000300a00 */
[----:B------:R-:W2:Y:S04]  /*5c470*/  LDL.LU.64 R10, [R1+0x440] ;  /* 0x00044000010a7983 */ /* 0x000ea80000300a00 */
[----:B------:R-:W2:Y:S04]  /*5c480*/  LDL.LU.64 R8, [R1+0x448] ;  /* 0x0004480001087983 */ /* 0x000ea80000300a00 */
[----:B------:R-:W2:Y:S04]  /*5c490*/  LDL.LU.64 R6, [R1+0x450] ;  /* 0x0004500001067983 */ /* 0x000ea80000300a00 */
[----:B------:R-:W2:Y:S01]  /*5c4a0*/  LDL.LU.64 R142, [R1+0x458] ;  /* 0x00045800018e7983 */ /* 0x000ea20000300a00 */
[C---:B------:R-:W-:Y:S01]  /*5c4b0*/  VIADD R112, R246.reuse, 0x100000 ;  /* 0x00100000f6707836 */ /* 0x040fe20000000000 */
[C---:B------:R-:W-:Y:S01]  /*5c4c0*/  IADD3 R111, R246.reuse, 0x100000, RZ ;  /* 0x00100000f66f7810 */ /* 0x040fe20007ffe0ff */
[----:B------:R-:W-:-:S02]  /*5c4d0*/  VIADD R110, R246, 0x100000 ;  /* 0x00100000f66e7836 */ /* 0x000fc40000000000 */
[C---:B------:R-:W-:Y:S01]  /*5c4e0*/  VIADD R109, R246.reuse, 0x100000 ;  /* 0x00100000f66d7836 */ /* 0x040fe20000000000 */
[----:B------:R1:W-:Y:S01]  /*5c4f0*/  LDGSTS.E [R112+0x26580], desc[UR48][R94.64], P5 ;  /* 0x265800005e707fae */ /* 0x0003e2000a921870 */
[----:B------:R-:W-:-:S03]  /*5c500*/  VIADD R108, R246, 0x100000 ;  /* 0x00100000f66c7836 */ /* 0x000fc60000000000 */
[----:B------:R-:W-:Y:S04]  /*5c510*/  LDGSTS.E [R111+0x26980], desc[UR48][R100.64], P5 ;  /* 0x26980000646f7fae */ /* 0x000fe8000a921870 */
[----:B------:R-:W-:Y:S04]  /*5c520*/  LDGSTS.E [R110+0x26d80], desc[UR48][R104.64], P5 ;  /* 0x26d80000686e7fae */ /* 0x000fe8000a921870 */
[----:B------:R-:W-:Y:S04]  /*5c530*/  LDGSTS.E [R109+0x27180], desc[UR48][R106.64], P5 ;  /* 0x271800006a6d7fae */ /* 0x000fe8000a921870 */
[----:B------:R4:W-:Y:S01]  /*5c540*/  LDGSTS.E [R108+0x27580], desc[UR48][R102.64], P5 ;  /* 0x27580000666c7fae */ /* 0x0009e2000a921870 */
[C---:B------:R-:W-:Y:S01]  /*5c550*/  VIADD R116, R246.reuse, 0x100000 ;  /* 0x00100000f6747836 */ /* 0x040fe20000000000 */
[----:B------:R-:W-:Y:S01]  /*5c560*/  IADD3 R114, R247, 0x100000, RZ ;  /* 0x00100000f7727810 */ /* 0x000fe20007ffe0ff */
[----:B------:R-:W-:-:S02]  /*5c570*/  VIADD R115, R246, 0x100000 ;  /* 0x00100000f6737836 */ /* 0x000fc40000000000 */
[C---:B------:R-:W-:Y:S02]  /*5c580*/  VIADD R113, R247.reuse, 0x100000 ;  /* 0x00100000f7717836 */ /* 0x040fe40000000000 */
[----:B-1----:R-:W-:Y:S02]  /*5c590*/  VIADD R112, R247, 0x100000 ;  /* 0x00100000f7707836 */ /* 0x002fe40000000000 */
[----:B----4-:R-:W-:-:S04]  /*5c5a0*/  IMAD.WIDE R108, R252, 0x4, R144 ;  /* 0x00000004fc6c7825 */ /* 0x010fc800078e0290 */
[C---:B---3--:R-:W-:Y:S01]  /*5c5b0*/  IMAD.WIDE R20, R252.reuse, 0x4, R148 ;  /* 0x00000004fc147825 */ /* 0x048fe200078e0294 */
[----:B------:R1:W-:Y:S03]  /*5c5c0*/  LDGSTS.E [R116+0x27980], desc[UR48][R108.64], P5 ;  /* 0x279800006c747fae */ /* 0x0003e6000a921870 */
[C---:B--2---:R-:W-:Y:S01]  /*5c5d0*/  IMAD.WIDE R18, R252.reuse, 0x4, R140 ;  /* 0x00000004fc127825 */ /* 0x044fe200078e028c */
[----:B------:R-:W-:Y:S03]  /*5c5e0*/  STL.64 [R1+0x188], R20 ;  /* 0x0001881401007387 */ /* 0x000fe60000100a00 */
[C---:B------:R-:W-:Y:S01]  /*5c5f0*/  IMAD.WIDE R16, R252.reuse, 0x4, R150 ;  /* 0x00000004fc107825 */ /* 0x040fe200078e0296 */
[----:B------:R-:W-:Y:S03]  /*5c600*/  STL.64 [R1+0x170], R18 ;  /* 0x0001701201007387 */ /* 0x000fe60000100a00 */
[----:B------:R-:W-:Y:S01]  /*5c610*/  IMAD.WIDE R110, R252, 0x4, R146 ;  /* 0x00000004fc6e7825 */ /* 0x000fe200078e0292 */
[----:B------:R2:W-:Y:S04]  /*5c620*/  STL.64 [R1+0x158], R16 ;  /* 0x0001581001007387 */ /* 0x0005e80000100a00 */
[----:B------:R-:W3:Y:S04]  /*5c630*/  LDL.LU.64 R144, [R1+0x460] ;  /* 0x0004600001907983 */ /* 0x000ee80000300a00 */
[----:B------:R-:W4:Y:S04]  /*5c640*/  LDL.LU.64 R146, [R1+0x468] ;  /* 0x0004680001927983 */ /* 0x000f280000300a00 */
[----:B------:R-:W4:Y:S04]  /*5c650*/  LDL.LU.64 R148, [R1+0x470] ;  /* 0x0004700001947983 */ /* 0x000f280000300a00 */
[----:B------:R-:W4:Y:S04]  /*5c660*/  LDL.LU.64 R140, [R1+0x478] ;  /* 0x00047800018c7983 */ /* 0x000f280000300a00 */
[----:B------:R-:W4:Y:S04]  /*5c670*/  LDL.LU.64 R150, [R1+0x480] ;  /* 0x0004800001967983 */ /* 0x000f280000300a00 */
[----:B------:R1:W-:Y:S02]  /*5c680*/  LDGSTS.E [R115+0x27d80], desc[UR48][R110.64], P5 ;  /* 0x27d800006e737fae */ /* 0x0003e4000a921870 */
[----:B-1----:R-:W-:-:S02]  /*5c690*/  VIADD R116, R247, 0x100000 ;  /* 0x00100000f7747836 */ /* 0x002fc40000000000 */
[----:B------:R-:W-:Y:S04]  /*5c6a0*/  LDGSTS.E [R114+0x200], desc[UR48][R20.64], P5 ;  /* 0x0020000014727fae */ /* 0x000fe8000a921870 */
[----:B------:R-:W-:Y:S04]  /*5c6b0*/  LDGSTS.E [R113+0x600], desc[UR48][R18.64], P5 ;  /* 0x0060000012717fae */ /* 0x000fe8000a921870 */
[----:B------:R2:W-:Y:S01]  /*5c6c0*/  LDGSTS.E [R112+0xa00], desc[UR48][R16.64], P5 ;  /* 0x00a0000010707fae */ /* 0x0005e2000a921870 */
[----:B------:R-:W-:Y:S02]  /*5c6d0*/  VIADD R115, R247, 0x100000 ;  /* 0x00100000f7737836 */ /* 0x000fe40000000000 */
[----:B------:R-:W-:-:S04]  /*5c6e0*/  IMAD.WIDE R12, R252, 0x4, R12 ;  /* 0x00000004fc0c7825 */ /* 0x000fc800078e020c */
[C---:B------:R-:W-:Y:S01]  /*5c6f0*/  IMAD.WIDE R10, R252.reuse, 0x4, R10 ;  /* 0x00000004fc0a7825 */ /* 0x040fe200078e020a */
[----:B------:R1:W-:Y:S03]  /*5c700*/  STL.64 [R1+0x140], R12 ;  /* 0x0001400c01007387 */ /* 0x0003e60000100a00 */
[C---:B------:R-:W-:Y:S01]  /*5c710*/  IMAD.WIDE R8, R252.reuse, 0x4, R8 ;  /* 0x00000004fc087825 */ /* 0x040fe200078e0208 */
[----:B------:R1:W-:Y:S03]  /*5c720*/  STL.64 [R1+0x128], R10 ;  /* 0x0001280a01007387 */ /* 0x0003e60000100a00 */
[C---:B------:R-:W-:Y:S01]  /*5c730*/  IMAD.WIDE R6, R252.reuse, 0x4, R6 ;  /* 0x00000004fc067825 */ /* 0x040fe200078e0206 */
[----:B------:R1:W-:Y:S03]  /*5c740*/  STL.64 [R1+0x110], R8 ;  /* 0x0001100801007387 */ /* 0x0003e60000100a00 */
[C---:B--2---:R-:W-:Y:S01]  /*5c750*/  IMAD.WIDE R16, R252.reuse, 0x4, R142 ;  /* 0x00000004fc107825 */ /* 0x044fe200078e028e */
[----:B------:R2:W-:Y:S04]  /*5c760*/  STL.64 [R1+0xf8], R6 ;  /* 0x0000f80601007387 */ /* 0x0005e80000100a00 */
[----:B------:R-:W-:Y:S04]  /*5c770*/  LDGSTS.E [R116+0xe00], desc[UR48][R12.64], P5 ;  /* 0x00e000000c747fae */ /* 0x000fe8000a921870 */
[----:B------:R4:W-:Y:S04]  /*5c780*/  STL.64 [R1+0xe0], R16 ;  /* 0x0000e01001007387 */ /* 0x0009e80000100a00 */
[----:B------:R-:W-:Y:S04]  /*5c790*/  LDGSTS.E [R115+0x1200], desc[UR48][R10.64], P5 ;  /* 0x012000000a737fae */ /* 0x000fe8000a921870 */
[----:B-1----:R-:W4:Y:S04]  /*5c7a0*/  LDL.LU.64 R12, [R1+0x488] ;  /* 0x00048800010c7983 */ /* 0x002f280000300a00 */
[----:B------:R-:W-:Y:S04]  /*5c7b0*/  LDGSTS.E [R114+0x1600], desc[UR48][R8.64], P5 ;  /* 0x0160000008727fae */ /* 0x000fe8000a921870 */
[----:B------:R-:W4:Y:S04]  /*5c7c0*/  LDL.LU.64 R10, [R1+0x490] ;  /* 0x00049000010a7983 */ /* 0x000f280000300a00 */
[----:B------:R-:W-:Y:S04]  /*5c7d0*/  LDGSTS.E [R113+0x1a00], desc[UR48][R6.64], P5 ;  /* 0x01a0000006717fae */ /* 0x000fe8000a921870 */
[----:B------:R-:W4:Y:S04]  /*5c7e0*/  LDL.LU.64 R8, [R1+0x498] ;  /* 0x0004980001087983 */ /* 0x000f280000300a00 */
[----:B------:R1:W-:Y:S04]  /*5c7f0*/  LDGSTS.E [R112+0x1e00], desc[UR48][R16.64], P5 ;  /* 0x01e0000010707fae */ /* 0x0003e8000a921870 */
[----:B--2---:R-:W2:Y:S04]  /*5c800*/  LDL.LU.64 R6, [R1+0x4a0] ;  /* 0x0004a00001067983 */ /* 0x004ea80000300a00 */
[----:B------:R-:W2:Y:S01]  /*5c810*/  LDL.LU.64 R142, [R1+0x4a8] ;  /* 0x0004a800018e7983 */ /* 0x000ea20000300a00 */
[----:B---3--:R-:W-:-:S04]  /*5c820*/  IMAD.WIDE R24, R252, 0x4, R144 ;  /* 0x00000004fc187825 */ /* 0x008fc800078e0290 */
[C---:B----4-:R-:W-:Y:S01]  /*5c830*/  IMAD.WIDE R22, R252.reuse, 0x4, R146 ;  /* 0x00000004fc167825 */ /* 0x050fe200078e0292 */
[----:B------:R-:W-:Y:S03]  /*5c840*/  STL.64 [R1+0xc8], R24 ;  /* 0x0000c81801007387 */ /* 0x000fe60000100a00 */
[C---:B------:R-:W-:Y:S01]  /*5c850*/  IMAD.WIDE R20, R252.reuse, 0x4, R148 ;  /* 0x00000004fc147825 */ /* 0x040fe200078e0294 */
[----:B------:R-:W-:Y:S03]  /*5c860*/  STL.64 [R1+0xb0], R22 ;  /* 0x0000b01601007387 */ /* 0x000fe60000100a00 */
[C---:B------:R-:W-:Y:S01]  /*5c870*/  IMAD.WIDE R18, R252.reuse, 0x4, R140 ;  /* 0x00000004fc127825 */ /* 0x040fe200078e028c */
[----:B------:R-:W-:Y:S03]  /*5c880*/  STL.64 [R1+0x98], R20 ;  /* 0x0000981401007387 */ /* 0x000fe60000100a00 */
[C---:B-1----:R-:W-:Y:S01]  /*5c890*/  IMAD.WIDE R16, R252.reuse, 0x4, R150 ;  /* 0x00000004fc107825 */ /* 0x042fe200078e0296 */
[----:B------:R-:W-:Y:S04]  /*5c8a0*/  STL.64 [R1+0x80], R18 ;  /* 0x0000801201007387 */ /* 0x000fe80000100a00 */
[----:B------:R-:W-:Y:S04]  /*5c8b0*/  STL.64 [R1+0x68], R16 ;  /* 0x0000681001007387 */ /* 0x000fe80000100a00 */
[----:B------:R-:W3:Y:S04]  /*5c8c0*/  LDL.LU.64 R144, [R1+0x4b0] ;  /* 0x0004b00001907983 */ /* 0x000ee80000300a00 */
        /* <DEDUP_REMOVED lines=8> */
[----:B------:R-:W-:Y:S01]  /*5c950*/  LDGSTS.E [R112+0x3200], desc[UR48][R16.64], P5 ;  /* 0x0320000010707fae */ /* 0x000fe2000a921870 */
[----:B------:R-:W-:-:S04]  /*5c960*/  IMAD.WIDE R12, R252, 0x4, R12 ;  /* 0x00000004fc0c7825 */ /* 0x000fc800078e020c */
[C---:B------:R-:W-:Y:S01]  /*5c970*/  IMAD.WIDE R10, R252.reuse, 0x4, R10 ;  /* 0x00000004fc0a7825 */ /* 0x040fe200078e020a */
[----:B------:R-:W-:Y:S03]  /*5c980*/  STL.64 [R1+0x50], R12 ;  /* 0x0000500c01007387 */ /* 0x000fe60000100a00 */
[C---:B------:R-:W-:Y:S01]  /*5c990*/  IMAD.WIDE R8, R252.reuse, 0x4, R8 ;  /* 0x00000004fc087825 */ /* 0x040fe200078e0208 */
[----:B------:R-:W-:Y:S04]  /*5c9a0*/  STL.64 [R1+0x38], R10 ;  /* 0x0000380a01007387 */ /* 0x000fe80000100a00 */
[----:B------:R-:W-:Y:S01]  /*5c9b0*/  LDGSTS.E [R116+0x3600], desc[UR48][R12.64], P5 ;  /* 0x036000000c747fae */ /* 0x000fe2000a921870 */
[----:B--2---:R-:W-:-:S03]  /*5c9c0*/  IMAD.WIDE R6, R252, 0x4, R6 ;  /* 0x00000004fc067825 */ /* 0x004fc600078e0206 */
[----:B------:R-:W-:Y:S01]  /*5c9d0*/  STL.64 [R1+0x20], R8 ;  /* 0x0000200801007387 */ /* 0x000fe20000100a00 */
[----:B------:R-:W-:-:S03]  /*5c9e0*/  IMAD.WIDE R236, R252, 0x4, R142 ;  /* 0x00000004fcec7825 */ /* 0x000fc600078e028e */
[----:B------:R-:W-:Y:S04]  /*5c9f0*/  LDGSTS.E [R115+0x3a00], desc[UR48][R10.64], P5 ;  /* 0x03a000000a737fae */ /* 0x000fe8000a921870 */
[----:B------:R1:W-:Y:S04]  /*5ca00*/  STL.64 [R1+0x8], R6 ;  /* 0x0000080601007387 */ /* 0x0003e80000100a00 */
[----:B------:R-:W-:Y:S04]  /*5ca10*/  LDGSTS.E [R114+0x3e00], desc[UR48][R8.64], P5 ;  /* 0x03e0000008727fae */ /* 0x000fe8000a921870 */
[----:B------:R-:W-:Y:S04]  /*5ca20*/  LDGSTS.E [R113+0x4200], desc[UR48][R6.64], P5 ;  /* 0x0420000006717fae */ /* 0x000fe8000a921870 */
[----:B------:R-:W2:Y:S04]  /*5ca30*/  LDL.LU.64 R142, [R1+0x4d8] ;  /* 0x0004d800018e7983 */ /* 0x000ea80000300a00 */
[----:B------:R4:W-:Y:S04]  /*5ca40*/  LDGSTS.E [R112+0x4600], desc[UR48][R236.64], P5 ;  /* 0x04600000ec707fae */ /* 0x0009e8000a921870 */
[----:B-1----:R-:W2:Y:S04]  /*5ca50*/  LDL.LU.64 R6, [R1+0x4e0] ;  /* 0x0004e00001067983 */ /* 0x002ea80000300a00 */
[----:B------:R-:W2:Y:S04]  /*5ca60*/  LDL.LU.64 R8, [R1+0x4e8] ;  /* 0x0004e80001087983 */ /* 0x000ea80000300a00 */
[----:B------:R-:W2:Y:S04]  /*5ca70*/  LDL.LU.64 R10, [R1+0x4f0] ;  /* 0x0004f000010a7983 */ /* 0x000ea80000300a00 */
[----:B------:R-:W2:Y:S01]  /*5ca80*/  LDL.LU.64 R12, [R1+0x4f8] ;  /* 0x0004f800010c7983 */ /* 0x000ea20000300a00 */
[C---:B------:R-:W-:Y:S01]  /*5ca90*/  VIADD R118, R247.reuse, 0x100000 ;  /* 0x00100000f7767836 */ /* 0x040fe20000000000 */
[----:B------:R-:W-:Y:S01]  /*5caa0*/  IADD3 R117, R247, 0x100000, RZ ;  /* 0x00100000f7757810 */ /* 0x000fe20007ffe0ff */
[----:B---3--:R-:W-:-:S02]  /*5cab0*/  IMAD.WIDE R230, R252, 0x4, R144 ;  /* 0x00000004fce67825 */ /* 0x008fc400078e0290 */
[----:B------:R-:W3:Y:S02]  /*5cac0*/  LDL.LU.64 R144, [R1+0x500] ;  /* 0x0005000001907983 */ /* 0x000ee40000300a00 */
[C---:B----4-:R-:W-:Y:S02]  /*5cad0*/  IMAD.WIDE R224, R252.reuse, 0x4, R146 ;  /* 0x00000004fce07825 */ /* 0x050fe400078e0292 */
[----:B------:R-:W4:Y:S02]  /*5cae0*/  LDL.LU.64 R146, [R1+0x508] ;  /* 0x0005080001927983 */ /* 0x000f240000300a00 */
[C---:B------:R-:W-:Y:S02]  /*5caf0*/  IMAD.WIDE R218, R252.reuse, 0x4, R148 ;  /* 0x00000004fcda7825 */ /* 0x040fe400078e0294 */
[----:B------:R-:W4:Y:S02]  /*5cb00*/  LDL.LU.64 R148, [R1+0x510] ;  /* 0x0005100001947983 */ /* 0x000f240000300a00 */
[----:B------:R-:W-:-:S02]  /*5cb10*/  IMAD.WIDE R212, R252, 0x4, R140 ;  /* 0x00000004fcd47825 */ /* 0x000fc400078e028c */
[----:B------:R-:W4:Y:S02]  /*5cb20*/  LDL.LU.64 R140, [R1+0x518] ;  /* 0x00051800018c7983 */ /* 0x000f240000300a00 */
[C---:B------:R-:W-:Y:S02]  /*5cb30*/  IMAD.WIDE R112, R252.reuse, 0x4, R150 ;  /* 0x00000004fc707825 */ /* 0x040fe400078e0296 */
[----:B------:R-:W4:Y:S04]  /*5cb40*/  LDL.LU.64 R150, [R1+0x520] ;  /* 0x0005200001967983 */ /* 0x000f280000300a00 */
[----:B------:R-:W-:Y:S04]  /*5cb50*/  LDGSTS.E [R118+0x4a00], desc[UR48][R230.64], P5 ;  /* 0x04a00000e6767fae */ /* 0x000fe8000a921870 */
[----:B------:R-:W-:Y:S04]  /*5cb60*/  LDGSTS.E [R117+0x4e00], desc[UR48][R224.64], P5 ;  /* 0x04e00000e0757fae */ /* 0x000fe8000a921870 */
[----:B------:R2:W-:Y:S04]  /*5cb70*/  LDGSTS.E [R116+0x5200], desc[UR48][R218.64], P5 ;  /* 0x05200000da747fae */ /* 0x0005e8000a921870 */
[----:B------:R-:W-:Y:S04]  /*5cb80*/  LDGSTS.E [R115+0x5600], desc[UR48][R212.64], P5 ;  /* 0x05600000d4737fae */ /* 0x000fe8000a921870 */
[----:B------:R1:W-:Y:S01]  /*5cb90*/  LDGSTS.E [R114+0x5a00], desc[UR48][R112.64], P5 ;  /* 0x05a0000070727fae */ /* 0x0003e2000a921870 */
[----:B--2---:R-:W-:-:S03]  /*5cba0*/  IMAD.WIDE R116, R252, 0x4, R142 ;  /* 0x00000004fc747825 */ /* 0x004fc600078e028e */
[----:B------:R-:W2:Y:S01]  /*5cbb0*/  LDL.LU.64 R142, [R1+0x528] ;  /* 0x00052800018e7983 */ /* 0x000ea20000300a00 */
[----:B------:R-:W-:-:S03]  /*5cbc0*/  IMAD.WIDE R118, R252, 0x4, R6 ;  /* 0x00000004fc767825 */ /* 0x000fc600078e0206 */
[----:B------:R-:W2:Y:S01]  /*5cbd0*/  LDL.LU.64 R6, [R1+0x530] ;  /* 0x0005300001067983 */ /* 0x000ea20000300a00 */
[----:B-1----:R-:W-:-:S03]  /*5cbe0*/  IMAD.WIDE R114, R252, 0x4, R8 ;  /* 0x00000004fc727825 */ /* 0x002fc600078e0208 */
[----:B------:R-:W2:Y:S01]  /*5cbf0*/  LDL.LU.64 R8, [R1+0x538] ;  /* 0x0005380001087983 */ /* 0x000ea20000300a00 */
[----:B------:R-:W-:-:S03]  /*5cc00*/  IMAD.WIDE R120, R252, 0x4, R10 ;  /* 0x00000004fc787825 */ /* 0x000fc600078e020a */
[----:B------:R-:W2:Y:S01]  /*5cc10*/  LDL.LU.64 R10, [R1+0x540] ;  /* 0x00054000010a7983 */ /* 0x000ea20000300a00 */
[----:B------:R-:W-:-:S03]  /*5cc20*/  IMAD.WIDE R124, R252, 0x4, R12 ;  /* 0x00000004fc7c7825 */ /* 0x000fc600078e020c */
[----:B------:R-:W2:Y:S01]  /*5cc30*/  LDL.LU.64 R12, [R1+0x548] ;  /* 0x00054800010c7983 */ /* 0x000ea20000300a00 */
[----:B------:R-:W-:-:S03]  /*5cc40*/  VIADD R128, R247, 0x100000 ;  /* 0x00100000f7807836 */ /* 0x000fc60000000000 */
[----:B------:R-:W2:Y:S01]  /*5cc50*/  LDL.LU.64 R210, [R1+0x550] ;  /* 0x0005500001d27983 */ /* 0x000ea20000300a00 */
[C---:B------:R-:W-:Y:S02]  /*5cc60*/  VIADD R127, R247.reuse, 0x100000 ;  /* 0x00100000f77f7836 */ /* 0x040fe40000000000 */
[C---:B------:R-:W-:Y:S01]  /*5cc70*/  VIADD R126, R247.reuse, 0x100000 ;  /* 0x00100000f77e7836 */ /* 0x040fe20000000000 */
[----:B------:R-:W2:Y:S01]  /*5cc80*/  LDL.LU.64 R216, [R1+0x558] ;  /* 0x0005580001d87983 */ /* 0x000ea20000300a00 */
[C---:B------:R-:W-:Y:S02]  /*5cc90*/  VIADD R123, R247.reuse, 0x100000 ;  /* 0x00100000f77b7836 */ /* 0x040fe40000000000 */
[C---:B------:R-:W-:Y:S01]  /*5cca0*/  VIADD R122, R247.reuse, 0x100000 ;  /* 0x00100000f77a7836 */ /* 0x040fe20000000000 */
[----:B------:R-:W-:Y:S01]  /*5ccb0*/  LDGSTS.E [R128+0x5e00], desc[UR48][R116.64], P5 ;  /* 0x05e0000074807fae */ /* 0x000fe2000a921870 */
[----:B------:R-:W-:-:S03]  /*5ccc0*/  IADD3 R138, R247, 0x100000, RZ ;  /* 0x00100000f78a7810 */ /* 0x000fc60007ffe0ff */
[----:B------:R-:W-:Y:S01]  /*5ccd0*/  LDGSTS.E [R127+0x6200], desc[UR48][R118.64], P5 ;  /* 0x06200000767f7fae */ /* 0x000fe2000a921870 */
[----:B------:R-:W-:-:S03]  /*5cce0*/  VIADD R137, R247, 0x100000 ;  /* 0x00100000f7897836 */ /* 0x000fc60000000000 */
[----:B------:R3:W-:Y:S01]  /*5ccf0*/  LDGSTS.E [R126+0x6600], desc[UR48][R114.64], P5 ;  /* 0x06600000727e7fae */ /* 0x0007e2000a921870 */
[----:B------:R-:W-:-:S03]  /*5cd00*/  VIADD R136, R247, 0x100000 ;  /* 0x00100000f7887836 */ /* 0x000fc60000000000 */
[----:B------:R-:W-:Y:S01]  /*5cd10*/  LDGSTS.E [R123+0x6a00], desc[UR48][R120.64], P5 ;  /* 0x06a00000787b7fae */ /* 0x000fe2000a921870 */
[----:B------:R-:W-:-:S03]  /*5cd20*/  VIADD R131, R247, 0x100000 ;  /* 0x00100000f7837836 */ /* 0x000fc60000000000 */
[----:B------:R4:W-:Y:S01]  /*5cd30*/  LDGSTS.E [R122+0x6e00], desc[UR48][R124.64], P5 ;  /* 0x06e000007c7a7fae */ /* 0x0009e2000a921870 */
[----:B------:R-:W-:Y:S02]  /*5cd40*/  VIADD R130, R247, 0x100000 ;  /* 0x00100000f7827836 */ /* 0x000fe40000000000 */
[----:B---3--:R-:W-:-:S04]  /*5cd50*/  IMAD.WIDE R126, R252, 0x4, R144 ;  /* 0x00000004fc7e7825 */ /* 0x008fc800078e0290 */
[C---:B----4-:R-:W-:Y:S01]  /*5cd60*/  IMAD.WIDE R122, R252.reuse, 0x4, R146 ;  /* 0x00000004fc7a7825 */ /* 0x050fe200078e0292 */
[----:B------:R-:W-:Y:S03]  /*5cd70*/  LDGSTS.E [R138+0x7200], desc[UR48][R126.64], P5 ;  /* 0x072000007e8a7fae */ /* 0x000fe6000a921870 */
[C---:B------:R-:W-:Y:S01]  /*5cd80*/  IMAD.WIDE R134, R252.reuse, 0x4, R150 ;  /* 0x00000004fc867825 */ /* 0x040fe200078e0296 */
[----:B------:R-:W-:Y:S04]  /*5cd90*/  LDGSTS.E [R137+0x7600], desc[UR48][R122.64], P5 ;  /* 0x076000007a897fae */ /* 0x000fe8000a921870 */
[----:B------:R-:W3:Y:S04]  /*5cda0*/  LDL.LU.64 R150, [R1+0x560] ;  /* 0x0005600001967983 */ /* 0x000ee80000300a00 */
[----:B------:R-:W4:Y:S04]  /*5cdb0*/  LDL.LU.64 R228, [R1+0x568] ;  /* 0x0005680001e47983 */ /* 0x000f280000300a00 */
[----:B------:R-:W3:Y:S01]  /*5cdc0*/  LDL.LU.64 R234, [R1+0x570] ;  /* 0x0005700001ea7983 */ /* 0x000ee20000300a00 */
[----:B------:R-:W-:-:S03]  /*5cdd0*/  IMAD.WIDE R128, R252, 0x4, R148 ;  /* 0x00000004fc807825 */ /* 0x000fc600078e0294 */
[----:B------:R-:W3:Y:S01]  /*5cde0*/  LDL.LU.64 R222, [R1+0x578] ;  /* 0x0005780001de7983 */ /* 0x000ee20000300a00 */
[----:B------:R-:W-:-:S03]  /*5cdf0*/  IMAD.WIDE R132, R252, 0x4, R140 ;  /* 0x00000004fc847825 */ /* 0x000fc600078e028c */
[----:B------:R-:W-:Y:S04]  /*5ce00*/  LDGSTS.E [R136+0x7a00], desc[UR48][R128.64], P5 ;  /* 0x07a0000080887fae */ /* 0x000fe8000a921870 */
[----:B------:R-:W-:Y:S04]  /*5ce10*/  LDGSTS.E [R131+0x7e00], desc[UR48][R132.64], P5 ;  /* 0x07e0000084837fae */ /* 0x000fe8000a921870 */
[----:B------:R2:W-:Y:S02]  /*5ce20*/  LDGSTS.E [R130+0x20200], desc[UR48][R134.64], P5 ;  /* 0x2020000086827fae */ /* 0x0005e4000a921870 */
[----:B--2---:R-:W-:-:S04]  /*5ce30*/  IMAD.WIDE R130, R252, 0x4, R142 ;  /* 0x00000004fc827825 */ /* 0x004fc800078e028e */
[C---:B------:R-:W-:Y:S02]  /*5ce40*/  IMAD.WIDE R136, R252.reuse, 0x4, R6 ;  /* 0x00000004fc887825 */ /* 0x040fe400078e0206 */
[----:B------:R-:W2:Y:S02]  /*5ce50*/  LDL.LU.64 R6, [R1+0x580] ;  /* 0x0005800001067983 */ /* 0x000ea40000300a00 */
[C---:B------:R-:W-:Y:S02]  /*5ce60*/  IMAD.WIDE R140, R252.reuse, 0x4, R8 ;  /* 0x00000004fc8c7825 */ /* 0x040fe400078e0208 */
[----:B------:R-:W2:Y:S02]  /*5ce70*/  LDL.LU.64 R8, [R1+0x588] ;  /* 0x0005880001087983 */ /* 0x000ea40000300a00 */
[C---:B------:R-:W-:Y:S02]  /*5ce80*/  IMAD.WIDE R142, R252.reuse, 0x4, R10 ;  /* 0x00000004fc8e7825 */ /* 0x040fe400078e020a */
[----:B------:R-:W2:Y:S02]  /*5ce90*/  LDL.LU.64 R10, [R1+0x590] ;  /* 0x00059000010a7983 */ /* 0x000ea40000300a00 */
[----:B------:R-:W-:-:S02]  /*5cea0*/  IMAD.WIDE R138, R252, 0x4, R12 ;  /* 0x00000004fc8a7825 */ /* 0x000fc400078e020c */
[----:B------:R-:W2:Y:S01]  /*5ceb0*/  LDL.LU.64 R12, [R1+0x598] ;  /* 0x00059800010c7983 */ /* 0x000ea20000300a00 */
[C---:B------:R-:W-:Y:S01]  /*5cec0*/  IADD3 R147, R247.reuse, 0x100000, RZ ;  /* 0x00100000f7937810 */ /* 0x040fe20007ffe0ff */
[C---:B------:R-:W-:Y:S02]  /*5ced0*/  VIADD R148, R247.reuse, 0x100000 ;  /* 0x00100000f7947836 */ /* 0x040fe40000000000 */
[C---:B------:R-:W-:Y:S01]  /*5cee0*/  VIADD R146, R247.reuse, 0x100000 ;  /* 0x00100000f7927836 */ /* 0x040fe20000000000 */
[----:B------:R-:W2:Y:S01]  /*5cef0*/  LDL.LU.64 R172, [R1+0x5a0] ;  /* 0x0005a00001ac7983 */ /* 0x000ea20000300a00 */
[C---:B------:R-:W-:Y:S02]  /*5cf00*/  VIADD R145, R247.reuse, 0x100000 ;  /* 0x00100000f7917836 */ /* 0x040fe40000000000 */
[----:B------:R-:W-:Y:S01]  /*5cf10*/  VIADD R144, R247, 0x100000 ;  /* 0x00100000f7907836 */ /* 0x000fe20000000000 */
[----:B------:R1:W-:Y:S04]  /*5cf20*/  LDGSTS.E [R148+0x20600], desc[UR48][R130.64], P5 ;  /* 0x2060000082947fae */ /* 0x0003e8000a921870 */
[----:B------:R-:W-:Y:S04]  /*5cf30*/  LDGSTS.E [R147+0x20a00], desc[UR48][R136.64], P5 ;  /* 0x20a0000088937fae */ /* 0x000fe8000a921870 */
[----:B------:R-:W-:Y:S04]  /*5cf40*/  LDGSTS.E [R146+0x20e00], desc[UR48][R140.64], P5 ;  /* 0x20e000008c927fae */ /* 0x000fe8000a921870 */
[----:B------:R-:W-:Y:S01]  /*5cf50*/  LDGSTS.E [R145+0x21200], desc[UR48][R142.64], P5 ;  /* 0x212000008e917fae */ /* 0x000fe2000a921870 */
[----:B-1----:R-:W-:-:S03]  /*5cf60*/  IMAD.WIDE R148, R252, 0x4, R216 ;  /* 0x00000004fc947825 */ /* 0x002fc600078e02d8 */
[----:B------:R1:W-:Y:S01]  /*5cf70*/  LDGSTS.E [R144+0x21600], desc[UR48][R138.64], P5 ;  /* 0x216000008a907fae */ /* 0x0003e2000a921870 */
[C---:B------:R-:W-:Y:S02]  /*5cf80*/  VIADD R158, R247.reuse, 0x100000 ;  /* 0x00100000f79e7836 */ /* 0x040fe40000000000 */
[----:B-1----:R-:W-:Y:S02]  /*5cf90*/  IMAD.WIDE R144, R252, 0x4, R210 ;  /* 0x00000004fc907825 */ /* 0x002fe400078e02d2 */
[----:B------:R-:W2:Y:S04]  /*5cfa0*/  LDL.LU.64 R210, [R1+0x5a8] ;  /* 0x0005a80001d27983 */ /* 0x000ea80000300a00 */
[----:B------:R-:W2:Y:S01]  /*5cfb0*/  LDL.LU.64 R216, [R1+0x5b0] ;  /* 0x0005b00001d87983 */ /* 0x000ea20000300a00 */
[C---:B------:R-:W-:Y:S01]  /*5cfc0*/  VIADD R157, R247.reuse, 0x100000 ;  /* 0x00100000f79d7836 */ /* 0x040fe20000000000 */
[C---:B------:R-:W-:Y:S01]  /*5cfd0*/  IADD3 R156, R247.reuse, 0x100000, RZ ;  /* 0x00100000f79c7810 */ /* 0x040fe20007ffe0ff */
[C---:B------:R-:W-:Y:S01]  /*5cfe0*/  VIADD R155, R247.reuse, 0x100000 ;  /* 0x00100000f79b7836 */ /* 0x040fe20000000000 */
[----:B------:R-:W-:Y:S01]  /*5cff0*/  LDGSTS.E [R158+0x21a00], desc[UR48][R144.64], P5 ;  /* 0x21a00000909e7fae */ /* 0x000fe2000a921870 */
[----:B------:R-:W-:-:S03]  /*5d000*/  VIADD R154, R247, 0x100000 ;  /* 0x00100000f79a7836 */ /* 0x000fc60000000000 */
[----:B------:R-:W-:Y:S01]  /*5d010*/  LDGSTS.E [R157+0x21e00], desc[UR48][R148.64], P5 ;  /* 0x21e00000949d7fae */ /* 0x000fe2000a921870 */
[----:B----4-:R-:W-:-:S03]  /*5d020*/  IMAD.WIDE R146, R252, 0x4, R228 ;  /* 0x00000004fc927825 */ /* 0x010fc600078e02e4 */
[----:B------:R-:W4:Y:S01]  /*5d030*/  LDL.LU.64 R228, [R1+0x5b8] ;  /* 0x0005b80001e47983 */ /* 0x000f220000300a00 */
[----:B---3--:R-:W-:-:S03]  /*5d040*/  IMAD.WIDE R152, R252, 0x4, R234 ;  /* 0x00000004fc987825 */ /* 0x008fc600078e02ea */
[----:B------:R-:W3:Y:S01]  /*5d050*/  LDL.LU.64 R234, [R1+0x5c0] ;  /* 0x0005c00001ea7983 */ /* 0x000ee20000300a00 */
[----:B------:R-:W-:-:S05]  /*5d060*/  IMAD.WIDE R150, R252, 0x4, R150 ;  /* 0x00000004fc967825 */ /* 0x000fca00078e0296 */
[----:B------:R1:W-:Y:S04]  /*5d070*/  LDGSTS.E [R156+0x22200], desc[UR48][R150.64], P5 ;  /* 0x22200000969c7fae */ /* 0x0003e8000a921870 */
[----:B------:R-:W-:Y:S04]  /*5d080*/  LDGSTS.E [R155+0x22600], desc[UR48][R146.64], P5 ;  /* 0x22600000929b7fae */ /* 0x000fe8000a921870 */
[----:B------:R2:W-:Y:S01]  /*5d090*/  LDGSTS.E [R154+0x22a00], desc[UR48][R152.64], P5 ;  /* 0x22a00000989a7fae */ /* 0x0005e2000a921870 */
[----:B-1----:R-:W-:-:S03]  /*5d0a0*/  IMAD.WIDE R156, R252, 0x4, R222 ;  /* 0x00000004fc9c7825 */ /* 0x002fc600078e02de */
[----:B------:R-:W3:Y:S01]  /*5d0b0*/  LDL.LU.64 R222, [R1+0x5c8] ;  /* 0x0005c80001de7983 */ /* 0x000ee20000300a00 */
[----:B--2---:R-:W-:-:S03]  /*5d0c0*/  IMAD.WIDE R158, R252, 0x4, R6 ;  /* 0x00000004fc9e7825 */ /* 0x004fc600078e0206 */
[----:B------:R-:W2:Y:S01]  /*5d0d0*/  LDL.LU.64 R6, [R1+0x5d0] ;  /* 0x0005d00001067983 */ /* 0x000ea20000300a00 */
[----:B------:R-:W-:-:S03]  /*5d0e0*/  IMAD.WIDE R154, R252, 0x4, R8 ;  /* 0x00000004fc9a7825 */ /* 0x000fc600078e0208 */
[----:B------:R-:W2:Y:S01]  /*5d0f0*/  LDL.LU.64 R8, [R1+0x5d8] ;  /* 0x0005d80001087983 */ /* 0x000ea20000300a00 */
[----:B------:R-:W-:-:S03]  /*5d100*/  IMAD.WIDE R160, R252, 0x4, R10 ;  /* 0x00000004fca07825 */ /* 0x000fc600078e020a */
[----:B------:R-:W2:Y:S01]  /*5d110*/  LDL.LU.64 R10, [R1+0x5e0] ;  /* 0x0005e000010a7983 */ /* 0x000ea20000300a00 */
[----:B------:R-:W-:-:S03]  /*5d120*/  IMAD.WIDE R164, R252, 0x4, R12 ;  /* 0x00000004fca47825 */ /* 0x000fc600078e020c */
[----:B------:R-:W2:Y:S01]  /*5d130*/  LDL.LU.64 R12, [R1+0x5e8] ;  /* 0x0005e800010c7983 */ /* 0x000ea20000300a00 */
[C---:B------:R-:W-:Y:S02]  /*5d140*/  VIADD R168, R247.reuse, 0x100000 ;  /* 0x00100000f7a87836 */ /* 0x040fe40000000000 */
[C---:B------:R-:W-:Y:S01]  /*5d150*/  VIADD R167, R247.reuse, 0x100000 ;  /* 0x00100000f7a77836 */ /* 0x040fe20000000000 */
[C---:B------:R-:W-:Y:S01]  /*5d160*/  IADD3 R163, R247.reuse, 0x100000, RZ ;  /* 0x00100000f7a37810 */ /* 0x040fe20007ffe0ff */
[C---:B------:R-:W-:Y:S01]  /*5d170*/  VIADD R166, R247.reuse, 0x100000 ;  /* 0x00100000f7a67836 */ /* 0x040fe20000000000 */
[----:B------:R-:W-:Y:S01]  /*5d180*/  LDGSTS.E [R168+0x22e00], desc[UR48][R156.64], P5 ;  /* 0x22e000009ca87fae */ /* 0x000fe2000a921870 */
[----:B------:R-:W-:-:S03]  /*5d190*/  VIADD R162, R247, 0x100000 ;  /* 0x00100000f7a27836 */ /* 0x000fc60000000000 */
[----:B------:R-:W-:Y:S04]  /*5d1a0*/  LDGSTS.E [R167+0x23200], desc[UR48][R158.64], P5 ;  /* 0x232000009ea77fae */ /* 0x000fe8000a921870 */
[----:B------:R1:W-:Y:S04]  /*5d1b0*/  LDGSTS.E [R166+0x23600], desc[UR48][R154.64], P5 ;  /* 0x236000009aa67fae */ /* 0x0003e8000a921870 */
[----:B------:R-:W-:Y:S04]  /*5d1c0*/  LDGSTS.E [R163+0x23a00], desc[UR48][R160.64], P5 ;  /* 0x23a00000a0a37fae */ /* 0x000fe8000a921870 */
[----:B------:R1:W-:Y:S04]  /*5d1d0*/  LDGSTS.E [R162+0x23e00], desc[UR48][R164.64], P5 ;  /* 0x23e00000a4a27fae */ /* 0x0003e8000a921870 */
[----:B------:R-:W2:Y:S01]  /*5d1e0*/  LDL.LU.64 R190, [R1+0x5f0] ;  /* 0x0005f00001be7983 */ /* 0x000ea20000300a00 */
[----:B-1----:R-:W-:-:S04]  /*5d1f0*/  IMAD.WIDE R166, R252, 0x4, R172 ;  /* 0x00000004fca67825 */ /* 0x002fc800078e02ac */
[C---:B------:R-:W-:Y:S02]  /*5d200*/  IMAD.WIDE R162, R252.reuse, 0x4, R210 ;  /* 0x00000004fca27825 */ /* 0x040fe400078e02d2 */
[----:B------:R-:W2:Y:S02]  /*5d210*/  LDL.LU.64 R210, [R1+0x5f8] ;  /* 0x0005f80001d27983 */ /* 0x000ea40000300a00 */
[----:B------:R-:W-:Y:S02]  /*5d220*/  IMAD.WIDE R168, R252, 0x4, R216 ;  /* 0x00000004fca87825 */ /* 0x000fe400078e02d8 */
[----:B------:R-:W2:Y:S02]  /*5d230*/  LDL.LU.64 R216, [R1+0x600] ;  /* 0x0006000001d87983 */ /* 0x000ea40000300a00 */
[C---:B------:R-:W-:Y:S02]  /*5d240*/  VIADD R178, R247.reuse, 0x100000 ;  /* 0x00100000f7b27836 */ /* 0x040fe40000000000 */
[----:B------:R-:W-:-:S02]  /*5d250*/  VIADD R177, R247, 0x100000 ;  /* 0x00100000f7b17836 */ /* 0x000fc40000000000 */
[C---:B------:R-:W-:Y:S01]  /*5d260*/  VIADD R176, R247.reuse, 0x100000 ;  /* 0x00100000f7b07836 */ /* 0x040fe20000000000 */
[C---:B------:R-:W-:Y:S01]  /*5d270*/  IADD3 R170, R247.reuse, 0x100000, RZ ;  /* 0x00100000f7aa7810 */ /* 0x040fe20007ffe0ff */
[----:B------:R-:W-:Y:S01]  /*5d280*/  VIADD R171, R247, 0x100000 ;  /* 0x00100000f7ab7836 */ /* 0x000fe20000000000 */
[----:B------:R-:W-:Y:S04]  /*5d290*/  LDGSTS.E [R178+0x24200], desc[UR48][R166.64], P5 ;  /* 0x24200000a6b27fae */ /* 0x000fe8000a921870 */
[----:B------:R-:W-:Y:S04]  /*5d2a0*/  LDGSTS.E [R177+0x24600], desc[UR48][R162.64], P5 ;  /* 0x24600000a2b17fae */ /* 0x000fe8000a921870 */
[----:B------:R-:W-:Y:S01]  /*5d2b0*/  LDGSTS.E [R176+0x24a00], desc[UR48][R168.64], P5 ;  /* 0x24a00000a8b07fae */ /* 0x000fe2000a921870 */
[----:B----4-:R-:W-:-:S03]  /*5d2c0*/  IMAD.WIDE R172, R252, 0x4, R228 ;  /* 0x00000004fcac7825 */ /* 0x010fc600078e02e4 */
[----:B------:R-:W4:Y:S01]  /*5d2d0*/  LDL.LU.64 R228, [R1+0x608] ;  /* 0x0006080001e47983 */ /* 0x000f220000300a00 */
[----:B---3--:R-:W-:-:S03]  /*5d2e0*/  IMAD.WIDE R174, R252, 0x4, R234 ;  /* 0x00000004fcae7825 */ /* 0x008fc600078e02ea */
[----:B------:R-:W3:Y:S04]  /*5d2f0*/  LDL.LU.64 R234, [R1+0x610] ;  /* 0x0006100001ea7983 */ /* 0x000ee80000300a00 */
[----:B------:R-:W-:Y:S04]  /*5d300*/  LDGSTS.E [R171+0x24e00], desc[UR48][R172.64], P5 ;  /* 0x24e00000acab7fae */ /* 0x000fe8000a921870 */
[----:B------:R1:W-:Y:S02]  /*5d310*/  LDGSTS.E [R170+0x25200], desc[UR48][R174.64], P5 ;  /* 0x25200000aeaa7fae */ /* 0x0003e4000a921870 */
[----:B-1----:R-:W-:-:S02]  /*5d320*/  IMAD.WIDE R170, R252, 0x4, R222 ;  /* 0x00000004fcaa7825 */ /* 0x002fc400078e02de */
[----:B------:R-:W3:Y:S02]  /*5d330*/  LDL.LU.64 R222, [R1+0x618] ;  /* 0x0006180001de7983 */ /* 0x000ee40000300a00 */
[----:B--2---:R-:W-:-:S04]  /*5d340*/  IMAD.WIDE R176, R252, 0x4, R6 ;  /* 0x00000004fcb07825 */ /* 0x004fc800078e0206 */
[----:B------:R-:W-:-:S04]  /*5d350*/  IMAD.WIDE R180, R252, 0x4, R8 ;  /* 0x00000004fcb47825 */ /* 0x000fc800078e0208 */
[C---:B------:R-:W-:Y:S02]  /*5d360*/  IMAD.WIDE R182, R252.reuse, 0x4, R10 ;  /* 0x00000004fcb67825 */ /* 0x040fe400078e020a */
[----:B------:R-:W2:Y:S02]  /*5d370*/  LDL.LU.64 R10, [R1+0x620] ;  /* 0x00062000010a7983 */ /* 0x000ea40000300a00 */
[----:B------:R-:W-:Y:S02]  /*5d380*/  IMAD.WIDE R178, R252, 0x4, R12 ;  /* 0x00000004fcb27825 */ /* 0x000fe400078e020c */
[----:B------:R-:W2:Y:S04]  /*5d390*/  LDL.LU.64 R8, [R1+0x628] ;  /* 0x0006280001087983 */ /* 0x000ea80000300a00 */
[----:B------:R-:W2:Y:S04]  /*5d3a0*/  LDL.LU.64 R6, [R1+0x630] ;  /* 0x0006300001067983 */ /* 0x000ea80000300a00 */
[----:B------:R-:W2:Y:S01]  /*5d3b0*/  LDL.LU.64 R12, [R1+0x638] ;  /* 0x00063800010c7983 */ /* 0x000ea20000300a00 */
[----:B------:R-:W-:-:S02]  /*5d3c0*/  VIADD R188, R247, 0x100000 ;  /* 0x00100000f7bc7836 */ /* 0x000fc40000000000 */
[C---:B------:R-:W-:Y:S01]  /*5d3d0*/  VIADD R187, R247.reuse, 0x100000 ;  /* 0x00100000f7bb7836 */ /* 0x040fe20000000000 */
[----:B------:R-:W2:Y:S01]  /*5d3e0*/  LDL.LU.64 R202, [R1+0x640] ;  /* 0x0006400001ca7983 */ /* 0x000ea20000300a00 */
[C---:B------:R-:W-:Y:S02]  /*5d3f0*/  VIADD R186, R247.reuse, 0x100000 ;  /* 0x00100000f7ba7836 */ /* 0x040fe40000000000 */
[C---:B------:R-:W-:Y:S01]  /*5d400*/  VIADD R185, R247.reuse, 0x100000 ;  /* 0x00100000f7b97836 */ /* 0x040fe20000000000 */
[----:B------:R1:W-:Y:S01]  /*5d410*/  LDGSTS.E [R188+0x25600], desc[UR48][R170.64], P5 ;  /* 0x25600000aabc7fae */ /* 0x0003e2000a921870 */
[----:B------:R-:W-:-:S03]  /*5d420*/  VIADD R184, R247, 0x100000 ;  /* 0x00100000f7b87836 */ /* 0x000fc60000000000 */
[----:B------:R-:W-:Y:S04]  /*5d430*/  LDGSTS.E [R187+0x25a00], desc[UR48][R176.64], P5 ;  /* 0x25a00000b0bb7fae */ /* 0x000fe8000a921870 */
[----:B------:R-:W-:Y:S04]  /*5d440*/  LDGSTS.E [R186+0x25e00], desc[UR48][R180.64], P5 ;  /* 0x25e00000b4ba7fae */ /* 0x000fe8000a921870 */
[----:B------:R-:W-:Y:S04]  /*5d450*/  LDGSTS.E [R185+0x26200], desc[UR48][R182.64], P5 ;  /* 0x26200000b6b97fae */ /* 0x000fe8000a921870 */
[----:B------:R1:W-:Y:S02]  /*5d460*/  LDGSTS.E [R184+0x26600], desc[UR48][R178.64], P5 ;  /* 0x26600000b2b87fae */ /* 0x0003e4000a921870 */
[----:B-1----:R-:W-:-:S02]  /*5d470*/  IMAD.WIDE R188, R252, 0x4, R210 ;  /* 0x00000004fcbc7825 */ /* 0x002fc400078e02d2 */
[----:B------:R-:W2:Y:S02]  /*5d480*/  LDL.LU.64 R210, [R1+0x648] ;  /* 0x0006480001d27983 */ /* 0x000ea40000300a00 */
[----:B------:R-:W-:-:S04]  /*5d490*/  IMAD.WIDE R184, R252, 0x4, R190 ;  /* 0x00000004fcb87825 */ /* 0x000fc800078e02be */
[----:B------:R-:W-:Y:S02]  /*5d4a0*/  IMAD.WIDE R190, R252, 0x4, R216 ;  /* 0x00000004fcbe7825 */ /* 0x000fe400078e02d8 */
[----:B------:R-:W2:Y:S01]  /*5d4b0*/  LDL.LU.64 R216, [R1+0x650] ;  /* 0x0006500001d87983 */ /* 0x000ea20000300a00 */
[C---:B------:R-:W-:Y:S01]  /*5d4c0*/  IADD3 R198, R247.reuse, 0x100000, RZ ;  /* 0x00100000f7c67810 */ /* 0x040fe20007ffe0ff */
[C---:B------:R-:W-:Y:S02]  /*5d4d0*/  VIADD R197, R247.reuse, 0x100000 ;  /* 0x00100000f7c57836 */ /* 0x040fe40000000000 */
[C---:B------:R-:W-:Y:S02]  /*5d4e0*/  VIADD R196, R247.reuse, 0x100000 ;  /* 0x00100000f7c47836 */ /* 0x040fe40000000000 */
[C---:B------:R-:W-:Y:S01]  /*5d4f0*/  VIADD R195, R247.reuse, 0x100000 ;  /* 0x00100000f7c37836 */ /* 0x040fe20000000000 */
[----:B------:R1:W-:Y:S01]  /*5d500*/  LDGSTS.E [R198+0x26a00], desc[UR48][R184.64], P5 ;  /* 0x26a00000b8c67fae */ /* 0x0003e2000a921870 */
[----:B------:R-:W-:-:S03]  /*5d510*/  VIADD R194, R247, 0x100000 ;  /* 0x00100000f7c27836 */ /* 0x000fc60000000000 */
[----:B------:R1:W-:Y:S01]  /*5d520*/  LDGSTS.E [R197+0x26e00], desc[UR48][R188.64], P5 ;  /* 0x26e00000bcc57fae */ /* 0x0003e2000a921870 */
[----:B------:R-:W-:-:S03]  /*5d530*/  VIADD R200, R247, 0x100000 ;  /* 0x00100000f7c87836 */ /* 0x000fc60000000000 */
[----:B------:R-:W-:Y:S01]  /*5d540*/  LDGSTS.E [R196+0x27200], desc[UR48][R190.64], P5 ;  /* 0x27200000bec47fae */ /* 0x000fe2000a921870 */
[C---:B------:R-:W-:Y:S01]  /*5d550*/  IADD3 R199, R248.reuse, 0x100000, RZ ;  /* 0x00100000f8c77810 */ /* 0x040fe20007ffe0ff */
[C---:B-1----:R-:W-:Y:S02]  /*5d560*/  VIADD R198, R248.reuse, 0x100000 ;  /* 0x00100000f8c67836 */ /* 0x042fe40000000000 */
[----:B------:R-:W-:Y:S02]  /*5d570*/  VIADD R197, R248, 0x100000 ;  /* 0x00100000f8c57836 */ /* 0x000fe40000000000 */
[C---:B----4-:R-:W-:Y:S02]  /*5d580*/  IMAD.WIDE R186, R252.reuse, 0x4, R228 ;  /* 0x00000004fcba7825 */ /* 0x050fe400078e02e4 */
[----:B------:R-:W4:Y:S02]  /*5d590*/  LDL.LU.64 R228, [R1+0x658] ;  /* 0x0006580001e47983 */ /* 0x000f240000300a00 */
[----:B---3--:R-:W-:-:S02]  /*5d5a0*/  IMAD.WIDE R192, R252, 0x4, R234 ;  /* 0x00000004fcc07825 */ /* 0x008fc400078e02ea */
[----:B------:R-:W3:Y:S04]  /*5d5b0*/  LDL.LU.64 R234, [R1+0x660] ;  /* 0x0006600001ea7983 */ /* 0x000ee80000300a00 */
[----:B------:R-:W-:Y:S04]  /*5d5c0*/  LDGSTS.E [R195+0x27600], desc[UR48][R186.64], P5 ;  /* 0x27600000bac37fae */ /* 0x000fe8000a921870 */
[----:B------:R1:W-:Y:S02]  /*5d5d0*/  LDGSTS.E [R194+0x27a00], desc[UR48][R192.64], P5 ;  /* 0x27a00000c0c27fae */ /* 0x0003e4000a921870 */
[----:B-1----:R-:W-:-:S05]  /*5d5e0*/  IMAD.WIDE R194, R252, 0x4, R222 ;  /* 0x00000004fcc27825 */ /* 0x002fca00078e02de */
[----:B------:R1:W-:Y:S01]  /*5d5f0*/  LDGSTS.E [R200+0x27e00], desc[UR48][R194.64], P5 ;  /* 0x27e00000c2c87fae */ /* 0x0003e2000a921870 */
[----:B--2---:R-:W-:-:S04]  /*5d600*/  IMAD.WIDE R10, R252, 0x4, R10 ;  /* 0x00000004fc0a7825 */ /* 0x004fc800078e020a */
[C---:B------:R-:W-:Y:S01]  /*5d610*/  IMAD.WIDE R8, R252.reuse, 0x4, R8 ;  /* 0x00000004fc087825 */ /* 0x040fe200078e0208 */
[----:B------:R2:W-:Y:S03]  /*5d620*/  STL.64 [R1+0x180], R10 ;  /* 0x0001800a01007387 */ /* 0x0005e60000100a00 */
[C---:B------:R-:W-:Y:S01]  /*5d630*/  IMAD.WIDE R6, R252.reuse, 0x4, R6 ;  /* 0x00000004fc067825 */ /* 0x040fe200078e0206 */
[----:B------:R1:W-:Y:S03]  /*5d640*/  STL.64 [R1+0x168], R8 ;  /* 0x0001680801007387 */ /* 0x0003e60000100a00 */
[----:B------:R-:W-:Y:S01]  /*5d650*/  IMAD.WIDE R16, R252, 0x4, R12 ;  /* 0x00000004fc107825 */ /* 0x000fe200078e020c */
[----:B------:R1:W-:Y:S04]  /*5d660*/  STL.64 [R1+0x150], R6 ;  /* 0x0001500601007387 */ /* 0x0003e80000100a00 */
[----:B------:R3:W-:Y:S04]  /*5d670*/  STL.64 [R1+0x138], R16 ;  /* 0x0001381001007387 */ /* 0x0007e80000100a00 */
[----:B------:R-:W-:Y:S04]  /*5d680*/  LDGSTS.E [R199+0x280], desc[UR48][R10.64], P5 ;  /* 0x002800000ac77fae */ /* 0x000fe8000a921870 */
[----:B------:R-:W3:Y:S04]  /*5d690*/  LDL.LU.64 R12, [R1+0x668] ;  /* 0x00066800010c7983 */ /* 0x000ee80000300a00 */
[----:B------:R-:W-:Y:S04]  /*5d6a0*/  LDGSTS.E [R198+0x680], desc[UR48][R8.64], P5 ;  /* 0x0068000008c67fae */ /* 0x000fe8000a921870 */
[----:B--2---:R-:W2:Y:S04]  /*5d6b0*/  LDL.LU.64 R10, [R1+0x670] ;  /* 0x00067000010a7983 */ /* 0x004ea80000300a00 */
[----:B------:R-:W-:Y:S04]  /*5d6c0*/  LDGSTS.E [R197+0xa80], desc[UR48][R6.64], P5 ;  /* 0x00a8000006c57fae */ /* 0x000fe8000a921870 */
[----:B-1----:R-:W2:Y:S04]  /*5d6d0*/  LDL.LU.64 R8, [R1+0x678] ;  /* 0x0006780001087983 */ /* 0x002ea80000300a00 */
[----:B------:R-:W2:Y:S04]  /*5d6e0*/  LDL.LU.64 R6, [R1+0x680] ;  /* 0x0006800001067983 */ /* 0x000ea80000300a00 */
[----:B------:R-:W2:Y:S01]  /*5d6f0*/  LDL.LU.64 R222, [R1+0x688] ;  /* 0x0006880001de7983 */ /* 0x000ea20000300a00 */
[----:B------:R-:W-:-:S02]  /*5d700*/  VIADD R196, R248, 0x100000 ;  /* 0x00100000f8c47836 */ /* 0x000fc40000000000 */
[----:B------:R-:W-:-:S03]  /*5d710*/  IMAD.WIDE R24, R252, 0x4, R202 ;  /* 0x00000004fc187825 */ /* 0x000fc600078e02ca */
[----:B------:R3:W-:Y:S01]  /*5d720*/  LDGSTS.E [R196+0xe80], desc[UR48][R16.64], P5 ;  /* 0x00e8000010c47fae */ /* 0x0007e2000a921870 */
[----:B------:R-:W-:-:S04]  /*5d730*/  IMAD.WIDE R22, R252, 0x4, R210 ;  /* 0x00000004fc167825 */ /* 0x000fc800078e02d2 */
[----:B------:R-:W-:Y:S01]  /*5d740*/  IMAD.WIDE R20, R252, 0x4, R216 ;  /* 0x00000004fc147825 */ /* 0x000fe200078e02d8 */
[----:B------:R-:W-:Y:S04]  /*5d750*/  STL.64 [R1+0x120], R24 ;  /* 0x0001201801007387 */ /* 0x000fe80000100a00 */
[----:B------:R-:W-:Y:S04]  /*5d760*/  STL.64 [R1+0x108], R22 ;  /* 0x0001081601007387 */ /* 0x000fe80000100a00 */
[----:B------:R-:W-:Y:S01]  /*5d770*/  STL.64 [R1+0xf0], R20 ;  /* 0x0000f01401007387 */ /* 0x000fe20000100a00 */
[----:B------:R-:W-:-:S05]  /*5d780*/  VIADD R200, R248, 0x100000 ;  /* 0x00100000f8c87836 */ /* 0x000fca0000000000 */
[----:B------:R-:W-:Y:S04]  /*5d790*/  LDGSTS.E [R200+0x1280], desc[UR48][R24.64], P5 ;  /* 0x0128000018c87fae */ /* 0x000fe8000a921870 */
[----:B------:R-:W-:Y:S04]  /*5d7a0*/  LDGSTS.E [R199+0x1680], desc[UR48][R22.64], P5 ;  /* 0x0168000016c77fae */ /* 0x000fe8000a921870 */
[----:B------:R-:W-:Y:S01]  /*5d7b0*/  LDGSTS.E [R198+0x1a80], desc[UR48][R20.64], P5 ;  /* 0x01a8000014c67fae */ /* 0x000fe2000a921870 */
[----:B----4-:R-:W-:-:S04]  /*5d7c0*/  IMAD.WIDE R18, R252, 0x4, R228 ;  /* 0x00000004fc127825 */ /* 0x010fc800078e02e4 */
[C---:B---3--:R-:W-:Y:S01]  /*5d7d0*/  IMAD.WIDE R16, R252.reuse, 0x4, R234 ;  /* 0x00000004fc107825 */ /* 0x048fe200078e02ea */
[----:B------:R-:W-:Y:S04]  /*5d7e0*/  STL.64 [R1+0xd8], R18 ;  /* 0x0000d81201007387 */ /* 0x000fe80000100a00 */
[----:B------:R1:W-:Y:S04]  /*5d7f0*/  STL.64 [R1+0xc0], R16 ;  /* 0x0000c01001007387 */ /* 0x0003e80000100a00 */
[----:B------:R-:W3:Y:S04]  /*5d800*/  LDL.LU.64 R202, [R1+0x690] ;  /* 0x0006900001ca7983 */ /* 0x000ee80000300a00 */
[----:B------:R-:W4:Y:S04]  /*5d810*/  LDL.LU.64 R210, [R1+0x698] ;  /* 0x0006980001d27983 */ /* 0x000f280000300a00 */
[----:B------:R-:W4:Y:S04]  /*5d820*/  LDL.LU.64 R216, [R1+0x6a0] ;  /* 0x0006a00001d87983 */ /* 0x000f280000300a00 */
[----:B------:R-:W-:Y:S04]  /*5d830*/  LDGSTS.E [R197+0x1e80], desc[UR48][R18.64], P5 ;  /* 0x01e8000012c57fae */ /* 0x000fe8000a921870 */
[----:B------:R-:W4:Y:S04]  /*5d840*/  LDL.LU.64 R234, [R1+0x6a8] ;  /* 0x0006a80001ea7983 */ /* 0x000f280000300a00 */
[----:B------:R1:W-:Y:S04]  /*5d850*/  LDGSTS.E [R196+0x2280], desc[UR48][R16.64], P5 ;  /* 0x0228000010c47fae */ /* 0x0003e8000a921870 */
[----:B------:R-:W4:Y:S01]  /*5d860*/  LDL.LU.64 R228, [R1+0x6b0] ;  /* 0x0006b00001e47983 */ /* 0x000f220000300a00 */
[----:B------:R-:W-:-:S04]  /*5d870*/  IMAD.WIDE R12, R252, 0x4, R12 ;  /* 0x00000004fc0c7825 */ /* 0x000fc800078e020c */
[C---:B--2---:R-:W-:Y:S01]  /*5d880*/  IMAD.WIDE R10, R252.reuse, 0x4, R10 ;  /* 0x00000004fc0a7825 */ /* 0x044fe200078e020a */
        /* <DEDUP_REMOVED lines=12> */
[----:B------:R-:W2:Y:S04]  /*5d950*/  LDL.LU.64 R222, [R1+0x6b8] ;  /* 0x0006b80001de7983 */ /* 0x000ea80000300a00 */
[----:B------:R2:W-:Y:S04]  /*5d960*/  LDGSTS.E [R196+0x3680], desc[UR48][R16.64], P5 ;  /* 0x0368000010c47fae */ /* 0x0005e8000a921870 */
[----:B-1----:R-:W2:Y:S04]  /*5d970*/  LDL.LU.64 R6, [R1+0x6c0] ;  /* 0x0006c00001067983 */ /* 0x002ea80000300a00 */
[----:B------:R-:W2:Y:S04]  /*5d980*/  LDL.LU.64 R8, [R1+0x6c8] ;  /* 0x0006c80001087983 */ /* 0x000ea80000300a00 */
[----:B------:R-:W2:Y:S04]  /*5d990*/  LDL.LU.64 R10, [R1+0x6d0] ;  /* 0x0006d000010a7983 */ /* 0x000ea80000300a00 */
[----:B------:R-:W2:Y:S01]  /*5d9a0*/  LDL.LU.64 R12, [R1+0x6d8] ;  /* 0x0006d800010c7983 */ /* 0x000ea20000300a00 */
[----:B---3--:R-:W-:-:S04]  /*5d9b0*/  IMAD.WIDE R20, R252, 0x4, R202 ;  /* 0x00000004fc147825 */ /* 0x008fc800078e02ca */
[C---:B----4-:R-:W-:Y:S01]  /*5d9c0*/  IMAD.WIDE R18, R252.reuse, 0x4, R210 ;  /* 0x00000004fc127825 */ /* 0x050fe200078e02d2 */
[----:B------:R-:W-:Y:S03]  /*5d9d0*/  STL.64 [R1+0x30], R20 ;  /* 0x0000301401007387 */ /* 0x000fe60000100a00 */
[C---:B--2---:R-:W-:Y:S01]  /*5d9e0*/  IMAD.WIDE R16, R252.reuse, 0x4, R216 ;  /* 0x00000004fc107825 */ /* 0x044fe200078e02d8 */
[----:B------:R1:W-:Y:S04]  /*5d9f0*/  STL.64 [R1+0x18], R18 ;  /* 0x0000181201007387 */ /* 0x0003e80000100a00 */
[----:B------:R-:W-:Y:S04]  /*5da00*/  LDGSTS.E [R200+0x3a80], desc[UR48][R20.64], P5 ;  /* 0x03a8000014c87fae */ /* 0x000fe8000a921870 */
[----:B------:R2:W-:Y:S04]  /*5da10*/  STL.64 [R1], R16 ;  /* 0x0000001001007387 */ /* 0x0005e80000100a00 */
[----:B------:R-:W-:Y:S04]  /*5da20*/  LDGSTS.E [R199+0x3e80], desc[UR48][R18.64], P5 ;  /* 0x03e8000012c77fae */ /* 0x000fe8000a921870 */
[----:B------:R-:W3:Y:S01]  /*5da30*/  LDL.LU.64 R26, [R1+0x6e0] ;  /* 0x0006e000011a7983 */ /* 0x000ee20000300a00 */
[----:B------:R-:W-:-:S03]  /*5da40*/  IMAD.WIDE R234, R252, 0x4, R234 ;  /* 0x00000004fcea7825 */ /* 0x000fc600078e02ea */
[----:B------:R-:W-:Y:S04]  /*5da50*/  LDGSTS.E [R198+0x4280], desc[UR48][R16.64], P5 ;  /* 0x0428000010c67fae */ /* 0x000fe8000a921870 */
[----:B-1----:R-:W4:Y:S04]  /*5da60*/  LDL.LU.64 R18, [R1+0x6e8] ;  /* 0x0006e80001127983 */ /* 0x002f280000300a00 */
[----:B------:R-:W4:Y:S01]  /*5da70*/  LDL.LU.64 R20, [R1+0x6f0] ;  /* 0x0006f00001147983 */ /* 0x000f220000300a00 */
[----:B------:R-:W-:-:S03]  /*5da80*/  IMAD.WIDE R228, R252, 0x4, R228 ;  /* 0x00000004fce47825 */ /* 0x000fc600078e02e4 */
[----:B------:R-:W4:Y:S04]  /*5da90*/  LDL.LU.64 R206, [R1+0x6f8] ;  /* 0x0006f80001ce7983 */ /* 0x000f280000300a00 */
[----:B------:R-:W4:Y:S04]  /*5daa0*/  LDL.LU.64 R208, [R1+0x700] ;  /* 0x0007000001d07983 */ /* 0x000f280000300a00 */
[----:B------:R-:W4:Y:S04]  /*5dab0*/  LDL.LU.64 R24, [R1+0x710] ;  /* 0x0007100001187983 */ /* 0x000f280000300a00 */
[----:B------:R-:W-:Y:S04]  /*5dac0*/  LDGSTS.E [R197+0x4680], desc[UR48][R234.64], P5 ;  /* 0x04680000eac57fae */ /* 0x000fe8000a921870 */
[----:B------:R-:W4:Y:S04]  /*5dad0*/  LDL.LU.64 R244, [R1+0x718] ;  /* 0x0007180001f47983 */ /* 0x000f280000300a00 */
[----:B------:R1:W-:Y:S04]  /*5dae0*/  LDGSTS.E [R196+0x4a80], desc[UR48][R228.64], P5 ;  /* 0x04a80000e4c47fae */ /* 0x0003e8000a921870 */
[----:B------:R-:W4:Y:S01]  /*5daf0*/  LDL.LU.64 R22, [R1+0x720] ;  /* 0x0007200001167983 */ /* 0x000f220000300a00 */
[----:B-1----:R-:W-:-:S04]  /*5db00*/  IMAD.WIDE R196, R252, 0x4, R10 ;  /* 0x00000004fcc47825 */ /* 0x002fc800078e020a */
[----:B------:R-:W-:Y:S02]  /*5db10*/  IMAD.WIDE R198, R252, 0x4, R12 ;  /* 0x00000004fcc67825 */ /* 0x000fe400078e020c */
[----:B------:R-:W4:Y:S04]  /*5db20*/  LDL.LU.64 R12, [R1+0x728] ;  /* 0x00072800010c7983 */ /* 0x000f280000300a00 */
[----:B------:R-:W4:Y:S01]  /*5db30*/  LDL.LU.64 R10, [R1+0x730] ;  /* 0x00073000010a7983 */ /* 0x000f220000300a00 */
[C---:B------:R-:W-:Y:S01]  /*5db40*/  VIADD R204, R248.reuse, 0x100000 ;  /* 0x00100000f8cc7836 */ /* 0x040fe20000000000 */
[----:B------:R-:W-:Y:S01]  /*5db50*/  IADD3 R203, R248, 0x100000, RZ ;  /* 0x00100000f8cb7810 */ /* 0x000fe20007ffe0ff */
[C---:B------:R-:W-:Y:S01]  /*5db60*/  IMAD.WIDE R222, R252.reuse, 0x4, R222 ;  /* 0x00000004fcde7825 */ /* 0x040fe200078e02de */
[----:B------:R-:W4:Y:S03]  /*5db70*/  LDL.LU.64 R238, [R1+0x738] ;  /* 0x0007380001ee7983 */ /* 0x000f260000300a00 */
[----:B------:R-:W-:Y:S01]  /*5db80*/  IMAD.WIDE R216, R252, 0x4, R6 ;  /* 0x00000004fcd87825 */ /* 0x000fe200078e0206 */
[----:B------:R-:W-:Y:S03]  /*5db90*/  LDGSTS.E [R204+0x4e80], desc[UR48][R222.64], P5 ;  /* 0x04e80000decc7fae */ /* 0x000fe6000a921870 */
[----:B------:R-:W-:Y:S01]  /*5dba0*/  VIADD R202, R248, 0x100000 ;  /* 0x00100000f8ca7836 */ /* 0x000fe20000000000 */
[----:B------:R-:W-:Y:S01]  /*5dbb0*/  LDGSTS.E [R203+0x5280], desc[UR48][R216.64], P5 ;  /* 0x05280000d8cb7fae */ /* 0x000fe2000a921870 */
[----:B------:R-:W-:-:S04]  /*5dbc0*/  IMAD.WIDE R210, R252, 0x4, R8 ;  /* 0x00000004fcd27825 */ /* 0x000fc800078e0208 */
[C---:B------:R-:W-:Y:S01]  /*5dbd0*/  VIADD R201, R248.reuse, 0x100000 ;  /* 0x00100000f8c97836 */ /* 0x040fe20000000000 */
[----:B------:R-:W-:Y:S01]  /*5dbe0*/  LDGSTS.E [R202+0x5680], desc[UR48][R210.64], P5 ;  /* 0x05680000d2ca7fae */ /* 0x000fe2000a921870 */
[----:B--2---:R-:W-:-:S03]  /*5dbf0*/  VIADD R16, R248, 0x100000 ;  /* 0x00100000f8107836 */ /* 0x004fc60000000000 */
[----:B------:R-:W-:Y:S01]  /*5dc00*/  LDGSTS.E [R201+0x5a80], desc[UR48][R196.64], P5 ;  /* 0x05a80000c4c97fae */ /* 0x000fe2000a921870 */
[----:B------:R-:W-:-:S03]  /*5dc10*/  VIADD R9, R248, 0x100000 ;  /* 0x00100000f8097836 */ /* 0x000fc60000000000 */
[----:B------:R3:W-:Y:S01]  /*5dc20*/  LDGSTS.E [R200+0x5e80], desc[UR48][R198.64], P5 ;  /* 0x05e80000c6c87fae */ /* 0x0007e2000a921870 */
[C---:B------:R-:W-:Y:S01]  /*5dc30*/  VIADD R8, R248.reuse, 0x100000 ;  /* 0x00100000f8087836 */ /* 0x040fe20000000000 */
[C---:B------:R-:W-:Y:S01]  /*5dc40*/  IADD3 R7, R248.reuse, 0x100000, RZ ;  /* 0x00100000f8077810 */ /* 0x040fe20007ffe0ff */
[C---:B------:R-:W-:Y:S02]  /*5dc50*/  VIADD R6, R248.reuse, 0x100000 ;  /* 0x00100000f8067836 */ /* 0x040fe40000000000 */
[----:B------:R-:W-:Y:S02]  /*5dc60*/  VIADD R28, R248, 0x100000 ;  /* 0x00100000f81c7836 */ /* 0x000fe40000000000 */
[C---:B---3--:R-:W-:Y:S02]  /*5dc70*/  IMAD.WIDE R200, R252.reuse, 0x4, R26 ;  /* 0x00000004fcc87825 */ /* 0x048fe400078e021a */
[----:B------:R-:W2:Y:S04]  /*5dc80*/  LDL.LU.64 R26, [R1+0x740] ;  /* 0x00074000011a7983 */ /* 0x000ea80000300a00 */
[----:B------:R-:W-:Y:S01]  /*5dc90*/  LDGSTS.E [R16+0x6280], desc[UR48][R200.64], P5 ;  /* 0x06280000c8107fae */ /* 0x000fe2000a921870 */
[----:B----4-:R-:W-:-:S04]  /*5dca0*/  IMAD.WIDE R202, R252, 0x4, R18 ;  /* 0x00000004fcca7825 */ /* 0x010fc800078e0212 */
[C---:B------:R-:W-:Y:S01]  /*5dcb0*/  IMAD.WIDE R204, R252.reuse, 0x4, R20 ;  /* 0x00000004fccc7825 */ /* 0x040fe200078e0214 */
[----:B------:R-:W-:Y:S04]  /*5dcc0*/  LDGSTS.E [R9+0x6680], desc[UR48][R202.64], P5 ;  /* 0x06680000ca097fae */ /* 0x000fe8000a921870 */
[----:B------:R-:W-:Y:S04]  /*5dcd0*/  LDGSTS.E [R8+0x6a80], desc[UR48][R204.64], P5 ;  /* 0x06a80000cc087fae */ /* 0x000fe8000a921870 */
[----:B------:R-:W3:Y:S04]  /*5dce0*/  LDL.LU.64 R20, [R1+0x748] ;  /* 0x0007480001147983 */ /* 0x000ee80000300a00 */
[----:B------:R-:W4:Y:S04]  /*5dcf0*/  LDL.LU.64 R8, [R1+0x750] ;  /* 0x0007500001087983 */ /* 0x000f280000300a00 */
[----:B------:R-:W4:Y:S01]  /*5dd00*/  LDL.LU.64 R16, [R1+0x758] ;  /* 0x0007580001107983 */ /* 0x000f220000300a00 */
[----:B------:R-:W-:-:S04]  /*5dd10*/  IMAD.WIDE R32, R252, 0x4, R24 ;  /* 0x00000004fc207825 */ /* 0x000fc800078e0218 */
[----:B------:R-:W-:-:S04]  /*5dd20*/  IMAD.WIDE R206, R252, 0x4, R206 ;  /* 0x00000004fcce7825 */ /* 0x000fc800078e02ce */
[C---:B------:R-:W-:Y:S01]  /*5dd30*/  IMAD.WIDE R24, R252.reuse, 0x4, R244 ;  /* 0x00000004fc187825 */ /* 0x040fe200078e02f4 */
[----:B------:R-:W-:Y:S03]  /*5dd40*/  STL.64 [R1+0x198], R32 ;  /* 0x0001982001007387 */ /* 0x000fe60000100a00 */
[C---:B------:R-:W-:Y:S01]  /*5dd50*/  IMAD.WIDE R208, R252.reuse, 0x4, R208 ;  /* 0x00000004fcd07825 */ /* 0x040fe200078e02d0 */
[----:B------:R-:W-:Y:S03]  /*5dd60*/  LDGSTS.E [R7+0x6e80], desc[UR48][R206.64], P5 ;  /* 0x06e80000ce077fae */ /* 0x000fe6000a921870 */
[----:B------:R-:W-:Y:S01]  /*5dd70*/  IMAD.WIDE R22, R252, 0x4, R22 ;  /* 0x00000004fc167825 */ /* 0x000fe200078e0216 */
[----:B------:R1:W-:Y:S03]  /*5dd80*/  STL.64 [R1+0x1b0], R24 ;  /* 0x0001b01801007387 */ /* 0x0003e60000100a00 */
[C---:B------:R-:W-:Y:S01]  /*5dd90*/  VIADD R19, R248.reuse, 0x100000 ;  /* 0x00100000f8137836 */ /* 0x040fe20000000000 */
[----:B------:R-:W-:Y:S01]  /*5dda0*/  LDGSTS.E [R6+0x7280], desc[UR48][R208.64], P5 ;  /* 0x07280000d0067fae */ /* 0x000fe2000a921870 */
[----:B------:R-:W-:-:S03]  /*5ddb0*/  VIADD R18, R248, 0x100000 ;  /* 0x00100000f8127836 */ /* 0x000fc60000000000 */
[----:B------:R1:W-:Y:S04]  /*5ddc0*/  STL.64 [R1+0x1c8], R22 ;  /* 0x0001c81601007387 */ /* 0x0003e80000100a00 */
[----:B------:R1:W-:Y:S04]  /*5ddd0*/  LDGSTS.E [R28+0x7680], desc[UR48][R32.64], P5 ;  /* 0x07680000201c7fae */ /* 0x0003e8000a921870 */
[----:B------:R-:W-:Y:S04]  /*5dde0*/  LDGSTS.E [R19+0x7a80], desc[UR48][R24.64], P5 ;  /* 0x07a8000018137fae */ /* 0x000fe8000a921870 */
[----:B------:R-:W-:Y:S01]  /*5ddf0*/  LDGSTS.E [R18+0x7e80], desc[UR48][R22.64], P5 ;  /* 0x07e8000016127fae */ /* 0x000fe2000a921870 */
[----:B------:R-:W-:-:S04]  /*5de00*/  IMAD.WIDE R12, R252, 0x4, R12 ;  /* 0x00000004fc0c7825 */ /* 0x000fc800078e020c */
[C---:B------:R-:W-:Y:S01]  /*5de10*/  IMAD.WIDE R10, R252.reuse, 0x4, R10 ;  /* 0x00000004fc0a7825 */ /* 0x040fe200078e020a */
[----:B------:R1:W-:Y:S04]  /*5de20*/  STL.64 [R1+0x1e0], R12 ;  /* 0x0001e00c01007387 */ /* 0x0003e80000100a00 */
[----:B------:R1:W-:Y:S04]  /*5de30*/  STL.64 [R1+0x1f8], R10 ;  /* 0x0001f80a01007387 */ /* 0x0003e80000100a00 */
[----:B-1----:R-:W4:Y:S04]  /*5de40*/  LDL.LU.64 R24, [R1+0x760] ;  /* 0x0007600001187983 */ /* 0x002f280000300a00 */
[----:B------:R-:W4:Y:S04]  /*5de50*/  LDL.LU.64 R244, [R1+0x768] ;  /* 0x0007680001f47983 */ /* 0x000f280000300a00 */
[----:B------:R-:W-:Y:S04]  /*5de60*/  LDGSTS.E [R7+0x20280], desc[UR48][R12.64], P5 ;  /* 0x202800000c077fae */ /* 0x000fe8000a921870 */
[----:B------:R-:W4:Y:S04]  /*5de70*/  LDL.LU.64 R22, [R1+0x770] ;  /* 0x0007700001167983 */ /* 0x000f280000300a00 */
[----:B------:R-:W-:Y:S04]  /*5de80*/  LDGSTS.E [R6+0x20680], desc[UR48][R10.64], P5 ;  /* 0x206800000a067fae */ /* 0x000fe8000a921870 */
[----:B------:R-:W4:Y:S04]  /*5de90*/  LDL.LU.64 R12, [R1+0x778] ;  /* 0x00077800010c7983 */ /* 0x000f280000300a00 */
[----:B------:R-:W4:Y:S01]  /*5dea0*/  LDL.LU.64 R10, [R1+0x788] ;  /* 0x00078800010a7983 */ /* 0x000f220000300a00 */
[----:B------:R-:W-:-:S05]  /*5deb0*/  IMAD.WIDE R32, R252, 0x4, R238 ;  /* 0x00000004fc207825 */ /* 0x000fca00078e02ee */
[----:B------:R-:W-:Y:S04]  /*5dec0*/  STL.64 [R1+0x210], R32 ;  /* 0x0002102001007387 */ /* 0x000fe80000100a00 */
[----:B------:R1:W-:Y:S01]  /*5ded0*/  LDGSTS.E [R28+0x20a80], desc[UR48][R32.64], P5 ;  /* 0x20a80000201c7fae */ /* 0x0003e2000a921870 */
[----:B--2---:R-:W-:-:S05]  /*5dee0*/  IMAD.WIDE R26, R252, 0x4, R26 ;  /* 0x00000004fc1a7825 */ /* 0x004fca00078e021a */
[----:B------:R2:W-:Y:S04]  /*5def0*/  STL.64 [R1+0x228], R26 ;  /* 0x0002281a01007387 */ /* 0x0005e80000100a00 */
[----:B------:R-:W-:Y:S01]  /*5df00*/  LDGSTS.E [R19+0x20e80], desc[UR48][R26.64], P5 ;  /* 0x20e800001a137fae */ /* 0x000fe2000a921870 */
[----:B---3--:R-:W-:-:S04]  /*5df10*/  IMAD.WIDE R20, R252, 0x4, R20 ;  /* 0x00000004fc147825 */ /* 0x008fc800078e0214 */
[C---:B----4-:R-:W-:Y:S01]  /*5df20*/  IMAD.WIDE R8, R252.reuse, 0x4, R8 ;  /* 0x00000004fc087825 */ /* 0x050fe200078e0208 */
[----:B------:R3:W-:Y:S03]  /*5df30*/  STL.64 [R1+0x240], R20 ;  /* 0x0002401401007387 */ /* 0x0007e60000100a00 */
[C---:B------:R-:W-:Y:S01]  /*5df40*/  IMAD.WIDE R16, R252.reuse, 0x4, R16 ;  /* 0x00000004fc107825 */ /* 0x040fe200078e0210 */
[----:B------:R4:W-:Y:S04]  /*5df50*/  STL.64 [R1+0x258], R8 ;  /* 0x0002580801007387 */ /* 0x0009e80000100a00 */
[----:B------:R1:W-:Y:S04]  /*5df60*/  STL.64 [R1+0x270], R16 ;  /* 0x0002701001007387 */ /* 0x0003e80000100a00 */
[----:B------:R-:W4:Y:S04]  /*5df70*/  LDL.LU.64 R238, [R1+0x790] ;  /* 0x0007900001ee7983 */ /* 0x000f280000300a00 */
[----:B------:R-:W-:Y:S04]  /*5df80*/  LDGSTS.E [R18+0x21280], desc[UR48][R20.64], P5 ;  /* 0x2128000014127fae */ /* 0x000fe8000a921870 */
[----:B--2---:R-:W2:Y:S04]  /*5df90*/  LDL.LU.64 R26, [R1+0x798] ;  /* 0x00079800011a7983 */ /* 0x004ea80000300a00 */
[----:B------:R-:W-:Y:S04]  /*5dfa0*/  LDGSTS.E [R7+0x21680], desc[UR48][R8.64], P5 ;  /* 0x2168000008077fae */ /* 0x000fe8000a921870 */
[----:B---3--:R-:W3:Y:S04]  /*5dfb0*/  LDL.LU.64 R20, [R1+0x7a0] ;  /* 0x0007a00001147983 */ /* 0x008ee80000300a00 */
[----:B------:R-:W-:Y:S04]  /*5dfc0*/  LDGSTS.E [R6+0x21a80], desc[UR48][R16.64], P5 ;  /* 0x21a8000010067fae */ /* 0x000fe8000a921870 */
[----:B----4-:R-:W4:Y:S04]  /*5dfd0*/  LDL.LU.64 R8, [R1+0x7a8] ;  /* 0x0007a80001087983 */ /* 0x010f280000300a00 */
[----:B-1----:R-:W4:Y:S01]  /*5dfe0*/  LDL.LU.64 R16, [R1+0x7b0] ;  /* 0x0007b00001107983 */ /* 0x002f220000300a00 */
[----:B------:R-:W-:-:S04]  /*5dff0*/  IMAD.WIDE R32, R252, 0x4, R24 ;  /* 0x00000004fc207825 */ /* 0x000fc800078e0218 */
[C---:B------:R-:W-:Y:S01]  /*5e000*/  IMAD.WIDE R24, R252.reuse, 0x4, R244 ;  /* 0x00000004fc187825 */ /* 0x040fe200078e02f4 */
[----:B------:R-:W-:Y:S03]  /*5e010*/  STL.64 [R1+0x288], R32 ;  /* 0x0002882001007387 */ /* 0x000fe60000100a00 */
[C---:B------:R-:W-:Y:S01]  /*5e020*/  IMAD.WIDE R22, R252.reuse, 0x4, R22 ;  /* 0x00000004fc167825 */ /* 0x040fe200078e0216 */
[----:B------:R1:W-:Y:S03]  /*5e030*/  STL.64 [R1+0x2a0], R24 ;  /* 0x0002a01801007387 */ /* 0x0003e60000100a00 */
[C---:B------:R-:W-:Y:S01]  /*5e040*/  IMAD.WIDE R12, R252.reuse, 0x4, R12 ;  /* 0x00000004fc0c7825 */ /* 0x040fe200078e020c */
[----:B------:R1:W-:Y:S04]  /*5e050*/  STL.64 [R1+0x2b8], R22 ;  /* 0x0002b81601007387 */ /* 0x0003e80000100a00 */
[----:B------:R1:W-:Y:S01]  /*5e060*/  LDGSTS.E [R28+0x21e80], desc[UR48][R32.64], P5 ;  /* 0x21e80000201c7fae */ /* 0x0003e2000a921870 */
[----:B------:R-:W-:-:S03]  /*5e070*/  IMAD.WIDE R10, R252, 0x4, R10 ;  /* 0x00000004fc0a7825 */ /* 0x000fc600078e020a */
[----:B------:R1:W-:Y:S04]  /*5e080*/  STL.64 [R1+0x2d0], R12 ;  /* 0x0002d00c01007387 */ /* 0x0003e80000100a00 */
[----:B------:R-:W-:Y:S04]  /*5e090*/  LDGSTS.E [R19+0x22280], desc[UR48][R24.64], P5 ;  /* 0x2228000018137fae */ /* 0x000fe8000a921870 */
[----:B------:R1:W-:Y:S04]  /*5e0a0*/  STL.64 [R1+0x2d8], R10 ;  /* 0x0002d80a01007387 */ /* 0x0003e80000100a00 */
[----:B------:R-:W-:Y:S04]  /*5e0b0*/  LDGSTS.E [R18+0x22680], desc[UR48][R22.64], P5 ;  /* 0x2268000016127fae */ /* 0x000fe8000a921870 */
[----:B-1----:R-:W4:Y:S04]  /*5e0c0*/  LDL.LU.64 R24, [R1+0x7b8] ;  /* 0x0007b80001187983 */ /* 0x002f280000300a00 */
[----:B------:R-:W4:Y:S04]  /*5e0d0*/  LDL.LU.64 R244, [R1+0x7c0] ;  /* 0x0007c00001f47983 */ /* 0x000f280000300a00 */
[----:B------:R-:W-:Y:S04]  /*5e0e0*/  LDGSTS.E [R7+0x22a80], desc[UR48][R12.64], P5 ;  /* 0x22a800000c077fae */ /* 0x000fe8000a921870 */
[----:B------:R-:W4:Y:S04]  /*5e0f0*/  LDL.LU.64 R22, [R1+0x7c8] ;  /* 0x0007c80001167983 */ /* 0x000f280000300a00 */
[----:B------:R-:W-:Y:S04]  /*5e100*/  LDGSTS.E [R6+0x22e80], desc[UR48][R10.64], P5 ;  /* 0x22e800000a067fae */ /* 0x000fe8000a921870 */
[----:B------:R-:W4:Y:S04]  /*5e110*/  LDL.LU.64 R12, [R1+0x7d0] ;  /* 0x0007d000010c7983 */ /* 0x000f280000300a00 */
[----:B------:R-:W4:Y:S01]  /*5e120*/  LDL.LU.64 R10, [R1+0x7d8] ;  /* 0x0007d800010a7983 */ /* 0x000f220000300a00 */
[----:B------:R-:W-:-:S04]  /*5e130*/  IMAD.WIDE R32, R252, 0x4, R238 ;  /* 0x00000004fc207825 */ /* 0x000fc800078e02ee */
[C---:B--2---:R-:W-:Y:S01]  /*5e140*/  IMAD.WIDE R26, R252.reuse, 0x4, R26 ;  /* 0x00000004fc1a7825 */ /* 0x044fe200078e021a */
[----:B------:R-:W-:Y:S03]  /*5e150*/  STL.64 [R1+0x2e0], R32 ;  /* 0x0002e02001007387 */ /* 0x000fe60000100a00 */
[C---:B---3--:R-:W-:Y:S01]  /*5e160*/  IMAD.WIDE R20, R252.reuse, 0x4, R20 ;  /* 0x00000004fc147825 */ /* 0x048fe200078e0214 */
[----:B------:R1:W-:Y:S03]  /*5e170*/  STL.64 [R1+0x2f0], R26 ;  /* 0x0002f01a01007387 */ /* 0x0003e60000100a00 */
[C---:B----4-:R-:W-:Y:S01]  /*5e180*/  IMAD.WIDE R8, R252.reuse, 0x4, R8 ;  /* 0x00000004fc087825 */ /* 0x050fe200078e0208 */
[----:B------:R2:W-:Y:S03]  /*5e190*/  STL.64 [R1+0x2f8], R20 ;  /* 0x0002f81401007387 */ /* 0x0005e60000100a00 */
[C---:B------:R-:W-:Y:S01]  /*5e1a0*/  IMAD.WIDE R16, R252.reuse, 0x4, R16 ;  /* 0x00000004fc107825 */ /* 0x040fe200078e0210 */
[----:B------:R3:W-:Y:S04]  /*5e1b0*/  STL.64 [R1+0x300], R8 ;  /* 0x0003000801007387 */ /* 0x0007e80000100a00 */
[----:B------:R4:W-:Y:S04]  /*5e1c0*/  LDGSTS.E [R28+0x23280], desc[UR48][R32.64], P5 ;  /* 0x23280000201c7fae */ /* 0x0009e8000a921870 */
[----:B------:R3:W-:Y:S04]  /*5e1d0*/  STL.64 [R1+0x308], R16 ;  /* 0x0003081001007387 */ /* 0x0007e80000100a00 */
[----:B------:R-:W-:Y:S04]  /*5e1e0*/  LDGSTS.E [R19+0x23680], desc[UR48][R26.64], P5 ;  /* 0x236800001a137fae */ /* 0x000fe8000a921870 */
[----:B------:R-:W4:Y:S04]  /*5e1f0*/  LDL.LU.64 R238, [R1+0x7e0] ;  /* 0x0007e00001ee7983 */ /* 0x000f280000300a00 */
[----:B------:R-:W-:Y:S04]  /*5e200*/  LDGSTS.E [R18+0x23a80], desc[UR48][R20.64], P5 ;  /* 0x23a8000014127fae */ /* 0x000fe8000a921870 */
[----:B-1----:R-:W4:Y:S04]  /*5e210*/  LDL.LU.64 R26, [R1+0x7e8] ;  /* 0x0007e800011a7983 */ /* 0x002f280000300a00 */
[----:B------:R-:W-:Y:S04]  /*5e220*/  LDGSTS.E [R7+0x23e80], desc[UR48][R8.64], P5 ;  /* 0x23e8000008077fae */ /* 0x000fe8000a921870 */
[----:B--2---:R-:W2:Y:S04]  /*5e230*/  LDL.LU.64 R20, [R1+0x7f0] ;  /* 0x0007f00001147983 */ /* 0x004ea80000300a00 */
[----:B------:R-:W-:Y:S04]  /*5e240*/  LDGSTS.E [R6+0x24280], desc[UR48][R16.64], P5 ;  /* 0x2428000010067fae */ /* 0x000fe8000a921870 */
[----:B---3--:R-:W3:Y:S04]  /*5e250*/  LDL.LU.64 R8, [R1+0x800] ;  /* 0x0008000001087983 */ /* 0x008ee80000300a00 */
[----:B------:R-:W3:Y:S01]  /*5e260*/  LDL.LU.64 R16, [R1+0x808] ;  /* 0x0008080001107983 */ /* 0x000ee20000300a00 */
[----:B----4-:R-:W-:-:S04]  /*5e270*/  IMAD.WIDE R32, R252, 0x4, R24 ;  /* 0x00000004fc207825 */ /* 0x010fc800078e0218 */
        /* <DEDUP_REMOVED lines=12> */
[----:B-1----:R-:W3:Y:S04]  /*5e340*/  LDL.LU.64 R24, [R1+0x810] ;  /* 0x0008100001187983 */ /* 0x002ee80000300a00 */
[----:B------:R-:W3:Y:S04]  /*5e350*/  LDL.LU.64 R244, [R1+0x818] ;  /* 0x0008180001f47983 */ /* 0x000ee80000300a00 */
[----:B------:R-:W-:Y:S04]  /*5e360*/  LDGSTS.E [R7+0x25280], desc[UR48][R12.64], P5 ;  /* 0x252800000c077fae */ /* 0x000fe8000a921870 */
[----:B----4-:R-:W4:Y:S04]  /*5e370*/  LDL.LU.64 R22, [R1+0x820] ;  /* 0x0008200001167983 */ /* 0x010f280000300a00 */
[----:B------:R-:W-:Y:S04]  /*5e380*/  LDGSTS.E [R6+0x25680], desc[UR48][R10.64], P5 ;  /* 0x256800000a067fae */ /* 0x000fe8000a921870 */
[----:B------:R-:W4:Y:S04]  /*5e390*/  LDL.LU.64 R12, [R1+0x828] ;  /* 0x00082800010c7983 */ /* 0x000f280000300a00 */
[----:B------:R-:W4:Y:S01]  /*5e3a0*/  LDL.LU.64 R10, [R1+0x830] ;  /* 0x00083000010a7983 */ /* 0x000f220000300a00 */
[----:B------:R-:W-:-:S04]  /*5e3b0*/  IMAD.WIDE R32, R252, 0x4, R238 ;  /* 0x00000004fc207825 */ /* 0x000fc800078e02ee */
[C---:B------:R-:W-:Y:S01]  /*5e3c0*/  IMAD.WIDE R26, R252.reuse, 0x4, R26 ;  /* 0x00000004fc1a7825 */ /* 0x040fe200078e021a */
[----:B------:R-:W-:Y:S03]  /*5e3d0*/  STL.64 [R1+0x338], R32 ;  /* 0x0003382001007387 */ /* 0x000fe60000100a00 */
[C---:B--2---:R-:W-:Y:S01]  /*5e3e0*/  IMAD.WIDE R20, R252.reuse, 0x4, R20 ;  /* 0x00000004fc147825 */ /* 0x044fe200078e0214 */
[----:B------:R1:W-:Y:S03]  /*5e3f0*/  STL.64 [R1+0x340], R26 ;  /* 0x0003401a01007387 */ /* 0x0003e60000100a00 */
[C---:B---3--:R-:W-:Y:S01]  /*5e400*/  IMAD.WIDE R8, R252.reuse, 0x4, R8 ;  /* 0x00000004fc087825 */ /* 0x048fe200078e0208 */
        /* <DEDUP_REMOVED lines=14> */
[----:B------:R-:W-:-:S04]  /*5e4f0*/  IMAD.WIDE R32, R252, 0x4, R24 ;  /* 0x00000004fc207825 */ /* 0x000fc800078e0218 */
[C---:B------:R-:W-:Y:S01]  /*5e500*/  IMAD.WIDE R24, R252.reuse, 0x4, R244 ;  /* 0x00000004fc187825 */ /* 0x040fe200078e02f4 */
[----:B------:R-:W-:Y:S03]  /*5e510*/  STL.64 [R1+0x368], R32 ;  /* 0x0003682001007387 */ /* 0x000fe60000100a00 */
[C---:B----4-:R-:W-:Y:S01]  /*5e520*/  IMAD.WIDE R22, R252.reuse, 0x4, R22 ;  /* 0x00000004fc167825 */ /* 0x050fe200078e0216 */
[----:B------:R1:W-:Y:S03]  /*5e530*/  STL.64 [R1+0x370], R24 ;  /* 0x0003701801007387 */ /* 0x0003e60000100a00 */
[C---:B------:R-:W-:Y:S01]  /*5e540*/  IMAD.WIDE R12, R252.reuse, 0x4, R12 ;  /* 0x00000004fc0c7825 */ /* 0x040fe200078e020c */
[----:B------:R4:W-:Y:S04]  /*5e550*/  STL.64 [R1+0x378], R22 ;  /* 0x0003781601007387 */ /* 0x0009e80000100a00 */
[----:B------:R4:W-:Y:S01]  /*5e560*/  LDGSTS.E [R28+0x26e80], desc[UR48][R32.64], P5 ;  /* 0x26e80000201c7fae */ /* 0x0009e2000a921870 */
[----:B------:R-:W-:-:S03]  /*5e570*/  IMAD.WIDE R10, R252, 0x4, R10 ;  /* 0x00000004fc0a7825 */ /* 0x000fc600078e020a */
[----:B------:R4:W-:Y:S04]  /*5e580*/  STL.64 [R1+0x380], R12 ;  /* 0x0003800c01007387 */ /* 0x0009e80000100a00 */
[----:B------:R4:W-:Y:S04]  /*5e590*/  LDGSTS.E [R19+0x27280], desc[UR48][R24.64], P5 ;  /* 0x2728000018137fae */ /* 0x0009e8000a921870 */
[----:B------:R4:W-:Y:S04]  /*5e5a0*/  STL.64 [R1+0x388], R10 ;  /* 0x0003880a01007387 */ /* 0x0009e80000100a00 */
[----:B------:R4:W-:Y:S04]  /*5e5b0*/  LDGSTS.E [R18+0x27680], desc[UR48][R22.64], P5 ;  /* 0x2768000016127fae */ /* 0x0009e8000a921870 */
[----:B-1----:R-:W3:Y:S04]  /*5e5c0*/  LDL.LU.64 R24, [R1+0x860] ;  /* 0x0008600001187983 */ /* 0x002ee80000300a00 */
[----:B------:R-:W3:Y:S04]  /*5e5d0*/  LDL.LU.64 R244, [R1+0x868] ;  /* 0x0008680001f47983 */ /* 0x000ee80000300a00 */
[----:B------:R1:W-:Y:S04]  /*5e5e0*/  LDGSTS.E [R7+0x27a80], desc[UR48][R12.64], P5 ;  /* 0x27a800000c077fae */ /* 0x0003e8000a921870 */
[----:B----4-:R-:W4:Y:S04]  /*5e5f0*/  LDL.LU.64 R22, [R1+0x878] ;  /* 0x0008780001167983 */ /* 0x010f280000300a00 */
[----:B------:R1:W-:Y:S04]  /*5e600*/  LDGSTS.E [R6+0x27e80], desc[UR48][R10.64], P5 ;  /* 0x27e800000a067fae */ /* 0x0003e8000a921870 */
[----:B------:R-:W4:Y:S04]  /*5e610*/  LDL.LU.64 R12, [R1+0x880] ;  /* 0x00088000010c7983 */ /* 0x000f280000300a00 */
[----:B------:R-:W4:Y:S01]  /*5e620*/  LDL.LU.64 R10, [R1+0x888] ;  /* 0x00088800010a7983 */ /* 0x000f220000300a00 */
[C---:B------:R-:W-:Y:S01]  /*5e630*/  VIADD R28, R249.reuse, 0x100000 ;  /* 0x00100000f91c7836 */ /* 0x040fe20000000000 */
[C---:B------:R-:W-:Y:S01]  /*5e640*/  IADD3 R19, R249.reuse, 0x100000, RZ ;  /* 0x00100000f9137810 */ /* 0x040fe20007ffe0ff */
[----:B------:R-:W-:-:S02]  /*5e650*/  VIADD R18, R249, 0x100000 ;  /* 0x00100000f9127836 */ /* 0x000fc40000000000 */
[C---:B-1----:R-:W-:Y:S02]  /*5e660*/  VIADD R7, R249.reuse, 0x100000 ;  /* 0x00100000f9077836 */ /* 0x042fe40000000000 */
[----:B------:R-:W-:Y:S02]  /*5e670*/  VIADD R6, R249, 0x100000 ;  /* 0x00100000f9067836 */ /* 0x000fe40000000000 */
        /* <DEDUP_REMOVED lines=227> */
[----:B------:R-:W-:Y:S01]  /*5f4b0*/  LDGSTS.E [R28+0x25f00], desc[UR48][R32.64], P5 ;  /* 0x25f00000201c7fae */ /* 0x000fe2000a921870 */
        /* <DEDUP_REMOVED lines=9> */
[----:B------:R1:W-:Y:S04]  /*5f550*/  LDGSTS.E [R6+0x26f00], desc[UR48][R10.64], P5 ;  /* 0x26f000000a067fae */ /* 0x0003e8000a921870 */
[----:B------:R-:W4:Y:S04]  /*5f560*/  LDL.LU.64 R12, [R1+0xad8] ;  /* 0x000ad800010c7983 */ /* 0x000f280000300a00 */
[----:B------:R-:W4:Y:S01]  /*5f570*/  LDL.LU.64 R10, [R1+0xae0] ;  /* 0x000ae000010a7983 */ /* 0x000f220000300a00 */
[----:B-1----:R-:W-:-:S02]  /*5f580*/  VIADD R6, R250, 0x100000 ;  /* 0x00100000fa067836 */ /* 0x002fc40000000000 */
[----:B------:R-:W-:-:S04]  /*5f590*/  IMAD.WIDE R32, R252, 0x4, R238 ;  /* 0x00000004fc207825 */ /* 0x000fc800078e02ee */
[C---:B------:R-:W-:Y:S01]  /*5f5a0*/  IMAD.WIDE R26, R252.reuse, 0x4, R26 ;  /* 0x00000004fc1a7825 */ /* 0x040fe200078e021a */
[----:B------:R-:W-:Y:S03]  /*5f5b0*/  STL.64 [R1+0x570], R32 ;  /* 0x0005702001007387 */ /* 0x000fe60000100a00 */
[C---:B--2---:R-:W-:Y:S01]  /*5f5c0*/  IMAD.WIDE R20, R252.reuse, 0x4, R20 ;  /* 0x00000004fc147825 */ /* 0x044fe200078e0214 */
[----:B------:R1:W-:Y:S03]  /*5f5d0*/  STL.64 [R1+0x578], R26 ;  /* 0x0005781a01007387 */ /* 0x0003e60000100a00 */
[C---:B---3--:R-:W-:Y:S01]  /*5f5e0*/  IMAD.WIDE R8, R252.reuse, 0x4, R8 ;  /* 0x00000004fc087825 */ /* 0x048fe200078e0208 */
[----:B------:R2:W-:Y:S03]  /*5f5f0*/  STL.64 [R1+0x580], R20 ;  /* 0x0005801401007387 */ /* 0x0005e60000100a00 */
[----:B------:R-:W-:Y:S01]  /*5f600*/  IMAD.WIDE R16, R252, 0x4, R16 ;  /* 0x00000004fc107825 */ /* 0x000fe200078e0210 */
[----:B------:R3:W-:Y:S04]  /*5f610*/  STL.64 [R1+0x588], R8 ;  /* 0x0005880801007387 */ /* 0x0007e80000100a00 */
[----:B------:R3:W-:Y:S04]  /*5f620*/  LDGSTS.E [R28+0x27300], desc[UR48][R32.64], P5 ;  /* 0x27300000201c7fae */ /* 0x0007e8000a921870 */
[----:B------:R3:W-:Y:S04]  /*5f630*/  STL.64 [R1+0x590], R16 ;  /* 0x0005901001007387 */ /* 0x0007e80000100a00 */
[----:B------:R3:W-:Y:S04]  /*5f640*/  LDGSTS.E [R19+0x27700], desc[UR48][R26.64], P5 ;  /* 0x277000001a137fae */ /* 0x0007e8000a921870 */
[----:B------:R-:W4:Y:S04]  /*5f650*/  LDL.LU.64 R238, [R1+0xaf8] ;  /* 0x000af80001ee7983 */ /* 0x000f280000300a00 */
[----:B------:R3:W-:Y:S04]  /*5f660*/  LDGSTS.E [R18+0x27b00], desc[UR48][R20.64], P5 ;  /* 0x27b0000014127fae */ /* 0x0007e8000a921870 */
[----:B-1----:R-:W4:Y:S04]  /*5f670*/  LDL.LU.64 R26, [R1+0xb00] ;  /* 0x000b0000011a7983 */ /* 0x002f280000300a00 */
[----:B------:R1:W-:Y:S04]  /*5f680*/  LDGSTS.E [R7+0x27f00], desc[UR48][R8.64], P5 ;  /* 0x27f0000008077fae */ /* 0x0003e8000a921870 */
[----:B--2---:R-:W2:Y:S04]  /*5f690*/  LDL.LU.64 R20, [R1+0xb20] ;  /* 0x000b200001147983 */ /* 0x004ea80000300a00 */
[----:B------:R-:W-:Y:S04]  /*5f6a0*/  LDGSTS.E [R6+0x380], desc[UR48][R16.64], P5 ;  /* 0x0038000010067fae */ /* 0x000fe8000a921870 */
[----:B---3--:R-:W3:Y:S04]  /*5f6b0*/  LDL.LU.64 R8, [R1+0xb38] ;  /* 0x000b380001087983 */ /* 0x008ee80000300a00 */
[----:B------:R-:W3:Y:S01]  /*5f6c0*/  LDL.LU.64 R16, [R1+0xb50] ;  /* 0x000b500001107983 */ /* 0x000ee20000300a00 */
[C---:B------:R-:W-:Y:S01]  /*5f6d0*/  VIADD R28, R250.reuse, 0x100000 ;  /* 0x00100000fa1c7836 */ /* 0x040fe20000000000 */
[C---:B------:R-:W-:Y:S01]  /*5f6e0*/  IADD3 R19, R250.reuse, 0x100000, RZ ;  /* 0x00100000fa137810 */ /* 0x040fe20007ffe0ff */
[----:B------:R-:W-:-:S02]  /*5f6f0*/  VIADD R18, R250, 0x100000 ;  /* 0x00100000fa127836 */ /* 0x000fc40000000000 */
[----:B-1----:R-:W-:Y:S02]  /*5f700*/  VIADD R7, R250, 0x100000 ;  /* 0x00100000fa077836 */ /* 0x002fe40000000000 */
        /* <DEDUP_REMOVED lines=166> */
[----:B------:R-:W-:Y:S04]  /*60170*/  STL.64 [R1+0x6e8], R22 ;  /* 0x0006e81601007387 */ /* 0x000fe80000100a00 */
[----:B------:R-:W-:Y:S01]  /*60180*/  LDGSTS.E [R28+0x22780], desc[UR48][R32.64], P5 ;  /* 0x22780000201c7fae */ /* 0x000fe2000a921870 */
[----:B------:R-:W-:-:S03]  /*60190*/  IMAD.WIDE R10, R252, 0x4, R10 ;  /* 0x00000004fc0a7825 */ /* 0x000fc600078e020a */
[----:B------:R4:W-:Y:S04]  /*601a0*/  STL.64 [R1+0x6f0], R12 ;  /* 0x0006f00c01007387 */ /* 0x0009e80000100a00 */
[----:B------:R-:W-:Y:S04]  /*601b0*/  LDGSTS.E [R19+0x22b80], desc[UR48][R24.64], P5 ;  /* 0x22b8000018137fae */ /* 0x000fe8000a921870 */
[----:B------:R4:W-:Y:S04]  /*601c0*/  STL.64 [R1+0x6f8], R10 ;  /* 0x0006f80a01007387 */ /* 0x0009e80000100a00 */
[----:B------:R-:W-:Y:S04]  /*601d0*/  LDGSTS.E [R18+0x22f80], desc[UR48][R22.64], P5 ;  /* 0x22f8000016127fae */ /* 0x000fe8000a921870 */
[----:B-1----:R-:W3:Y:S04]  /*601e0*/  LDL.LU.64 R24, [R1+0xe30] ;  /* 0x000e300001187983 */ /* 0x002ee80000300a00 */
[----:B------:R-:W-:Y:S04]  /*601f0*/  LDGSTS.E [R7+0x23380], desc[UR48][R12.64], P5 ;  /* 0x233800000c077fae */ /* 0x000fe8000a921870 */
[----:B------:R-:W3:Y:S04]  /*60200*/  LDL.LU.64 R18, [R1+0xe48] ;  /* 0x000e480001127983 */ /* 0x000ee80000300a00 */
[----:B------:R1:W-:Y:S04]  /*60210*/  LDGSTS.E [R6+0x23780], desc[UR48][R10.64], P5 ;  /* 0x237800000a067fae */ /* 0x0003e8000a921870 */
[----:B----4-:R-:W4:Y:S04]  /*60220*/  LDL.LU.64 R12, [R1+0xe60] ;  /* 0x000e6000010c7983 */ /* 0x010f280000300a00 */
[----:B------:R-:W4:Y:S04]  /*60230*/  LDL.LU.64 R22, [R1+0xe78] ;  /* 0x000e780001167983 */ /* 0x000f280000300a00 */
[----:B------:R-:W4:Y:S01]  /*60240*/  LDL.LU.64 R244, [R1+0xe90] ;  /* 0x000e900001f47983 */ /* 0x000f220000300a00 */
[----:B-1----:R-:W-:-:S02]  /*60250*/  VIADD R11, R250, 0x100000 ;  /* 0x00100000fa0b7836 */ /* 0x002fc40000000000 */
[C---:B------:R-:W-:Y:S02]  /*60260*/  VIADD R10, R250.reuse, 0x100000 ;  /* 0x00100000fa0a7836 */ /* 0x040fe40000000000 */
[----:B------:R-:W-:Y:S02]  /*60270*/  VIADD R29, R250, 0x100000 ;  /* 0x00100000fa1d7836 */ /* 0x000fe40000000000 */
[----:B------:R-:W-:-:S04]  /*60280*/  IMAD.WIDE R32, R252, 0x4, R238 ;  /* 0x00000004fc207825 */ /* 0x000fc800078e02ee */
[C---:B------:R-:W-:Y:S01]  /*60290*/  IMAD.WIDE R26, R252.reuse, 0x4, R26 ;  /* 0x00000004fc1a7825 */ /* 0x040fe200078e021a */
[----:B------:R-:W-:Y:S03]  /*602a0*/  STL.64 [R1+0x700], R32 ;  /* 0x0007002001007387 */ /* 0x000fe60000100a00 */
[C---:B--2---:R-:W-:Y:S01]  /*602b0*/  IMAD.WIDE R20, R252.reuse, 0x4, R20 ;  /* 0x00000004fc147825 */ /* 0x044fe200078e0214 */
[----:B------:R-:W-:Y:S04]  /*602c0*/  STL.64 [R1+0x710], R26 ;  /* 0x0007101a01007387 */ /* 0x000fe80000100a00 */
[----:B------:R-:W-:Y:S01]  /*602d0*/  LDGSTS.E [R28+0x23b80], desc[UR48][R32.64], P5 ;  /* 0x23b80000201c7fae */ /* 0x000fe2000a921870 */
[----:B---3--:R-:W-:-:S03]  /*602e0*/  IMAD.WIDE R8, R252, 0x4, R8 ;  /* 0x00000004fc087825 */ /* 0x008fc600078e0208 */
[----:B------:R-:W-:Y:S04]  /*602f0*/  STL.64 [R1+0x718], R20 ;  /* 0x0007181401007387 */ /* 0x000fe80000100a00 */
[----:B------:R-:W-:Y:S01]  /*60300*/  LDGSTS.E [R11+0x23f80], desc[UR48][R26.64], P5 ;  /* 0x23f800001a0b7fae */ /* 0x000fe2000a921870 */
[----:B------:R-:W-:-:S03]  /*60310*/  IMAD.WIDE R16, R252, 0x4, R16 ;  /* 0x00000004fc107825 */ /* 0x000fc600078e0210 */
[----:B------:R1:W-:Y:S04]  /*60320*/  STL.64 [R1+0x720], R8 ;  /* 0x0007200801007387 */ /* 0x0003e80000100a00 */
[----:B------:R-:W-:Y:S04]  /*60330*/  LDGSTS.E [R7+0x24380], desc[UR48][R20.64], P5 ;  /* 0x2438000014077fae */ /* 0x000fe8000a921870 */
[----:B------:R2:W-:Y:S04]  /*60340*/  STL.64 [R1+0x728], R16 ;  /* 0x0007281001007387 */ /* 0x0005e80000100a00 */
[----:B------:R-:W-:Y:S04]  /*60350*/  LDGSTS.E [R6+0x24780], desc[UR48][R8.64], P5 ;  /* 0x2478000008067fae */ /* 0x000fe8000a921870 */
[----:B------:R-:W3:Y:S04]  /*60360*/  LDL.LU.64 R238, [R1+0xea8] ;  /* 0x000ea80001ee7983 */ /* 0x000ee80000300a00 */
[----:B------:R2:W-:Y:S04]  /*60370*/  LDGSTS.E [R10+0x24b80], desc[UR48][R16.64], P5 ;  /* 0x24b80000100a7fae */ /* 0x0005e8000a921870 */
[----:B-1----:R-:W3:Y:S04]  /*60380*/  LDL.LU.64 R8, [R1+0xeb0] ;  /* 0x000eb00001087983 */ /* 0x002ee80000300a00 */
[----:B------:R-:W3:Y:S04]  /*60390*/  LDL.LU.64 R6, [R1+0xeb8] ;  /* 0x000eb80001067983 */ /* 0x000ee80000300a00 */
[----:B------:R-:W3:Y:S04]  /*603a0*/  LDL.LU.64 R26, [R1+0xed0] ;  /* 0x000ed000011a7983 */ /* 0x000ee80000300a00 */
[----:B------:R-:W3:Y:S01]  /*603b0*/  LDL.LU.64 R20, [R1+0xef0] ;  /* 0x000ef00001147983 */ /* 0x000ee20000300a00 */
[C---:B--2---:R-:W-:Y:S01]  /*603c0*/  IADD3 R17, R250.reuse, 0x100000, RZ ;  /* 0x00100000fa117810 */ /* 0x044fe20007ffe0ff */
[----:B------:R-:W-:-:S02]  /*603d0*/  VIADD R16, R250, 0x100000 ;  /* 0x00100000fa107836 */ /* 0x000fc40000000000 */
[----:B------:R-:W-:-:S05]  /*603e0*/  IMAD.WIDE R214, R252, 0x4, R24 ;  /* 0x00000004fcd67825 */ /* 0x000fca00078e0218 */
[----:B------:R-:W-:Y:S01]  /*603f0*/  LDGSTS.E [R10+0x24f80], desc[UR48][R214.64], P5 ;  /* 0x24f80000d60a7fae */ /* 0x000fe2000a921870 */
[----:B------:R-:W-:-:S05]  /*60400*/  IMAD.WIDE R34, R252, 0x4, R18 ;  /* 0x00000004fc227825 */ /* 0x000fca00078e0212 */
[----:B------:R-:W-:Y:S01]  /*60410*/  LDGSTS.E [R29+0x25380], desc[UR48][R34.64], P5 ;  /* 0x25380000221d7fae */ /* 0x000fe2000a921870 */
[----:B----4-:R-:W-:-:S03]  /*60420*/  IMAD.WIDE R32, R252, 0x4, R12 ;  /* 0x00000004fc207825 */ /* 0x010fc600078e020c */
[----:B------:R-:W2:Y:S01]  /*60430*/  LDL.LU.64 R12, [R1+0xf20] ;  /* 0x000f2000010c7983 */ /* 0x000ea20000300a00 */
[----:B------:R-:W-:-:S03]  /*60440*/  IMAD.WIDE R24, R252, 0x4, R22 ;  /* 0x00000004fc187825 */ /* 0x000fc600078e0216 */
[----:B------:R-:W-:Y:S04]  /*60450*/  STL.64 [R1+0x730], R214 ;  /* 0x000730d601007387 */ /* 0x000fe80000100a00 */
[----:B------:R-:W-:Y:S04]  /*60460*/  STL.64 [R1+0x738], R34 ;  /* 0x0007382201007387 */ /* 0x000fe80000100a00 */
[----:B------:R-:W4:Y:S04]  /*60470*/  LDL.LU.64 R22, [R1+0xf08] ;  /* 0x000f080001167983 */ /* 0x000f280000300a00 */
[----:B------:R-:W-:Y:S04]  /*60480*/  STL.64 [R1+0x740], R32 ;  /* 0x0007402001007387 */ /* 0x000fe80000100a00 */
[----:B------:R-:W-:Y:S04]  /*60490*/  STL.64 [R1+0x750], R24 ;  /* 0x0007501801007387 */ /* 0x000fe80000100a00 */
[----:B------:R-:W2:Y:S01]  /*604a0*/  LDL.LU.64 R10, [R1+0xf30] ;  /* 0x000f3000010a7983 */ /* 0x000ea20000300a00 */
[----:B------:R-:W-:-:S03]  /*604b0*/  IMAD.WIDE R18, R252, 0x4, R244 ;  /* 0x00000004fc127825 */ /* 0x000fc600078e02f4 */
[----:B------:R-:W-:Y:S04]  /*604c0*/  LDGSTS.E [R28+0x25780], desc[UR48][R32.64], P5 ;  /* 0x25780000201c7fae */ /* 0x000fe8000a921870 */
[----:B------:R1:W-:Y:S04]  /*604d0*/  LDGSTS.E [R17+0x25b80], desc[UR48][R24.64], P5 ;  /* 0x25b8000018117fae */ /* 0x0003e8000a921870 */
[----:B------:R1:W-:Y:S04]  /*604e0*/  STL.64 [R1+0x758], R18 ;  /* 0x0007581201007387 */ /* 0x0003e80000100a00 */
[----:B------:R-:W-:Y:S04]  /*604f0*/  LDGSTS.E [R16+0x25f80], desc[UR48][R18.64], P5 ;  /* 0x25f8000012107fae */ /* 0x000fe8000a921870 */
[----:B-1----:R-:W2:Y:S04]  /*60500*/  LDL.LU.64 R18, [R1+0xf88] ;  /* 0x000f880001127983 */ /* 0x002ea80000300a00 */
[----:B------:R-:W2:Y:S01]  /*60510*/  LDL.LU.64 R244, [R1+0xf98] ;  /* 0x000f980001f47983 */ /* 0x000ea20000300a00 */
[----:B------:R-:W-:-:S02]  /*60520*/  VIADD R25, R250, 0x100000 ;  /* 0x00100000fa197836 */ /* 0x000fc40000000000 */
[----:B------:R-:W-:Y:S02]  /*60530*/  VIADD R24, R250, 0x100000 ;  /* 0x00100000fa187836 */ /* 0x000fe40000000000 */
[----:B---3--:R-:W-:-:S05]  /*60540*/  IMAD.WIDE R32, R252, 0x4, R238 ;  /* 0x00000004fc207825 */ /* 0x008fca00078e02ee */
[----:B------:R-:W-:Y:S01]  /*60550*/  LDGSTS.E [R28+0x26380], desc[UR48][R32.64], P5 ;  /* 0x26380000201c7fae */ /* 0x000fe2000a921870 */
[----:B------:R-:W-:-:S04]  /*60560*/  IMAD.WIDE R8, R252, 0x4, R8 ;  /* 0x00000004fc087825 */ /* 0x000fc800078e0208 */
[C---:B------:R-:W-:Y:S01]  /*60570*/  IMAD.WIDE R6, R252.reuse, 0x4, R6 ;  /* 0x00000004fc067825 */ /* 0x040fe200078e0206 */
[----:B------:R-:W-:Y:S03]  /*60580*/  LDGSTS.E [R25+0x26780], desc[UR48][R8.64], P5 ;  /* 0x2678000008197fae */ /* 0x000fe6000a921870 */
[C---:B------:R-:W-:Y:S01]  /*60590*/  IMAD.WIDE R26, R252.reuse, 0x4, R26 ;  /* 0x00000004fc1a7825 */ /* 0x040fe200078e021a */
[----:B------:R-:W-:Y:S03]  /*605a0*/  STL.64 [R1+0x760], R32 ;  /* 0x0007602001007387 */ /* 0x000fe60000100a00 */
[----:B------:R-:W-:Y:S01]  /*605b0*/  IMAD.WIDE R20, R252, 0x4, R20 ;  /* 0x00000004fc147825 */ /* 0x000fe200078e0214 */
[----:B------:R1:W-:Y:S04]  /*605c0*/  LDGSTS.E [R17+0x26b80], desc[UR48][R6.64], P5 ;  /* 0x26b8000006117fae */ /* 0x0003e8000a921870 */
[----:B------:R-:W-:Y:S04]  /*605d0*/  STL.64 [R1+0x778], R26 ;  /* 0x0007781a01007387 */ /* 0x000fe80000100a00 */
[----:B------:R-:W-:Y:S04]  /*605e0*/  LDGSTS.E [R24+0x26f80], desc[UR48][R26.64], P5 ;  /* 0x26f800001a187fae */ /* 0x000fe8000a921870 */
[----:B------:R3:W-:Y:S04]  /*605f0*/  STL.64 [R1+0x788], R20 ;  /* 0x0007881401007387 */ /* 0x0007e80000100a00 */
[----:B------:R3:W-:Y:S01]  /*60600*/  LDGSTS.E [R16+0x27380], desc[UR48][R20.64], P5 ;  /* 0x2738000014107fae */ /* 0x0007e2000a921870 */
[----:B-1----:R-:W1:Y:S03]  /*60610*/  S2R R17, SR_TID.X ;  /* 0x0000000000117919 */ /* 0x002e660000002100 */
[----:B---3--:R-:W3:Y:S01]  /*60620*/  LDL.LU.64 R20, [R1+0xfa0] ;  /* 0x000fa00001147983 */ /* 0x008ee20000300a00 */
[----:B------:R-:W4:Y:S01]  /*60630*/  S2R R16, SR_TID.X ;  /* 0x0000000000107919 */ /* 0x000f220000002100 */
[----:B------:R-:W-:-:S02]  /*60640*/  VIADD R27, R250, 0x100000 ;  /* 0x00100000fa1b7836 */ /* 0x000fc40000000000 */
[----:B------:R-:W-:Y:S01]  /*60650*/  VIADD R26, R250, 0x100000 ;  /* 0x00100000fa1a7836 */ /* 0x000fe20000000000 */
[----:B-1----:R-:W-:-:S04]  /*60660*/  SHF.R.U32.HI R17, RZ, 0x6, R17 ;  /* 0x00000006ff117819 */ /* 0x002fc80000011611 */
[----:B------:R-:W-:-:S04]  /*60670*/  SGXT.U32 R17, R17, 0x1 ;  /* 0x000000011111781a */ /* 0x000fc80000000000 */
[----:B------:R-:W-:-:S04]  /*60680*/  LOP3.LUT R17, R17, 0x40, RZ, 0xfc, !PT ;  /* 0x0000004011117812 */ /* 0x000fc800078efcff */
[----:B------:R-:W-:-:S04]  /*60690*/  ISETP.GE.AND P6, PT, R17, UR6, PT ;  /* 0x0000000611007c0c */ /* 0x000fc8000bfc6270 */
[----:B------:R-:W-:Y:S01]  /*606a0*/  SEL R17, RZ, 0x4, P6 ;  /* 0x00000004ff117807 */ /* 0x000fe20003000000 */
[----:B----4-:R-:W-:-:S05]  /*606b0*/  IMAD.WIDE R28, R252, 0x4, R22 ;  /* 0x00000004fc1c7825 */ /* 0x010fca00078e0216 */
[----:B------:R1:W-:Y:S04]  /*606c0*/  STL.64 [R1+0x790], R28 ;  /* 0x0007901c01007387 */ /* 0x0003e80000100a00 */
[----:B------:R-:W4:Y:S01]  /*606d0*/  LDL.LU.64 R24, [R1+0xfb0] ;  /* 0x000fb00001187983 */ /* 0x000f220000300a00 */
[----:B------:R-:W-:Y:S01]  /*606e0*/  SHF.R.U32.HI R23, RZ, 0x6, R16 ;  /* 0x00000006ff177819 */ /* 0x000fe20000011610 */
[----:B--2---:R-:W-:Y:S01]  /*606f0*/  IMAD.WIDE R12, R252, 0x4, R12 ;  /* 0x00000004fc0c7825 */ /* 0x004fe200078e020c */
[----:B------:R-:W-:Y:S01]  /*60700*/  IADD3 R22, R250, 0x100000, RZ ;  /* 0x00100000fa167810 */ /* 0x000fe20007ffe0ff */
[----:B------:R1:W-:Y:S01]  /*60710*/  LDGSTS.E [R27+0x27780], desc[UR48][R28.64], P5 ;  /* 0x277800001c1b7fae */ /* 0x0003e2000a921870 */
[----:B------:R-:W-:Y:S01]  /*60720*/  SGXT.U32 R23, R23, 0x1 ;  /* 0x000000011717781a */ /* 0x000fe20000000000 */
[----:B------:R-:W-:-:S02]  /*60730*/  IMAD.WIDE R10, R252, 0x4, R10 ;  /* 0x00000004fc0a7825 */ /* 0x000fc400078e020a */
[----:B------:R2:W-:Y:S01]  /*60740*/  LDGSTS.E [R26+0x27b80], desc[UR48][R12.64], P5 ;  /* 0x27b800000c1a7fae */ /* 0x0005e2000a921870 */
[----:B------:R-:W-:-:S03]  /*60750*/  LOP3.LUT R23, R23, 0x42, RZ, 0xfc, !PT ;  /* 0x0000004217177812 */ /* 0x000fc600078efcff */
[----:B------:R-:W-:Y:S01]  /*60760*/  LDGSTS.E [R22+0x27f80], desc[UR48][R10.64], P5 ;  /* 0x27f800000a167fae */ /* 0x000fe2000a921870 */
[----:B------:R-:W-:Y:S02]  /*60770*/  ISETP.GE.AND P6, PT, R23, UR6, PT ;  /* 0x0000000617007c0c */ /* 0x000fe4000bfc6270 */
[----:B------:R-:W-:Y:S01]  /*60780*/  SHF.R.U32.HI R16, RZ, 0x6, R16 ;  /* 0x00000006ff107819 */ /* 0x000fe20000011610 */
[----:B------:R-:W0:Y:S04]  /*60790*/  LDGDEPBAR ;  /* 0x00000000000079af */ /* 0x000e280000000000 */
[----:B------:R-:W4:Y:S01]  /*607a0*/  LDL.LU.64 R22, [R1+0xfc0] ;  /* 0x000fc00001167983 */ /* 0x000f220000300a00 */
[C---:B-1----:R-:W-:Y:S02]  /*607b0*/  IMAD.WIDE R28, R251.reuse, 0x4, R244 ;  /* 0x00000004fb1c7825 */ /* 0x042fe400078e02f4 */
[----:B------:R-:W1:Y:S02]  /*607c0*/  S2R R245, SR_TID.X ;  /* 0x0000000000f57919 */ /* 0x000e640000002100 */
[----:B--2---:R-:W-:-:S02]  /*607d0*/  IMAD.WIDE R26, R251, 0x4, R18 ;  /* 0x00000004fb1a7825 */ /* 0x004fc400078e0212 */
[----:B------:R-:W2:Y:S01]  /*607e0*/  LDL.LU.64 R18, [R1+0xfd8] ;  /* 0x000fd80001127983 */ /* 0x000ea20000300a00 */
[----:B------:R-:W-:Y:S02]  /*607f0*/  SGXT.U32 R16, R16, 0x1 ;  /* 0x000000011010781a */ /* 0x000fe40000000000 */
[----:B------:R-:W-:Y:S01]  /*60800*/  SEL R17, R17, RZ, P2 ;  /* 0x000000ff11117207 */ /* 0x000fe20001000000 */
[----:B------:R-:W-:Y:S01]  /*60810*/  BAR.SYNC.DEFER_BLOCKING 0x0 ;  /* 0x0000000000007b1d */ /* 0x000fe20000010000 */
[----:B------:R-:W-:-:S04]  /*60820*/  LOP3.LUT R16, R16, 0x60, RZ, 0xfc, !PT ;  /* 0x0000006010107812 */ /* 0x000fc800078efcff */
[----:B------:R-:W-:Y:S02]  /*60830*/  ISETP.GE.AND P5, PT, R16, UR6, PT ;  /* 0x0000000610007c0c */ /* 0x000fe4000bfa6270 */
[----:B------:R-:W-:Y:S01]  /*60840*/  SEL R16, RZ, 0x4, P6 ;  /* 0x00000004ff107807 */ /* 0x000fe20003000000 */
[----:B------:R3:W-:Y:S01]  /*60850*/  STL.64 [R1+0x7a8], R26 ;  /* 0x0007a81a01007387 */ /* 0x0007e20000100a00 */
[----:B------:R-:W-:Y:S02]  /*60860*/  ISETP.NE.U32.AND P6, PT, R17, RZ, PT ;  /* 0x000000ff1100720c */ /* 0x000fe40003fc5070 */
[----:B------:R-:W-:Y:S02]  /*60870*/  SEL R17, RZ, 0x4, P5 ;  /* 0x00000004ff117807 */ /* 0x000fe40002800000 */
[----:B-1----:R-:W-:Y:S01]  /*60880*/  SHF.R.U32.HI R245, RZ, 0x6, R245 ;  /* 0x00000006fff57819 */ /* 0x002fe200000116f5 */
[----:B------:R-:W-:Y:S01]  /*60890*/  @!PT LDS RZ, [RZ] ;  /* 0x00000000fffff984 */ /* 0x000fe20000000800 */
[----:B------:R-:W-:Y:S01]  /*608a0*/  @!PT LDS RZ, [RZ] ;  /* 0x00000000fffff984 */ /* 0x000fe20000000800 */
[----:B------:R-:W-:Y:S01]  /*608b0*/  @!PT LDS RZ, [RZ] ;  /* 0x00000000fffff984 */ /* 0x000fe20000000800 */
[----:B------:R3:W-:Y:S03]  /*608c0*/  LDGSTS.E [R0+0x28000], desc[UR48][R26.64], P4 ;  /* 0x280000001a007fae */ /* 0x0007e6000a121870 */
[----:B------:R-:W-:Y:S01]  /*608d0*/  SGXT.U32 R245, R245, 0x1 ;  /* 0x00000001f5f5781a */ /* 0x000fe20000000000 */
[----:B------:R4:W-:Y:S03]  /*608e0*/  STL.64 [R1+0x7b0], R28 ;  /* 0x0007b01c01007387 */ /* 0x0009e60000100a00 */
[----:B------:R-:W-:Y:S01]  /*608f0*/  LOP3.LUT R245, R245, 0x62, RZ, 0xfc, !PT ;  /* 0x00000062f5f57812 */ /* 0x000fe200078efcff */
[----:B------:R4:W-:Y:S03]  /*60900*/  LDGSTS.E [R0+0x28008], desc[UR48][R28.64], P1 ;  /* 0x280080001c007fae */ /* 0x0009e60008921870 */
[----:B------:R-:W-:-:S02]  /*60910*/  ISETP.GE.AND P5, PT, R245, UR6, PT ;  /* 0x00000006f5007c0c */ /* 0x000fc4000bfa6270 */
[----:B------:R-:W2:Y:S01]  /*60920*/  LDL.LU.64 R244, [R1+0xff0] ;  /* 0x000ff00001f47983 */ /* 0x000ea20000300a00 */
[----:B------:R-:W-:-:S04]  /*60930*/  SEL R16, R16, RZ, P2 ;  /* 0x000000ff10107207 */ /* 0x000fc80001000000 */
[----:B------:R-:W-:Y:S02]  /*60940*/  ISETP.NE.U32.AND P4, PT, R16, RZ, PT ;  /* 0x000000ff1000720c */ /* 0x000fe40003f85070 */
[----:B------:R-:W1:Y:S01]  /*60950*/  S2R R16, SR_TID.X ;  /* 0x0000000000107919 */ /* 0x000e620000002100 */
[----:B------:R-:W-:-:S04]  /*60960*/  SEL R17, R17, RZ, P2 ;  /* 0x000000ff11117207 */ /* 0x000fc80001000000 */
[----:B------:R-:W-:Y:S02]  /*60970*/  ISETP.NE.U32.AND P1, PT, R17, RZ, PT ;  /* 0x000000ff1100720c */ /* 0x000fe40003f25070 */
[----:B------:R-:W4:Y:S01]  /*60980*/  S2R R17, SR_TID.X ;  /* 0x0000000000117919 */ /* 0x000f220000002100 */
[----:B---3--:R-:W-:Y:S01]  /*60990*/  IMAD.WIDE R26, R251, 0x4, R20 ;  /* 0x00000004fb1a7825 */ /* 0x008fe200078e0214 */
[----:B-1----:R-:W-:-:S04]  /*609a0*/  SHF.R.U32.HI R21, RZ, 0x6, R16 ;  /* 0x00000006ff157819 */ /* 0x002fc80000011610 */
[----:B------:R-:W-:Y:S01]  /*609b0*/  SGXT.U32 R21, R21, 0x1 ;  /* 0x000000011515781a */ /* 0x000fe20000000000 */
[----:B------:R1:W-:Y:S01]  /*609c0*/  LDGSTS.E [R0+0x2a000], desc[UR48][R26.64], P3 ;  /* 0x2a0000001a007fae */ /* 0x0003e20009921870 */
[----:B------:R-:W-:Y:S02]  /*609d0*/  SEL R16, RZ, 0x4, P5 ;  /* 0x00000004ff107807 */ /* 0x000fe40002800000 */
[----:B------:R-:W-:Y:S01]  /*609e0*/  LOP3.LUT R21, R21, 0x4, RZ, 0xfc, !PT ;  /* 0x0000000415157812 */ /* 0x000fe200078efcff */
[----:B------:R1:W-:Y:S01]  /*609f0*/  STL.64 [R1+0x840], R26 ;  /* 0x0008401a01007387 */ /* 0x0003e20000100a00 */
[----:B------:R-:W-:Y:S02]  /*60a00*/  SEL R16, R16, RZ, P2 ;  /* 0x000000ff10107207 */ /* 0x000fe40001000000 */
[----:B------:R-:W-:Y:S02]  /*60a10*/  ISETP.GE.AND P5, PT, R21, UR6, PT ;  /* 0x0000000615007c0c */ /* 0x000fe4000bfa6270 */
[----:B------:R-:W3:Y:S01]  /*60a20*/  LDL.LU.64 R20, [R1+0x1008] ;  /* 0x0010080001147983 */ /* 0x000ee20000300a00 */
[----:B------:R-:W-:-:S02]  /*60a30*/  ISETP.NE.U32.AND P3, PT, R16, RZ, PT ;  /* 0x000000ff1000720c */ /* 0x000fc40003f65070 */
[----:B------:R-:W1:Y:S01]  /*60a40*/  S2R R16, SR_TID.X ;  /* 0x0000000000107919 */ /* 0x000e620000002100 */
[----:B----4-:R-:W-:Y:S01]  /*60a50*/  IMAD.WIDE R28, R251, 0x4, R24 ;  /* 0x00000004fb1c7825 */ /* 0x010fe200078e0218 */
[----:B------:R-:W-:Y:S02]  /*60a60*/  SHF.R.U32.HI R25, RZ, 0x6, R17 ;  /* 0x00000006ff197819 */ /* 0x000fe40000011611 */
[----:B------:R-:W-:Y:S02]  /*60a70*/  SEL R17, RZ, 0x4, P5 ;  /* 0x00000004ff117807 */ /* 0x000fe40002800000 */
[----:B------:R-:W-:Y:S01]  /*60a80*/  SGXT.U32 R25, R25, 0x1 ;  /* 0x000000011919781a */ /* 0x000fe20000000000 */
[----:B------:R2:W-:Y:S01]  /*60a90*/  LDGSTS.E [R0+0x2a008], desc[UR48][R28.64], P0 ;  /* 0x2a0080001c007fae */ /* 0x0005e20008121870 */
[----:B------:R-:W-:Y:S02]  /*60aa0*/  SEL R17, R17, RZ, P2 ;  /* 0x000000ff11117207 */ /* 0x000fe40001000000 */
[----:B------:R-:W-:Y:S01]  /*60ab0*/  LOP3.LUT R25, R25, 0x6, RZ, 0xfc, !PT ;  /* 0x0000000619197812 */ /* 0x000fe200078efcff */
[----:B------:R2:W-:Y:S01]  /*60ac0*/  STL.64 [R1+0x848], R28 ;  /* 0x0008481c01007387 */ /* 0x0005e20000100a00 */
[----:B------:R-:W-:-:S02]  /*60ad0*/  ISETP.NE.U32.AND P0, PT, R17, RZ, PT ;  /* 0x000000ff1100720c */ /* 0x000fc40003f05070 */
[----:B------:R-:W-:Y:S02]  /*60ae0*/  ISETP.GE.AND P5, PT, R25, UR6, PT ;  /* 0x0000000619007c0c */ /* 0x000fe4000bfa6270 */
[----:B------:R-:W4:Y:S01]  /*60af0*/  LDL.LU.64 R24, [R1+0x1020] ;  /* 0x0010200001187983 */ /* 0x000f220000300a00 */
[----:B------:R-:W2:Y:S01]  /*60b00*/  S2R R17, SR_TID.X ;  /* 0x0000000000117919 */ /* 0x000ea20000002100 */
[----:B-1----:R-:W-:Y:S01]  /*60b10*/  IMAD.WIDE R26, R251, 0x4, R22 ;  /* 0x00000004fb1a7825 */ /* 0x002fe200078e0216 */
[----:B------:R-:W-:-:S04]  /*60b20*/  SHF.R.U32.HI R23, RZ, 0x6, R16 ;  /* 0x00000006ff177819 */ /* 0x000fc80000011610 */
[----:B------:R-:W-:Y:S01]  /*60b30*/  SGXT.U32 R23, R23, 0x1 ;  /* 0x000000011717781a */ /* 0x000fe20000000000 */
[----:B------:R1:W-:Y:S01]  /*60b40*/  LDGSTS.E [R0+0x2c000], desc[UR48][R26.64], P6 ;  /* 0x2c0000001a007fae */ /* 0x0003e2000b121870 */
[----:B------:R-:W-:Y:S02]  /*60b50*/  SEL R16, RZ, 0x4, P5 ;  /* 0x00000004ff107807 */ /* 0x000fe40002800000 */
[----:B------:R-:W-:Y:S01]  /*60b60*/  LOP3.LUT R23, R23, 0x24, RZ, 0xfc, !PT ;  /* 0x0000002417177812 */ /* 0x000fe200078efcff */
[----:B------:R1:W-:Y:S01]  /*60b70*/  STL.64 [R1+0x8d0], R26 ;  /* 0x0008d01a01007387 */ /* 0x0003e20000100a00 */
[----:B------:R-:W-:Y:S02]  /*60b80*/  SEL R16, R16, RZ, P2 ;  /* 0x000000ff10107207 */ /* 0x000fe40001000000 */
[----:B------:R-:W-:Y:S02]  /*60b90*/  ISETP.GE.AND P5, PT, R23, UR6, PT ;  /* 0x0000000617007c0c */ /* 0x000fe4000bfa6270 */
[----:B------:R-:W4:Y:S01]  /*60ba0*/  LDL.LU.64 R22, [R1+0x1028] ;  /* 0x0010280001167983 */ /* 0x000f220000300a00 */
[----:B--2---:R-:W-:Y:S01]  /*60bb0*/  IMAD.WIDE R28, R251, 0x4, R18 ;  /* 0x00000004fb1c7825 */ /* 0x004fe200078e0212 */
[----:B------:R-:W-:-:S04]  /*60bc0*/  SHF.R.U32.HI R19, RZ, 0x6, R17 ;  /* 0x00000006ff137819 */ /* 0x000fc80000011611 */
[----:B------:R3:W-:Y:S01]  /*60bd0*/  LDGSTS.E [R0+0x2c008], desc[UR48][R28.64], P4 ;  /* 0x2c0080001c007fae */ /* 0x0007e2000a121870 */
[----:B------:R-:W-:Y:S02]  /*60be0*/  SEL R17, RZ, 0x4, P5 ;  /* 0x00000004ff117807 */ /* 0x000fe40002800000 */
[----:B------:R-:W-:Y:S02]  /*60bf0*/  ISETP.NE.U32.AND P5, PT, R16, RZ, PT ;  /* 0x000000ff1000720c */ /* 0x000fe40003fa5070 */
[----:B------:R-:W2:Y:S01]  /*60c00*/  S2R R16, SR_TID.X ;  /* 0x0000000000107919 */ /* 0x000ea20000002100 */
[----:B------:R-:W-:-:S04]  /*60c10*/  SGXT.U32 R19, R19, 0x1 ;  /* 0x000000011313781a */ /* 0x000fc80000000000 */
[----:B------:R-:W-:Y:S01]  /*60c20*/  LOP3.LUT R19, R19, 0x26, RZ, 0xfc, !PT ;  /* 0x0000002613137812 */ /* 0x000fe200078efcff */
[----:B------:R3:W-:Y:S03]  /*60c30*/  STL.64 [R1+0x8d8], R28 ;  /* 0x0008d81c01007387 */ /* 0x0007e60000100a00 */
[----:B------:R-:W-:Y:S02]  /*60c40*/  ISETP.GE.AND P6, PT, R19, UR6, PT ;  /* 0x0000000613007c0c */ /* 0x000fe4000bfc6270 */
[----:B------:R-:W4:Y:S01]  /*60c50*/  LDL.LU.64 R18, [R1+0x1048] ;  /* 0x0010480001127983 */ /* 0x000f220000300a00 */
[----:B-1----:R-:W-:Y:S01]  /*60c60*/  IMAD.WIDE R26, R251, 0x4, R244 ;  /* 0x00000004fb1a7825 */ /* 0x002fe200078e02f4 */
[----:B--2---:R-:W-:-:S04]  /*60c70*/  SHF.R.U32.HI R245, RZ, 0x6, R16 ;  /* 0x00000006fff57819 */ /* 0x004fc80000011610 */
[----:B------:R4:W-:Y:S01]  /*60c80*/  LDGSTS.E [R0+0x2e000], desc[UR48][R26.64], P1 ;  /* 0x2e0000001a007fae */ /* 0x0009e20008921870 */
[----:B------:R-:W-:-:S04]  /*60c90*/  SGXT.U32 R245, R245, 0x1 ;  /* 0x00000001f5f5781a */ /* 0x000fc80000000000 */
[----:B------:R-:W-:Y:S01]  /*60ca0*/  LOP3.LUT R245, R245, 0x44, RZ, 0xfc, !PT ;  /* 0x00000044f5f57812 */ /* 0x000fe200078efcff */
[----:B------:R4:W-:Y:S01]  /*60cb0*/  STL.64 [R1+0x978], R26 ;  /* 0x0009781a01007387 */ /* 0x0009e20000100a00 */
[----:B------:R-:W-:Y:S02]  /*60cc0*/  SEL R16, RZ, 0x4, P6 ;  /* 0x00000004ff107807 */ /* 0x000fe40003000000 */
[----:B------:R-:W-:Y:S02]  /*60cd0*/  ISETP.GE.AND P6, PT, R245, UR6, PT ;  /* 0x00000006f5007c0c */ /* 0x000fe4000bfc6270 */
        /* <DEDUP_REMOVED lines=20> */
[----:B------:R-:W-:-:S04]  /*60e20*/  SHF.R.U32.HI R25, RZ, 0x6, R16 ;  /* 0x00000006ff197819 */ /* 0x000fc80000011610 */
[----:B------:R-:W-:Y:S01]  /*60e30*/  SGXT.U32 R25, R25, 0x1 ;  /* 0x000000011919781a */ /* 0x000fe20000000000 */
[----:B------:R4:W-:Y:S03]  /*60e40*/  LDGSTS.E [R3+0x28000], desc[UR48][R26.64], P0 ;  /* 0x280000001a037fae */ /* 0x0009e60008121870 */
[----:B------:R-:W-:Y:S01]  /*60e50*/  LOP3.LUT R25, R25, 0x64, RZ, 0xfc, !PT ;  /* 0x0000006419197812 */ /* 0x000fe200078efcff */
[----:B------:R4:W-:Y:S01]  /*60e60*/  STL.64 [R1+0x7b8], R26 ;  /* 0x0007b81a01007387 */ /* 0x0009e20000100a00 */
[----:B------:R-:W-:Y:S02]  /*60e70*/  SEL R16, RZ, 0x4, P6 ;  /* 0x00000004ff107807 */ /* 0x000fe40003000000 */
[----:B------:R-:W-:Y:S02]  /*60e80*/  ISETP.GE.AND P6, PT, R25, UR6, PT ;  /* 0x0000000619007c0c */ /* 0x000fe4000bfc6270 */
[----:B------:R-:W3:Y:S01]  /*60e90*/  LDL.LU.64 R24, [R1+0x1088] ;  /* 0x0010880001187983 */ /* 0x000ee20000300a00 */
[----:B------:R-:W-:Y:S01]  /*60ea0*/  SEL R16, R16, RZ, P2 ;  /* 0x000000ff10107207 */ /* 0x000fe20001000000 */
[----:B-1----:R-:W-:Y:S01]  /*60eb0*/  IMAD.WIDE R28, R251, 0x4, R22 ;  /* 0x00000004fb1c7825 */ /* 0x002fe200078e0216 */
[----:B------:R-:W-:-:S02]  /*60ec0*/  SHF.R.U32.HI R23, RZ, 0x6, R17 ;  /* 0x00000006ff177819 */ /* 0x000fc40000011611 */
[----:B------:R-:W-:Y:S02]  /*60ed0*/  ISETP.NE.U32.AND P0, PT, R16, RZ, PT ;  /* 0x000000ff1000720c */ /* 0x000fe40003f05070 */
[----:B------:R-:W-:Y:S01]  /*60ee0*/  SGXT.U32 R23, R23, 0x1 ;  /* 0x000000011717781a */ /* 0x000fe20000000000 */
[----:B------:R-:W1:Y:S01]  /*60ef0*/  S2R R16, SR_TID.X ;  /* 0x0000000000107919 */ /* 0x000e620000002100 */
[----:B------:R-:W-:Y:S02]  /*60f00*/  SEL R17, RZ, 0x4, P6 ;  /* 0x00000004ff117807 */ /* 0x000fe40003000000 */
[----:B------:R-:W-:Y:S01]  /*60f10*/  LOP3.LUT R23, R23, 0x66, RZ, 0xfc, !PT ;  /* 0x0000006617177812 */ /* 0x000fe200078efcff */
[----:B------:R2:W-:Y:S01]  /*60f20*/  STL.64 [R1+0x7c8], R28 ;  /* 0x0007c81c01007387 */ /* 0x0005e20000100a00 */
[----:B------:R-:W-:Y:S02]  /*60f30*/  SEL R17, R17, RZ, P2 ;  /* 0x000000ff11117207 */ /* 0x000fe40001000000 */
[----:B------:R-:W-:Y:S01]  /*60f40*/  ISETP.GE.AND P6, PT, R23, UR6, PT ;  /* 0x0000000617007c0c */ /* 0x000fe2000bfc6270 */
[----:B------:R2:W-:Y:S04]  /*60f50*/  LDGSTS.E [R3+0x28008], desc[UR48][R28.64], P5 ;  /* 0x280080001c037fae */ /* 0x0005e8000a921870 */
[----:B------:R-:W3:Y:S01]  /*60f60*/  LDL.LU.64 R22, [R1+0x1098] ;  /* 0x0010980001167983 */ /* 0x000ee20000300a00 */
[----:B------:R-:W-:-:S02]  /*60f70*/  ISETP.NE.U32.AND P5, PT, R17, RZ, PT ;  /* 0x000000ff1100720c */ /* 0x000fc40003fa5070 */
[----:B------:R-:W2:Y:S01]  /*60f80*/  S2R R17, SR_TID.X ;  /* 0x0000000000117919 */ /* 0x000ea20000002100 */
[----:B----4-:R-:W-:Y:S01]  /*60f90*/  IMAD.WIDE R26, R251, 0x4, R18 ;  /* 0x00000004fb1a7825 */ /* 0x010fe200078e0212 */
[----:B-1----:R-:W-:-:S04]  /*60fa0*/  SHF.R.U32.HI R19, RZ, 0x6, R16 ;  /* 0x00000006ff137819 */ /* 0x002fc80000011610 */
[----:B------:R3:W-:Y:S01]  /*60fb0*/  LDGSTS.E [R3+0x2a000], desc[UR48][R26.64], P4 ;  /* 0x2a0000001a037fae */ /* 0x0007e2000a121870 */
[----:B------:R-:W-:-:S04]  /*60fc0*/  SGXT.U32 R19, R19, 0x1 ;  /* 0x000000011313781a */ /* 0x000fc80000000000 */
[----:B------:R-:W-:Y:S01]  /*60fd0*/  LOP3.LUT R19, R19, 0x8, RZ, 0xfc, !PT ;  /* 0x0000000813137812 */ /* 0x000fe200078efcff */
[----:B------:R3:W-:Y:S01]  /*60fe0*/  STL.64 [R1+0x850], R26 ;  /* 0x0008501a01007387 */ /* 0x0007e20000100a00 */
[----:B------:R-:W-:Y:S02]  /*60ff0*/  SEL R16, RZ, 0x4, P6 ;  /* 0x00000004ff107807 */ /* 0x000fe40003000000 */
[----:B------:R-:W-:Y:S02]  /*61000*/  ISETP.GE.AND P6, PT, R19, UR6, PT ;  /* 0x0000000613007c0c */ /* 0x000fe4000bfc6270 */
[----:B------:R-:W4:Y:S01]  /*61010*/  LDL.LU.64 R18, [R1+0x10a0] ;  /* 0x0010a00001127983 */ /* 0x000f220000300a00 */
[----:B--2---:R-:W-:Y:S01]  /*61020*/  IMAD.WIDE R28, R251, 0x4, R244 ;  /* 0x00000004fb1c7825 */ /* 0x004fe200078e02f4 */
[----:B------:R-:W-:-:S04]  /*61030*/  SHF.R.U32.HI R245, RZ, 0x6, R17 ;  /* 0x00000006fff57819 */ /* 0x000fc80000011611 */
[----:B------:R-:W-:Y:S01]  /*61040*/  SGXT.U32 R245, R245, 0x1 ;  /* 0x00000001f5f5781a */ /* 0x000fe20000000000 */
[----:B------:R1:W-:Y:S03]  /*61050*/  LDGSTS.E [R3+0x2a008], desc[UR48][R28.64], P1 ;  /* 0x2a0080001c037fae */ /* 0x0003e60008921870 */
        /* <DEDUP_REMOVED lines=10> */
[----:B------:R-:W1:Y:S01]  /*61100*/  S2R R17, SR_TID.X ;  /* 0x0000000000117919 */ /* 0x000e620000002100 */
        /* <DEDUP_REMOVED lines=12> */
[----:B------:R-:W-:Y:S01]  /*611d0*/  IMAD.WIDE R28, R251, 0x4, R24 ;  /* 0x00000004fb1c7825 */ /* 0x000fe200078e0218 */
        /* <DEDUP_REMOVED lines=8> */
[----:B------:R-:W-:-:S04]  /*61260*/  SEL R17, R17, RZ, P2 ;  /* 0x000000ff11117207 */ /* 0x000fc80001000000 */
[----:B------:R-:W-:Y:S01]  /*61270*/  ISETP.NE.U32.AND P0, PT, R17, RZ, PT ;  /* 0x000000ff1100720c */ /* 0x000fe20003f05070 */
[----:B-1----:R-:W-:Y:S01]  /*61280*/  IMAD.WIDE R26, R251, 0x4, R22 ;  /* 0x00000004fb1a7825 */ /* 0x002fe200078e0216 */
[----:B------:R-:W-:Y:S01]  /*61290*/  SHF.R.U32.HI R23, RZ, 0x6, R16 ;  /* 0x00000006ff177819 */ /* 0x000fe20000011610 */
[----:B------:R-:W1:Y:S03]  /*612a0*/  S2R R17, SR_TID.X ;  /* 0x0000000000117919 */ /* 0x000e660000002100 */
[----:B------:R-:W-:Y:S01]  /*612b0*/  SGXT.U32 R23, R23, 0x1 ;  /* 0x000000011717781a */ /* 0x000fe20000000000 */
[----:B------:R2:W-:Y:S01]  /*612c0*/  LDGSTS.E [R3+0x2e000], desc[UR48][R26.64], P5 ;  /* 0x2e0000001a037fae */ /* 0x0005e2000a921870 */
[----:B------:R-:W-:Y:S02]  /*612d0*/  SEL R16, RZ, 0x4, P6 ;  /* 0x00000004ff107807 */ /* 0x000fe40003000000 */
[----:B------:R-:W-:Y:S01]  /*612e0*/  LOP3.LUT R23, R23, 0x48, RZ, 0xfc, !PT ;  /* 0x0000004817177812 */ /* 0x000fe200078efcff */
[----:B------:R2:W-:Y:S01]  /*612f0*/  STL.64 [R1+0x988], R26 ;  /* 0x0009881a01007387 */ /* 0x0005e20000100a00 */
[----:B------:R-:W-:-:S02]  /*61300*/  SEL R16, R16, RZ, P2 ;  /* 0x000000ff10107207 */ /* 0x000fc40001000000 */
[----:B------:R-:W-:Y:S02]  /*61310*/  ISETP.GE.AND P6, PT, R23, UR6, PT ;  /* 0x0000000617007c0c */ /* 0x000fe4000bfc6270 */
[----:B------:R-:W3:Y:S01]  /*61320*/  LDL.LU.64 R22, [R1+0x1100] ;  /* 0x0011000001167983 */ /* 0x000ee20000300a00 */
[----:B------:R-:W-:Y:S02]  /*61330*/  ISETP.NE.U32.AND P5, PT, R16, RZ, PT ;  /* 0x000000ff1000720c */ /* 0x000fe40003fa5070 */
[----:B------:R-:W2:Y:S01]  /*61340*/  S2R R16, SR_TID.X ;  /* 0x0000000000107919 */ /* 0x000ea20000002100 */
[----:B----4-:R-:W-:Y:S01]  /*61350*/  IMAD.WIDE R28, R251, 0x4, R18 ;  /* 0x00000004fb1c7825 */ /* 0x010fe200078e0212 */
[----:B-1----:R-:W-:-:S04]  /*61360*/  SHF.R.U32.HI R19, RZ, 0x6, R17 ;  /* 0x00000006ff137819 */ /* 0x002fc80000011611 */
[----:B------:R-:W-:Y:S01]  /*61370*/  SGXT.U32 R19, R19, 0x1 ;  /* 0x000000011313781a */ /* 0x000fe20000000000 */
[----:B------:R3:W-:Y:S03]  /*61380*/  LDGSTS.E [R3+0x2e008], desc[UR48][R28.64], P4 ;  /* 0x2e0080001c037fae */ /* 0x0007e6000a121870 */
        /* <DEDUP_REMOVED lines=201> */
[----:B-1----:R-:W-:Y:S02]  /*62020*/  SHF.R.U32.HI R21, RZ, 0x6, R16 ;  /* 0x00000006ff157819 */ /* 0x002fe40000011610 */
[----:B------:R-:W-:Y:S02]  /*62030*/  SEL R16, RZ, 0x4, P6 ;  /* 0x00000004ff107807 */ /* 0x000fe40003000000 */
[----:B------:R-:W-:Y:S02]  /*62040*/  LDGSTS.E [R15+0x28000], desc[UR48][R26.64], P3 ;  /* 0x280000001a0f7fae */ /* 0x000fe40009921870 */
[----:B------:R-:W-:-:S02]  /*62050*/  SEL R16, R16, RZ, P2 ;  /* 0x000000ff10107207 */ /* 0x000fc40001000000 */
[----:B------:R-:W-:Y:S02]  /*62060*/  SGXT.U32 R21, R21, 0x1 ;  /* 0x000000011515781a */ /* 0x000fe40000000000 */
[----:B------:R-:W-:Y:S02]  /*62070*/  ISETP.NE.U32.AND P3, PT, R16, RZ, PT ;  /* 0x000000ff1000720c */ /* 0x000fe40003f65070 */
[----:B------:R-:W1:Y:S01]  /*62080*/  S2R R16, SR_TID.X ;  /* 0x0000000000107919 */ /* 0x000e620000002100 */
[----:B------:R-:W-:Y:S01]  /*62090*/  LOP3.LUT R21, R21, 0x70, RZ, 0xfc, !PT ;  /* 0x0000007015157812 */ /* 0x000fe200078efcff */
[----:B------:R3:W-:Y:S03]  /*620a0*/  STL.64 [R1+0x7f0], R26 ;  /* 0x0007f01a01007387 */ /* 0x0007e60000100a00 */
[----:B------:R-:W-:Y:S02]  /*620b0*/  ISETP.GE.AND P6, PT, R21, UR6, PT ;  /* 0x0000000615007c0c */ /* 0x000fe4000bfc6270 */
[----:B------:R-:W2:Y:S01]  /*620c0*/  LDL.LU.64 R20, [R1+0x1220] ;  /* 0x0012200001147983 */ /* 0x000ea20000300a00 */
[----:B------:R-:W-:-:S05]  /*620d0*/  IMAD.WIDE R28, R251, 0x4, R24 ;  /* 0x00000004fb1c7825 */ /* 0x000fca00078e0218 */
[----:B------:R1:W-:Y:S04]  /*620e0*/  STL.64 [R1+0x800], R28 ;  /* 0x0008001c01007387 */ /* 0x0003e80000100a00 */
[----:B---3--:R-:W3:Y:S01]  /*620f0*/  LDL.LU.64 R26, [R1+0x1218] ;  /* 0x00121800011a7983 */ /* 0x008ee20000300a00 */
[----:B------:R-:W-:-:S03]  /*62100*/  SHF.R.U32.HI R25, RZ, 0x6, R17 ;  /* 0x00000006ff197819 */ /* 0x000fc60000011611 */
[----:B------:R1:W-:Y:S01]  /*62110*/  LDGSTS.E [R15+0x28008], desc[UR48][R28.64], P0 ;  /* 0x280080001c0f7fae */ /* 0x0003e20008121870 */
[----:B------:R-:W-:-:S04]  /*62120*/  SGXT.U32 R25, R25, 0x1 ;  /* 0x000000011919781a */ /* 0x000fc80000000000 */
[----:B------:R-:W-:Y:S02]  /*62130*/  LOP3.LUT R25, R25, 0x72, RZ, 0xfc, !PT ;  /* 0x0000007219197812 */ /* 0x000fe400078efcff */
[----:B------:R-:W-:Y:S02]  /*62140*/  SEL R17, RZ, 0x4, P6 ;  /* 0x00000004ff117807 */ /* 0x000fe40003000000 */
[----:B------:R-:W-:Y:S02]  /*62150*/  ISETP.GE.AND P6, PT, R25, UR6, PT ;  /* 0x0000000619007c0c */ /* 0x000fe4000bfc6270 */
[----:B-1----:R-:W-:-:S04]  /*62160*/  SHF.R.U32.HI R25, RZ, 0x6, R16 ;  /* 0x00000006ff197819 */ /* 0x002fc80000011610 */
[----:B------:R-:W-:Y:S01]  /*62170*/  SGXT.U32 R25, R25, 0x1 ;  /* 0x000000011919781a */ /* 0x000fe20000000000 */
[----:B------:R-:W-:-:S03]  /*62180*/  IMAD.WIDE R22, R251, 0x4, R22 ;  /* 0x00000004fb167825 */ /* 0x000fc600078e0216 */
[----:B------:R-:W-:Y:S02]  /*62190*/  LOP3.LUT R25, R25, 0x14, RZ, 0xfc, !PT ;  /* 0x0000001419197812 */ /* 0x000fe400078efcff */
[----:B------:R-:W-:Y:S01]  /*621a0*/  SEL R16, RZ, 0x4, P6 ;  /* 0x00000004ff107807 */ /* 0x000fe20003000000 */
[----:B------:R1:W-:Y:S01]  /*621b0*/  STL.64 [R1+0x888], R22 ;  /* 0x0008881601007387 */ /* 0x0003e20000100a00 */
[----:B------:R-:W-:-:S03]  /*621c0*/  ISETP.GE.AND P6, PT, R25, UR6, PT ;  /* 0x0000000619007c0c */ /* 0x000fc6000bfc6270 */
[----:B------:R-:W3:Y:S04]  /*621d0*/  LDL.LU.64 R24, [R1+0x1210] ;  /* 0x0012100001187983 */ /* 0x000ee80000300a00 */
[----:B------:R-:W-:Y:S01]  /*621e0*/  LDGSTS.E [R15+0x2a000], desc[UR48][R22.64], P5 ;  /* 0x2a000000160f7fae */ /* 0x000fe2000a921870 */
[----:B------:R-:W-:-:S04]  /*621f0*/  SEL R28, R16, RZ, P2 ;  /* 0x000000ff101c7207 */ /* 0x000fc80001000000 */
[----:B------:R-:W-:Y:S01]  /*62200*/  ISETP.NE.U32.AND P5, PT, R28, RZ, PT ;  /* 0x000000ff1c00720c */ /* 0x000fe20003fa5070 */
[----:B----4-:R-:W-:-:S05]  /*62210*/  IMAD.WIDE R18, R251, 0x4, R18 ;  /* 0x00000004fb127825 */ /* 0x010fca00078e0212 */
[----:B------:R4:W-:Y:S04]  /*62220*/  STL.64 [R1+0x890], R18 ;  /* 0x0008901201007387 */ /* 0x0009e80000100a00 */
[----:B-1----:R-:W3:Y:S04]  /*62230*/  LDL.LU.64 R22, [R1+0x1240] ;  /* 0x0012400001167983 */ /* 0x002ee80000300a00 */
[----:B------:R-:W-:Y:S01]  /*62240*/  LDGSTS.E [R15+0x2a008], desc[UR48][R18.64], P4 ;  /* 0x2a008000120f7fae */ /* 0x000fe2000a121870 */
[----:B--2---:R-:W-:-:S05]  /*62250*/  IMAD.WIDE R28, R251, 0x4, R244 ;  /* 0x00000004fb1c7825 */ /* 0x004fca00078e02f4 */
[----:B------:R1:W-:Y:S04]  /*62260*/  STL.64 [R1+0x918], R28 ;  /* 0x0009181c01007387 */ /* 0x0003e80000100a00 */
[----:B----4-:R-:W2:Y:S01]  /*62270*/  LDL.LU.64 R18, [R1+0x1280] ;  /* 0x0012800001127983 */ /* 0x010ea20000300a00 */
[----:B------:R-:W-:Y:S02]  /*62280*/  SEL R17, R17, RZ, P2 ;  /* 0x000000ff11117207 */ /* 0x000fe40001000000 */
[----:B------:R-:W-:Y:S01]  /*62290*/  SEL R16, RZ, 0x4, P6 ;  /* 0x00000004ff107807 */ /* 0x000fe20003000000 */
[----:B------:R1:W-:Y:S01]  /*622a0*/  LDGSTS.E [R15+0x2c000], desc[UR48][R28.64], P1 ;  /* 0x2c0000001c0f7fae */ /* 0x0003e20008921870 */
[----:B------:R-:W-:Y:S02]  /*622b0*/  ISETP.NE.U32.AND P0, PT, R17, RZ, PT ;  /* 0x000000ff1100720c */ /* 0x000fe40003f05070 */
[----:B------:R-:W4:Y:S02]  /*622c0*/  S2R R17, SR_TID.X ;  /* 0x0000000000117919 */ /* 0x000f240000002100 */
[----:B----4-:R-:W-:-:S04]  /*622d0*/  SHF.R.U32.HI R17, RZ, 0x6, R17 ;  /* 0x00000006ff117819 */ /* 0x010fc80000011611 */
[----:B------:R-:W-:-:S04]  /*622e0*/  SGXT.U32 R17, R17, 0x1 ;  /* 0x000000011111781a */ /* 0x000fc80000000000 */
[----:B------:R-:W-:-:S04]  /*622f0*/  LOP3.LUT R17, R17, 0x16, RZ, 0xfc, !PT ;  /* 0x0000001611117812 */ /* 0x000fc800078efcff */
[----:B------:R-:W-:Y:S02]  /*62300*/  ISETP.GE.AND P6, PT, R17, UR6, PT ;  /* 0x0000000611007c0c */ /* 0x000fe4000bfc6270 */
[----:B------:R-:W4:Y:S01]  /*62310*/  S2R R17, SR_TID.X ;  /* 0x0000000000117919 */ /* 0x000f220000002100 */
[----:B------:R-:W-:-:S04]  /*62320*/  SEL R16, R16, RZ, P2 ;  /* 0x000000ff10107207 */ /* 0x000fc80001000000 */
[----:B------:R-:W-:Y:S02]  /*62330*/  ISETP.NE.U32.AND P4, PT, R16, RZ, PT ;  /* 0x000000ff1000720c */ /* 0x000fe40003f85070 */
[----:B------:R-:W1:Y:S01]  /*62340*/  S2R R16, SR_TID.X ;  /* 0x0000000000107919 */ /* 0x000e620000002100 */
[----:B----4-:R-:W-:Y:S02]  /*62350*/  SHF.R.U32.HI R245, RZ, 0x6, R17 ;  /* 0x00000006fff57819 */ /* 0x010fe40000011611 */
[----:B------:R-:W-:-:S04]  /*62360*/  SEL R17, RZ, 0x4, P6 ;  /* 0x00000004ff117807 */ /* 0x000fc80003000000 */
[----:B------:R-:W-:-:S04]  /*62370*/  SEL R17, R17, RZ, P2 ;  /* 0x000000ff11117207 */ /* 0x000fc80001000000 */
[----:B------:R-:W-:Y:S02]  /*62380*/  ISETP.NE.U32.AND P1, PT, R17, RZ, PT ;  /* 0x000000ff1100720c */ /* 0x000fe40003f25070 */
[----:B------:R-:W4:Y:S01]  /*62390*/  S2R R17, SR_TID.X ;  /* 0x0000000000117919 */ /* 0x000f220000002100 */
[----:B------:R-:W-:-:S04]  /*623a0*/  SGXT.U32 R245, R245, 0x1 ;  /* 0x00000001f5f5781a */ /* 0x000fc80000000000 */
[----:B------:R-:W-:-:S04]  /*623b0*/  LOP3.LUT R245, R245, 0x34, RZ, 0xfc, !PT ;  /* 0x00000034f5f57812 */ /* 0x000fc800078efcff */
[----:B------:R-:W-:Y:S02]  /*623c0*/  ISETP.GE.AND P6, PT, R245, UR6, PT ;  /* 0x00000006f5007c0c */ /* 0x000fe4000bfc6270 */
[----:B-1----:R-:W-:-:S04]  /*623d0*/  SHF.R.U32.HI R245, RZ, 0x6, R16 ;  /* 0x00000006fff57819 */ /* 0x002fc80000011610 */
[----:B------:R-:W-:-:S04]  /*623e0*/  SGXT.U32 R245, R245, 0x1 ;  /* 0x00000001f5f5781a */ /* 0x000fc80000000000 */
[----:B------:R-:W-:Y:S01]  /*623f0*/  LOP3.LUT R245, R245, 0x36, RZ, 0xfc, !PT ;  /* 0x00000036f5f57812 */ /* 0x000fe200078efcff */
[----:B------:R-:W-:Y:S01]  /*62400*/  IMAD.WIDE R20, R251, 0x4, R20 ;  /* 0x00000004fb147825 */ /* 0x000fe200078e0214 */
[----:B------:R-:W-:Y:S02]  /*62410*/  SEL R16, RZ, 0x4, P6 ;  /* 0x00000004ff107807 */ /* 0x000fe40003000000 */
[----:B------:R-:W-:Y:S02]  /*62420*/  ISETP.GE.AND P6, PT, R245, UR6, PT ;  /* 0x00000006f5007c0c */ /* 0x000fe4000bfc6270 */
[----:B----4-:R-:W-:Y:S01]  /*62430*/  SHF.R.U32.HI R17, RZ, 0x6, R17 ;  /* 0x00000006ff117819 */ /* 0x010fe20000011611 */
[----:B------:R-:W-:Y:S03]  /*62440*/  LDGSTS.E [R15+0x2c008], desc[UR48][R20.64], P3 ;  /* 0x2c008000140f7fae */ /* 0x000fe60009921870 */
[----:B------:R-:W-:-:S04]  /*62450*/  SGXT.U32 R17, R17, 0x1 ;  /* 0x000000011111781a */ /* 0x000fc80000000000 */
[----:B------:R-:W-:Y:S02]  /*62460*/  LOP3.LUT R17, R17, 0x54, RZ, 0xfc, !PT ;  /* 0x0000005411117812 */ /* 0x000fe400078efcff */
[----:B------:R-:W-:Y:S01]  /*62470*/  SEL R28, R16, RZ, P2 ;  /* 0x000000ff101c7207 */ /* 0x000fe20001000000 */
[----:B------:R1:W-:Y:S01]  /*62480*/  STL.64 [R1+0x930], R20 ;  /* 0x0009301401007387 */ /* 0x0003e20000100a00 */
[----:B------:R-:W-:Y:S02]  /*62490*/  SEL R16, RZ, 0x4, P6 ;  /* 0x00000004ff107807 */ /* 0x000fe40003000000 */
[----:B------:R-:W-:Y:S01]  /*624a0*/  ISETP.GE.AND P6, PT, R17, UR6, PT ;  /* 0x0000000611007c0c */ /* 0x000fe2000bfc6270 */
[----:B------:R-:W4:Y:S01]  /*624b0*/  LDL.LU.64 R244, [R1+0x1270] ;  /* 0x0012700001f47983 */ /* 0x000f220000300a00 */
[----:B------:R-:W1:Y:S01]  /*624c0*/  S2R R17, SR_TID.X ;  /* 0x0000000000117919 */ /* 0x000e620000002100 */
[----:B------:R-:W-:Y:S02]  /*624d0*/  SEL R16, R16, RZ, P2 ;  /* 0x000000ff10107207 */ /* 0x000fe40001000000 */
[----:B------:R-:W-:Y:S01]  /*624e0*/  ISETP.NE.U32.AND P3, PT, R28, RZ, PT ;  /* 0x000000ff1c00720c */ /* 0x000fe20003f65070 */
[----:B---3--:R-:W-:-:S05]  /*624f0*/  IMAD.WIDE R26, R251, 0x4, R26 ;  /* 0x00000004fb1a7825 */ /* 0x008fca00078e021a */
[----:B------:R3:W-:Y:S04]  /*62500*/  STL.64 [R1+0x9c8], R26 ;  /* 0x0009c81a01007387 */ /* 0x0007e80000100a00 */
[----:B-1----:R-:W4:Y:S04]  /*62510*/  LDL.LU.64 R20, [R1+0x1268] ;  /* 0x0012680001147983 */ /* 0x002f280000300a00 */
[----:B------:R-:W-:Y:S01]  /*62520*/  LDGSTS.E [R15+0x2e000], desc[UR48][R26.64], P0 ;  /* 0x2e0000001a0f7fae */ /* 0x000fe20008121870 */
[----:B------:R-:W-:Y:S02]  /*62530*/  ISETP.NE.U32.AND P0, PT, R16, RZ, PT ;  /* 0x000000ff1000720c */ /* 0x000fe40003f05070 */
[----:B------:R-:W1:Y:S01]  /*62540*/  S2R R16, SR_TID.X ;  /* 0x0000000000107919 */ /* 0x000e620000002100 */
[----:B------:R-:W-:Y:S01]  /*62550*/  IMAD.WIDE R28, R251, 0x4, R24 ;  /* 0x00000004fb1c7825 */ /* 0x000fe200078e0218 */
[----:B------:R-:W-:-:S02]  /*62560*/  SHF.R.U32.HI R25, RZ, 0x6, R17 ;  /* 0x00000006ff197819 */ /* 0x000fc40000011611 */
[----:B------:R-:W-:Y:S02]  /*62570*/  SEL R17, RZ, 0x4, P6 ;  /* 0x00000004ff117807 */ /* 0x000fe40003000000 */
[----:B------:R2:W-:Y:S02]  /*62580*/  LDGSTS.E [R15+0x2e008], desc[UR48][R28.64], P5 ;  /* 0x2e0080001c0f7fae */ /* 0x0005e4000a921870 */
[----:B------:R-:W-:-:S04]  /*62590*/  SEL R17, R17, RZ, P2 ;  /* 0x000000ff11117207 */ /* 0x000fc80001000000 */
[----:B------:R-:W-:Y:S02]  /*625a0*/  ISETP.NE.U32.AND P5, PT, R17, RZ, PT ;  /* 0x000000ff1100720c */ /* 0x000fe40003fa5070 */
[----:B------:R-:W3:Y:S01]  /*625b0*/  S2R R17, SR_TID.X ;  /* 0x0000000000117919 */ /* 0x000ee20000002100 */
[----:B------:R-:W-:-:S04]  /*625c0*/  SGXT.U32 R25, R25, 0x1 ;  /* 0x000000011919781a */ /* 0x000fc80000000000 */
[----:B------:R-:W-:-:S04]  /*625d0*/  LOP3.LUT R25, R25, 0x56, RZ, 0xfc, !PT ;  /* 0x0000005619197812 */ /* 0x000fc800078efcff */
[----:B------:R-:W-:Y:S02]  /*625e0*/  ISETP.GE.AND P6, PT, R25, UR6, PT ;  /* 0x0000000619007c0c */ /* 0x000fe4000bfc6270 */
[----:B-1----:R-:W-:-:S04]  /*625f0*/  SHF.R.U32.HI R25, RZ, 0x6, R16 ;  /* 0x00000006ff197819 */ /* 0x002fc80000011610 */
[----:B------:R-:W-:Y:S01]  /*62600*/  SGXT.U32 R25, R25, 0x1 ;  /* 0x000000011919781a */ /* 0x000fe20000000000 */
[----:B------:R-:W-:-:S03]  /*62610*/  IMAD.WIDE R22, R251, 0x4, R22 ;  /* 0x00000004fb167825 */ /* 0x000fc600078e0216 */
[----:B------:R-:W-:Y:S01]  /*62620*/  LOP3.LUT R25, R25, 0x74, RZ, 0xfc, !PT ;  /* 0x0000007419197812 */ /* 0x000fe200078efcff */
[----:B------:R2:W-:Y:S01]  /*62630*/  STL.64 [R1+0x9d0], R28 ;  /* 0x0009d01c01007387 */ /* 0x0005e20000100a00 */
[----:B------:R-:W-:Y:S02]  /*62640*/  SEL R16, RZ, 0x4, P6 ;  /* 0x00000004ff107807 */ /* 0x000fe40003000000 */
[----:B------:R-:W-:Y:S01]  /*62650*/  ISETP.GE.AND P6, PT, R25, UR6, PT ;  /* 0x0000000619007c0c */ /* 0x000fe2000bfc6270 */
[----:B---3--:R-:W3:Y:S04]  /*62660*/  LDL.LU.64 R26, [R1+0x1260] ;  /* 0x00126000011a7983 */ /* 0x008ee80000300a00 */
[----:B------:R1:W-:Y:S04]  /*62670*/  STL.64 [R1+0x808], R22 ;  /* 0x0008081601007387 */ /* 0x0003e80000100a00 */
[----:B------:R-:W3:Y:S01]  /*62680*/  LDL.LU.64 R24, [R1+0x1258] ;  /* 0x0012580001187983 */ /* 0x000ee20000300a00 */
[----:B------:R-:W-:-:S03]  /*62690*/  SHF.R.U32.HI R17, RZ, 0x6, R17 ;  /* 0x00000006ff117819 */ /* 0x000fc60000011611 */
[----:B------:R1:W-:Y:S01]  /*626a0*/  LDGSTS.E [R240+0x28000], desc[UR48][R22.64], P4 ;  /* 0x2800000016f07fae */ /* 0x0003e2000a121870 */
[----:B------:R-:W-:-:S04]  /*626b0*/  SGXT.U32 R17, R17, 0x1 ;  /* 0x000000011111781a */ /* 0x000fc80000000000 */
[----:B------:R-:W-:Y:S01]  /*626c0*/  LOP3.LUT R17, R17, 0x76, RZ, 0xfc, !PT ;  /* 0x0000007611117812 */ /* 0x000fe200078efcff */
[----:B--2---:R-:W-:Y:S01]  /*626d0*/  IMAD.WIDE R28, R251, 0x4, R18 ;  /* 0x00000004fb1c7825 */ /* 0x004fe200078e0212 */
[----:B------:R-:W-:Y:S02]  /*626e0*/  SEL R18, RZ, 0x4, P6 ;  /* 0x00000004ff127807 */ /* 0x000fe40003000000 */
[----:B------:R-:W-:Y:S02]  /*626f0*/  SEL R19, R16, RZ, P2 ;  /* 0x000000ff10137207 */ /* 0x000fe40001000000 */
[----:B------:R2:W-:Y:S01]  /*62700*/  STL.64 [R1+0x810], R28 ;  /* 0x0008101c01007387 */ /* 0x0005e20000100a00 */
[----:B------:R-:W-:-:S03]  /*62710*/  ISETP.GE.AND P6, PT, R17, UR6, PT ;  /* 0x0000000611007c0c */ /* 0x000fc6000bfc6270 */
[----:B------:R-:W3:Y:S01]  /*62720*/  LDL.LU.64 R16, [R1+0x1250] ;  /* 0x0012500001107983 */ /* 0x000ee20000300a00 */
[----:B-1----:R-:W1:Y:S01]  /*62730*/  S2R R23, SR_TID.X ;  /* 0x0000000000177919 */ /* 0x002e620000002100 */
[----:B------:R-:W-:Y:S02]  /*62740*/  ISETP.NE.U32.AND P4, PT, R19, RZ, PT ;  /* 0x000000ff1300720c */ /* 0x000fe40003f85070 */
[----:B------:R-:W-:Y:S01]  /*62750*/  SEL R19, R18, RZ, P2 ;  /* 0x000000ff12137207 */ /* 0x000fe20001000000 */
[----:B------:R2:W-:Y:S01]  /*62760*/  LDGSTS.E [R240+0x28008], desc[UR48][R28.64], P1 ;  /* 0x280080001cf07fae */ /* 0x0005e20008921870 */
[----:B------:R-:W-:Y:S02]  /*62770*/  SEL R18, RZ, 0x4, P6 ;  /* 0x00000004ff127807 */ /* 0x000fe40003000000 */
[----:B------:R-:W-:Y:S02]  /*62780*/  ISETP.NE.U32.AND P1, PT, R19, RZ, PT ;  /* 0x000000ff1300720c */ /* 0x000fe40003f25070 */
[----:B------:R-:W4:Y:S01]  /*62790*/  S2R R19, SR_TID.X ;  /* 0x0000000000137919 */ /* 0x000f220000002100 */
[----:B-1----:R-:W-:-:S04]  /*627a0*/  SHF.R.U32.HI R23, RZ, 0x6, R23 ;  /* 0x00000006ff177819 */ /* 0x002fc80000011617 */
[----:B------:R-:W-:-:S04]  /*627b0*/  SGXT.U32 R23, R23, 0x1 ;  /* 0x000000011717781a */ /* 0x000fc80000000000 */
[----:B------:R-:W-:-:S04]  /*627c0*/  LOP3.LUT R23, R23, 0x18, RZ, 0xfc, !PT ;  /* 0x0000001817177812 */ /* 0x000fc800078efcff */
[----:B------:R-:W-:Y:S02]  /*627d0*/  ISETP.GE.AND P6, PT, R23, UR6, PT ;  /* 0x0000000617007c0c */ /* 0x000fe4000bfc6270 */
[----:B------:R-:W1:Y:S01]  /*627e0*/  S2R R23, SR_TID.X ;  /* 0x0000000000177919 */ /* 0x000e620000002100 */
[----:B--2---:R-:W-:Y:S02]  /*627f0*/  SEL R28, R18, RZ, P2 ;  /* 0x000000ff121c7207 */ /* 0x004fe40001000000 */
[----:B------:R-:W-:Y:S02]  /*62800*/  SEL R18, RZ, 0x4, P6 ;  /* 0x00000004ff127807 */ /* 0x000fe40003000000 */
[----:B-1----:R-:W-:-:S04]  /*62810*/  SHF.R.U32.HI R23, RZ, 0x6, R23 ;  /* 0x00000006ff177819 */ /* 0x002fc80000011617 */
[----:B------:R-:W-:-:S04]  /*62820*/  SGXT.U32 R23, R23, 0x1 ;  /* 0x000000011717781a */ /* 0x000fc80000000000 */
[----:B------:R-:W-:-:S04]  /*62830*/  LOP3.LUT R23, R23, 0x1a, RZ, 0xfc, !PT ;  /* 0x0000001a17177812 */ /* 0x000fc800078efcff */
[----:B------:R-:W-:Y:S01]  /*62840*/  ISETP.GE.AND P6, PT, R23, UR6, PT ;  /* 0x0000000617007c0c */ /* 0x000fe2000bfc6270 */
[----:B----4-:R-:W-:-:S05]  /*62850*/  IMAD.WIDE R34, R251, 0x4, R244 ;  /* 0x00000004fb227825 */ /* 0x010fca00078e02f4 */
[----:B------:R-:W-:Y:S04]  /*62860*/  STL.64 [R1+0x898], R34 ;  /* 0x0008982201007387 */ /* 0x000fe80000100a00 */
[----:B------:R-:W2:Y:S04]  /*62870*/  LDL.LU.64 R244, [R1+0x1278] ;  /* 0x0012780001f47983 */ /* 0x000ea80000300a00 */
[----:B------:R-:W-:Y:S01]  /*62880*/  LDGSTS.E [R240+0x2a000], desc[UR48][R34.64], P3 ;  /* 0x2a00000022f07fae */ /* 0x000fe20009921870 */
[----:B------:R-:W-:Y:S02]  /*62890*/  ISETP.NE.U32.AND P3, PT, R28, RZ, PT ;  /* 0x000000ff1c00720c */ /* 0x000fe40003f65070 */
[----:B------:R-:W-:-:S02]  /*628a0*/  SEL R28, R18, RZ, P2 ;  /* 0x000000ff121c7207 */ /* 0x000fc40001000000 */
[----:B------:R-:W-:-:S04]  /*628b0*/  SHF.R.U32.HI R18, RZ, 0x6, R19 ;  /* 0x00000006ff127819 */ /* 0x000fc80000011613 */
[----:B------:R-:W-:-:S04]  /*628c0*/  SGXT.U32 R18, R18, 0x1 ;  /* 0x000000011212781a */ /* 0x000fc80000000000 */
[----:B------:R-:W-:Y:S02]  /*628d0*/  LOP3.LUT R18, R18, 0x38, RZ, 0xfc, !PT ;  /* 0x0000003812127812 */ /* 0x000fe400078efcff */
[----:B------:R-:W-:Y:S02]  /*628e0*/  SEL R19, RZ, 0x4, P6 ;  /* 0x00000004ff137807 */ /* 0x000fe40003000000 */
[----:B------:R-:W-:Y:S02]  /*628f0*/  ISETP.GE.AND P6, PT, R18, UR6, PT ;  /* 0x0000000612007c0c */ /* 0x000fe4000bfc6270 */
[----:B------:R-:W1:Y:S01]  /*62900*/  S2R R18, SR_TID.X ;  /* 0x0000000000127919 */ /* 0x000e620000002100 */
[C---:B------:R-:W-:Y:S02]  /*62910*/  IMAD.WIDE R32, R251.reuse, 0x4, R20 ;  /* 0x00000004fb207825 */ /* 0x040fe400078e0214 */
[----:B------:R-:W4:Y:S04]  /*62920*/  LDL.LU.64 R20, [R1+0x1330] ;  /* 0x0013300001147983 */ /* 0x000f280000300a00 */
[----:B------:R-:W-:Y:S04]  /*62930*/  STL.64 [R1+0x8a0], R32 ;  /* 0x0008a02001007387 */ /* 0x000fe80000100a00 */
[----:B------:R-:W4:Y:S04]  /*62940*/  LDL.LU.64 R22, [R1+0x1388] ;  /* 0x0013880001167983 */ /* 0x000f280000300a00 */
[----:B------:R-:W-:Y:S01]  /*62950*/  LDGSTS.E [R240+0x2a008], desc[UR48][R32.64], P0 ;  /* 0x2a00800020f07fae */ /* 0x000fe20008121870 */
[----:B------:R-:W-:Y:S01]  /*62960*/  ISETP.NE.U32.AND P0, PT, R28, RZ, PT ;  /* 0x000000ff1c00720c */ /* 0x000fe20003f05070 */
[----:B---3--:R-:W-:-:S04]  /*62970*/  IMAD.WIDE R26, R251, 0x4, R26 ;  /* 0x00000004fb1a7825 */ /* 0x008fc800078e021a */
[----:B------:R-:W-:Y:S01]  /*62980*/  IMAD.WIDE R28, R251, 0x4, R24 ;  /* 0x00000004fb1c7825 */ /* 0x000fe200078e0218 */
[----:B-1----:R-:W-:Y:S01]  /*62990*/  SHF.R.U32.HI R25, RZ, 0x6, R18 ;  /* 0x00000006ff197819 */ /* 0x002fe20000011612 */
[----:B------:R1:W-:Y:S03]  /*629a0*/  LDGSTS.E [R240+0x2c000], desc[UR48][R26.64], P5 ;  /* 0x2c0000001af07fae */ /* 0x0003e6000a921870 */
[----:B------:R-:W-:Y:S01]  /*629b0*/  SGXT.U32 R25, R25, 0x1 ;  /* 0x000000011919781a */ /* 0x000fe20000000000 */
[----:B------:R1:W-:Y:S03]  /*629c0*/  STL.64 [R1+0x938], R26 ;  /* 0x0009381a01007387 */ /* 0x0003e60000100a00 */
[----:B------:R-:W-:Y:S02]  /*629d0*/  LOP3.LUT R25, R25, 0x3a, RZ, 0xfc, !PT ;  /* 0x0000003a19197812 */ /* 0x000fe400078efcff */
[----:B------:R-:W-:Y:S01]  /*629e0*/  SEL R18, RZ, 0x4, P6 ;  /* 0x00000004ff127807 */ /* 0x000fe20003000000 */
[----:B------:R-:W-:Y:S01]  /*629f0*/  STL.64 [R1+0x940], R28 ;  /* 0x0009401c01007387 */ /* 0x000fe20000100a00 */
[----:B------:R-:W-:-:S02]  /*62a00*/  ISETP.GE.AND P6, PT, R25, UR6, PT ;  /* 0x0000000619007c0c */ /* 0x000fc4000bfc6270 */
[----:B------:R-:W-:Y:S01]  /*62a10*/  SEL R19, R19, RZ, P2 ;  /* 0x000000ff13137207 */ /* 0x000fe20001000000 */
[----:B------:R3:W-:Y:S01]  /*62a20*/  LDGSTS.E [R240+0x2c008], desc[UR48][R28.64], P4 ;  /* 0x2c0080001cf07fae */ /* 0x0007e2000a121870 */
[----:B------:R-:W-:-:S03]  /*62a30*/  IMAD.WIDE R24, R251, 0x4, R16 ;  /* 0x00000004fb187825 */ /* 0x000fc600078e0210 */
[----:B------:R-:W3:Y:S01]  /*62a40*/  LDL.LU.64 R16, [R1+0x1370] ;  /* 0x0013700001107983 */ /* 0x000ee20000300a00 */
[----:B------:R-:W-:Y:S02]  /*62a50*/  ISETP.NE.U32.AND P5, PT, R19, RZ, PT ;  /* 0x000000ff1300720c */ /* 0x000fe40003fa5070 */
[----:B------:R-:W1:Y:S02]  /*62a60*/  S2R R19, SR_TID.X ;  /* 0x0000000000137919 */ /* 0x000e640000002100 */
[----:B-1----:R-:W-:Y:S02]  /*62a70*/  SEL R26, R18, RZ, P2 ;  /* 0x000000ff121a7207 */ /* 0x002fe40001000000 */
[----:B------:R-:W-:Y:S01]  /*62a80*/  SEL R18, RZ, 0x4, P6 ;  /* 0x00000004ff127807 */ /* 0x000fe20003000000 */
[----:B------:R-:W-:Y:S01]  /*62a90*/  LDGSTS.E [R240+0x2e000], desc[UR48][R24.64], P1 ;  /* 0x2e00000018f07fae */ /* 0x000fe20008921870 */
[----:B------:R-:W-:Y:S02]  /*62aa0*/  ISETP.NE.U32.AND P4, PT, R26, RZ, PT ;  /* 0x000000ff1a00720c */ /* 0x000fe40003f85070 */
[----:B------:R-:W-:Y:S01]  /*62ab0*/  SEL R18, R18, RZ, P2 ;  /* 0x000000ff12127207 */ /* 0x000fe20001000000 */
[----:B------:R1:W-:Y:S04]  /*62ac0*/  STL.64 [R1+0x9d8], R24 ;  /* 0x0009d81801007387 */ /* 0x0003e80000100a00 */
[----:B-1----:R-:W3:Y:S01]  /*62ad0*/  LDL.LU.64 R24, [R1+0x1368] ;  /* 0x0013680001187983 */ /* 0x002ee20000300a00 */
[----:B------:R-:W-:-:S02]  /*62ae0*/  SHF.R.U32.HI R27, RZ, 0x6, R19 ;  /* 0x00000006ff1b7819 */ /* 0x000fc40000011613 */
[----:B------:R-:W-:Y:S02]  /*62af0*/  SHF.R.U32.HI R19, RZ, 0x6, R19 ;  /* 0x00000006ff137819 */ /* 0x000fe40000011613 */
[----:B------:R-:W-:Y:S02]  /*62b00*/  SGXT.U32 R27, R27, 0x1 ;  /* 0x000000011b1b781a */ /* 0x000fe40000000000 */
[----:B------:R-:W-:Y:S02]  /*62b10*/  SGXT.U32 R19, R19, 0x1 ;  /* 0x000000011313781a */ /* 0x000fe40000000000 */
[----:B------:R-:W-:Y:S02]  /*62b20*/  LOP3.LUT R27, R27, 0x58, RZ, 0xfc, !PT ;  /* 0x000000581b1b7812 */ /* 0x000fe400078efcff */
[----:B------:R-:W-:Y:S02]  /*62b30*/  LOP3.LUT R19, R19, 0x5a, RZ, 0xfc, !PT ;  /* 0x0000005a13137812 */ /* 0x000fe400078efcff */
[----:B------:R-:W-:-:S02]  /*62b40*/  ISETP.GE.AND P6, PT, R27, UR6, PT ;  /* 0x000000061b007c0c */ /* 0x000fc4000bfc6270 */
[----:B------:R-:W-:Y:S02]  /*62b50*/  ISETP.GE.AND P1, PT, R19, UR6, PT ;  /* 0x0000000613007c0c */ /* 0x000fe4000bf26270 */
[----:B------:R-:W-:Y:S02]  /*62b60*/  SEL R19, RZ, 0x4, P6 ;  /* 0x00000004ff137807 */ /* 0x000fe40003000000 */
[----:B------:R-:W-:Y:S02]  /*62b70*/  ISETP.NE.U32.AND P6, PT, R18, RZ, PT ;  /* 0x000000ff1200720c */ /* 0x000fe40003fc5070 */
[----:B------:R-:W-:Y:S01]  /*62b80*/  SEL R18, RZ, 0x4, P1 ;  /* 0x00000004ff127807 */ /* 0x000fe20000800000 */
[----:B--2---:R-:W-:-:S05]  /*62b90*/  IMAD.WIDE R26, R251, 0x4, R244 ;  /* 0x00000004fb1a7825 */ /* 0x004fca00078e02f4 */
[----:B------:R-:W-:Y:S01]  /*62ba0*/  STL.64 [R1+0x818], R26 ;  /* 0x0008181a01007387 */ /* 0x000fe20000100a00 */
[C---:B----4-:R-:W-:Y:S02]  /*62bb0*/  IMAD.WIDE R34, R251.reuse, 0x4, R20 ;  /* 0x00000004fb227825 */ /* 0x050fe400078e0214 */
[----:B------:R-:W1:Y:S02]  /*62bc0*/  S2R R21, SR_TID.X ;  /* 0x0000000000157919 */ /* 0x000e640000002100 */
[----:B---3--:R-:W-:Y:S01]  /*62bd0*/  IMAD.WIDE R28, R251, 0x4, R22 ;  /* 0x00000004fb1c7825 */ /* 0x008fe200078e0216 */
[----:B------:R-:W-:Y:S04]  /*62be0*/  STL.64 [R1+0x9f0], R34 ;  /* 0x0009f02201007387 */ /* 0x000fe80000100a00 */
[----:B------:R-:W2:Y:S04]  /*62bf0*/  LDL.LU.64 R22, [R1+0x1350] ;  /* 0x0013500001167983 */ /* 0x000ea80000300a00 */
[----:B------:R3:W-:Y:S04]  /*62c00*/  STL.64 [R1+0x820], R28 ;  /* 0x0008201c01007387 */ /* 0x0007e80000100a00 */
[----:B------:R-:W-:Y:S04]  /*62c10*/  LDGSTS.E [R240+0x2e008], desc[UR48][R34.64], P3 ;  /* 0x2e00800022f07fae */ /* 0x000fe80009921870 */
[----:B------:R-:W-:Y:S04]  /*62c20*/  LDGSTS.E [R241+0x28000], desc[UR48][R26.64], P0 ;  /* 0x280000001af17fae */ /* 0x000fe80008121870 */
[----:B------:R3:W-:Y:S01]  /*62c30*/  LDGSTS.E [R241+0x28008], desc[UR48][R28.64], P5 ;  /* 0x280080001cf17fae */ /* 0x0007e2000a921870 */
[----:B-1----:R-:W-:-:S04]  /*62c40*/  SHF.R.U32.HI R21, RZ, 0x6, R21 ;  /* 0x00000006ff157819 */ /* 0x002fc80000011615 */
[----:B------:R-:W-:-:S04]  /*62c50*/  SGXT.U32 R21, R21, 0x1 ;  /* 0x000000011515781a */ /* 0x000fc80000000000 */
[----:B------:R-:W-:-:S04]  /*62c60*/  LOP3.LUT R21, R21, 0x78, RZ, 0xfc, !PT ;  /* 0x0000007815157812 */ /* 0x000fc800078efcff */
[----:B------:R-:W-:Y:S02]  /*62c70*/  ISETP.GE.AND P1, PT, R21, UR6, PT ;  /* 0x0000000615007c0c */ /* 0x000fe4000bf26270 */
[----:B------:R-:W4:Y:S04]  /*62c80*/  LDL.LU.64 R20, [R1+0x1348] ;  /* 0x0013480001147983 */ /* 0x000f280000300a00 */
[----:B------:R-:W4:Y:S01]  /*62c90*/  LDL.LU.64 R244, [R1+0x1328] ;  /* 0x0013280001f47983 */ /* 0x000f220000300a00 */
[----:B---3--:R-:W-:-:S03]  /*62ca0*/  IMAD.WIDE R28, R251, 0x4, R16 ;  /* 0x00000004fb1c7825 */ /* 0x008fc600078e0210 */
[----:B------:R-:W3:Y:S01]  /*62cb0*/  LDL.LU.64 R16, [R1+0x1320] ;  /* 0x0013200001107983 */ /* 0x000ee20000300a00 */
[----:B------:R-:W-:Y:S02]  /*62cc0*/  SEL R32, R19, RZ, P2 ;  /* 0x000000ff13207207 */ /* 0x000fe40001000000 */
[----:B------:R-:W1:Y:S01]  /*62cd0*/  S2R R19, SR_TID.X ;  /* 0x0000000000137919 */ /* 0x000e620000002100 */
[----:B------:R-:W-:Y:S01]  /*62ce0*/  SEL R18, R18, RZ, P2 ;  /* 0x000000ff12127207 */ /* 0x000fe20001000000 */
[----:B------:R-:W-:Y:S03]  /*62cf0*/  LDGSTS.E [R241+0x2a000], desc[UR48][R28.64], P4 ;  /* 0x2a0000001cf17fae */ /* 0x000fe6000a121870 */
[----:B------:R-:W-:Y:S02]  /*62d00*/  ISETP.NE.U32.AND P0, PT, R18, RZ, PT ;  /* 0x000000ff1200720c */ /* 0x000fe40003f05070 */
[----:B------:R-:W1:Y:S02]  /*62d10*/  S2R R18, SR_TID.X ;  /* 0x0000000000127919 */ /* 0x000e640000002100 */
[----:B-1----:R-:W-:-:S04]  /*62d20*/  SHF.R.U32.HI R27, RZ, 0x6, R19 ;  /* 0x00000006ff1b7819 */ /* 0x002fc80000011613 */
[----:B------:R-:W-:-:S04]  /*62d30*/  SGXT.U32 R27, R27, 0x1 ;  /* 0x000000011b1b781a */ /* 0x000fc80000000000 */
[----:B------:R-:W-:-:S04]  /*62d40*/  LOP3.LUT R27, R27, 0x7a, RZ, 0xfc, !PT ;  /* 0x0000007a1b1b7812 */ /* 0x000fc800078efcff */
[----:B------:R-:W-:Y:S02]  /*62d50*/  ISETP.GE.AND P5, PT, R27, UR6, PT ;  /* 0x000000061b007c0c */ /* 0x000fe4000bfa6270 */
[----:B------:R-:W-:-:S04]  /*62d60*/  SHF.R.U32.HI R27, RZ, 0x6, R18 ;  /* 0x00000006ff1b7819 */ /* 0x000fc80000011612 */
[----:B------:R-:W-:-:S04]  /*62d70*/  SGXT.U32 R27, R27, 0x1 ;  /* 0x000000011b1b781a */ /* 0x000fc80000000000 */
[----:B------:R-:W-:Y:S02]  /*62d80*/  LOP3.LUT R27, R27, 0x1c, RZ, 0xfc, !PT ;  /* 0x0000001c1b1b7812 */ /* 0x000fe400078efcff */
[----:B------:R-:W-:Y:S02]  /*62d90*/  SEL R19, RZ, 0x4, P1 ;  /* 0x00000004ff137807 */ /* 0x000fe40000800000 */
[----:B------:R-:W-:Y:S02]  /*62da0*/  ISETP.GE.AND P1, PT, R27, UR6, PT ;  /* 0x000000061b007c0c */ /* 0x000fe4000bf26270 */
[----:B------:R-:W1:Y:S01]  /*62db0*/  S2R R27, SR_TID.X ;  /* 0x00000000001b7919 */ /* 0x000e620000002100 */
[----:B------:R-:W-:-:S04]  /*62dc0*/  SHF.R.U32.HI R18, RZ, 0x6, R18 ;  /* 0x00000006ff127819 */ /* 0x000fc80000011612 */
[----:B------:R-:W-:Y:S02]  /*62dd0*/  SGXT.U32 R18, R18, 0x1 ;  /* 0x000000011212781a */ /* 0x000fe40000000000 */
[----:B------:R-:W-:Y:S02]  /*62de0*/  SEL R26, R19, RZ, P2 ;  /* 0x000000ff131a7207 */ /* 0x000fe40001000000 */
[----:B------:R-:W-:Y:S02]  /*62df0*/  LOP3.LUT R18, R18, 0x1e, RZ, 0xfc, !PT ;  /* 0x0000001e12127812 */ /* 0x000fe400078efcff */
[----:B------:R-:W-:Y:S02]  /*62e00*/  SEL R19, RZ, 0x4, P5 ;  /* 0x00000004ff137807 */ /* 0x000fe40002800000 */
[----:B------:R-:W-:Y:S02]  /*62e10*/  ISETP.NE.U32.AND P3, PT, R32, RZ, PT ;  /* 0x000000ff2000720c */ /* 0x000fe40003f65070 */
[----:B------:R-:W-:-:S02]  /*62e20*/  ISETP.GE.AND P5, PT, R18, UR6, PT ;  /* 0x0000000612007c0c */ /* 0x000fc4000bfa6270 */
[----:B------:R-:W-:Y:S02]  /*62e30*/  SEL R18, RZ, 0x4, P1 ;  /* 0x00000004ff127807 */ /* 0x000fe40000800000 */
[----:B------:R-:W-:Y:S02]  /*62e40*/  ISETP.NE.U32.AND P1, PT, R26, RZ, PT ;  /* 0x000000ff1a00720c */ /* 0x000fe40003f25070 */
[----:B------:R-:W-:Y:S02]  /*62e50*/  SEL R26, R19, RZ, P2 ;  /* 0x000000ff131a7207 */ /* 0x000fe40001000000 */
[----:B-1----:R-:W-:-:S04]  /*62e60*/  SHF.R.U32.HI R27, RZ, 0x6, R27 ;  /* 0x00000006ff1b7819 */ /* 0x002fc8000001161b */
[----:B------:R-:W-:-:S04]  /*62e70*/  SGXT.U32 R27, R27, 0x1 ;  /* 0x000000011b1b781a */ /* 0x000fc80000000000 */
[----:B------:R-:W-:Y:S01]  /*62e80*/  LOP3.LUT R27, R27, 0x3c, RZ, 0xfc, !PT ;  /* 0x0000003c1b1b7812 */ /* 0x000fe200078efcff */
[----:B------:R-:W-:Y:S01]  /*62e90*/  IMAD.WIDE R24, R251, 0x4, R24 ;  /* 0x00000004fb187825 */ /* 0x000fe200078e0218 */
[----:B------:R-:W-:Y:S02]  /*62ea0*/  SEL R19, RZ, 0x4, P5 ;  /* 0x00000004ff137807 */ /* 0x000fe40002800000 */
[----:B------:R-:W-:Y:S02]  /*62eb0*/  ISETP.NE.U32.AND P4, PT, R26, RZ, PT ;  /* 0x000000ff1a00720c */ /* 0x000fe40003f85070 */
[----:B------:R-:W-:Y:S01]  /*62ec0*/  ISETP.GE.AND P5, PT, R27, UR6, PT ;  /* 0x000000061b007c0c */ /* 0x000fe2000bfa6270 */
[----:B------:R-:W-:Y:S04]  /*62ed0*/  STL.64 [R1+0x8a8], R28 ;  /* 0x0008a81c01007387 */ /* 0x000fe80000100a00 */
[----:B------:R-:W-:Y:S04]  /*62ee0*/  STL.64 [R1+0x8b8], R24 ;  /* 0x0008b81801007387 */ /* 0x000fe80000100a00 */
[----:B------:R-:W-:Y:S01]  /*62ef0*/  LDGSTS.E [R241+0x2a008], desc[UR48][R24.64], P6 ;  /* 0x2a00800018f17fae */ /* 0x000fe2000b121870 */
[----:B------:R-:W-:-:S04]  /*62f00*/  SEL R18, R18, RZ, P2 ;  /* 0x000000ff12127207 */ /* 0x000fc80001000000 */
[----:B------:R-:W-:Y:S02]  /*62f10*/  ISETP.NE.U32.AND P6, PT, R18, RZ, PT ;  /* 0x000000ff1200720c */ /* 0x000fe40003fc5070 */
[----:B------:R-:W-:Y:S02]  /*62f20*/  SEL R18, RZ, 0x4, P5 ;  /* 0x00000004ff127807 */ /* 0x000fe40002800000 */
[----:B------:R-:W-:Y:S02]  /*62f30*/  SEL R19, R19, RZ, P2 ;  /* 0x000000ff13137207 */ /* 0x000fe40001000000 */
[----:B------:R-:W-:Y:S02]  /*62f40*/  SEL R18, R18, RZ, P2 ;  /* 0x000000ff12127207 */ /* 0x000fe40001000000 */
[----:B------:R-:W-:Y:S01]  /*62f50*/  ISETP.NE.U32.AND P5, PT, R19, RZ, PT ;  /* 0x000000ff1300720c */ /* 0x000fe20003fa5070 */
[----:B--2---:R-:W-:-:S05]  /*62f60*/  IMAD.WIDE R26, R251, 0x4, R22 ;  /* 0x00000004fb1a7825 */ /* 0x004fca00078e0216 */
[----:B------:R-:W-:Y:S04]  /*62f70*/  STL.64 [R1+0x948], R26 ;  /* 0x0009481a01007387 */ /* 0x000fe80000100a00 */
[----:B------:R-:W-:Y:S01]  /*62f80*/  LDGSTS.E [R241+0x2c000], desc[UR48][R26.64], P3 ;  /* 0x2c0000001af17fae */ /* 0x000fe20009921870 */
[----:B----4-:R-:W-:-:S05]  /*62f90*/  IMAD.WIDE R20, R251, 0x4, R20 ;  /* 0x00000004fb147825 */ /* 0x010fca00078e0214 */
[----:B------:R1:W-:Y:S04]  /*62fa0*/  STL.64 [R1+0x950], R20 ;  /* 0x0009501401007387 */ /* 0x0003e80000100a00 */
[----:B------:R1:W-:Y:S02]  /*62fb0*/  LDGSTS.E [R241+0x2c008], desc[UR48][R20.64], P0 ;  /* 0x2c00800014f17fae */ /* 0x0003e40008121870 */
[----:B-1----:R-:W1:Y:S01]  /*62fc0*/  S2R R21, SR_TID.X ;  /* 0x0000000000157919 */ /* 0x002e620000002100 */
[----:B------:R-:W-:Y:S01]  /*62fd0*/  ISETP.NE.U32.AND P0, PT, R18, RZ, PT ;  /* 0x000000ff1200720c */ /* 0x000fe20003f05070 */
[----:B------:R-:W2:Y:S01]  /*62fe0*/  S2R R23, SR_TID.X ;  /* 0x0000000000177919 */ /* 0x000ea20000002100 */
[----:B------:R-:W-:-:S05]  /*62ff0*/  IMAD.WIDE R24, R251, 0x4, R244 ;  /* 0x00000004fb187825 */ /* 0x000fca00078e02f4 */
[----:B------:R-:W-:Y:S01]  /*63000*/  LDGSTS.E [R241+0x2e000], desc[UR48][R24.64], P1 ;  /* 0x2e00000018f17fae */ /* 0x000fe20008921870 */
[----:B---3--:R-:W-:Y:S01]  /*63010*/  IMAD.WIDE R18, R251, 0x4, R16 ;  /* 0x00000004fb127825 */ /* 0x008fe200078e0210 */
[----:B--2---:R-:W-:Y:S02]  /*63020*/  SHF.R.U32.HI R23, RZ, 0x6, R23 ;  /* 0x00000006ff177819 */ /* 0x004fe40000011617 */
[----:B------:R-:W-:Y:S01]  /*63030*/  STL.64 [R1+0x9f8], R24 ;  /* 0x0009f81801007387 */ /* 0x000fe20000100a00 */
[----:B-1----:R-:W-:Y:S02]  /*63040*/  SHF.R.U32.HI R17, RZ, 0x6, R21 ;  /* 0x00000006ff117819 */ /* 0x002fe40000011615 */
[----:B------:R-:W-:Y:S01]  /*63050*/  SGXT.U32 R23, R23, 0x1 ;  /* 0x000000011717781a */ /* 0x000fe20000000000 */
[----:B------:R-:W2:Y:S01]  /*63060*/  LDL.LU.64 R26, [R1+0x1380] ;  /* 0x00138000011a7983 */ /* 0x000ea20000300a00 */
[----:B------:R-:W-:-:S03]  /*63070*/  SGXT.U32 R17, R17, 0x1 ;  /* 0x000000011111781a */ /* 0x000fc60000000000 */
[----:B------:R1:W-:Y:S01]  /*63080*/  LDGSTS.E [R241+0x2e008], desc[UR48][R18.64], P4 ;  /* 0x2e00800012f17fae */ /* 0x0003e2000a121870 */
[----:B------:R-:W-:-:S04]  /*63090*/  LOP3.LUT R17, R17, 0x5e, RZ, 0xfc, !PT ;  /* 0x0000005e11117812 */ /* 0x000fc800078efcff */
[----:B------:R-:W-:Y:S02]  /*630a0*/  ISETP.GE.AND P1, PT, R17, UR6, PT ;  /* 0x0000000611007c0c */ /* 0x000fe4000bf26270 */
[----:B------:R-:W3:Y:S01]  /*630b0*/  S2R R17, SR_TID.X ;  /* 0x0000000000117919 */ /* 0x000ee20000002100 */
[----:B------:R-:W-:Y:S02]  /*630c0*/  SHF.R.U32.HI R21, RZ, 0x6, R21 ;  /* 0x00000006ff157819 */ /* 0x000fe40000011615 */
[----:B------:R-:W-:Y:S02]  /*630d0*/  LOP3.LUT R23, R23, 0x3e, RZ, 0xfc, !PT ;  /* 0x0000003e17177812 */ /* 0x000fe400078efcff */
[----:B------:R-:W-:Y:S02]  /*630e0*/  SGXT.U32 R21, R21, 0x1 ;  /* 0x000000011515781a */ /* 0x000fe40000000000 */
[----:B------:R-:W-:Y:S02]  /*630f0*/  ISETP.GE.AND P3, PT, R23, UR6, PT ;  /* 0x0000000617007c0c */ /* 0x000fe4000bf66270 */
[----:B------:R-:W-:Y:S01]  /*63100*/  LOP3.LUT R21, R21, 0x5c, RZ, 0xfc, !PT ;  /* 0x0000005c15157812 */ /* 0x000fe200078efcff */
[----:B------:R-:W4:Y:S01]  /*63110*/  LDL.LU.64 R22, [R1+0x1378] ;  /* 0x0013780001167983 */ /* 0x000f220000300a00 */
[----:B------:R-:W-:-:S02]  /*63120*/  SEL R16, RZ, 0x4, P3 ;  /* 0x00000004ff107807 */ /* 0x000fc40001800000 */
[----:B------:R-:W-:Y:S02]  /*63130*/  ISETP.GE.AND P3, PT, R21, UR6, PT ;  /* 0x0000000615007c0c */ /* 0x000fe4000bf66270 */
[----:B------:R-:W-:Y:S02]  /*63140*/  SEL R16, R16, RZ, P2 ;  /* 0x000000ff10107207 */ /* 0x000fe40001000000 */
[----:B------:R-:W-:Y:S01]  /*63150*/  ISETP.GE.AND P4, PT, R2, UR6, PT ;  /* 0x0000000602007c0c */ /* 0x000fe2000bf86270 */
[----:B------:R1:W-:Y:S01]  /*63160*/  STL.64 [R1+0xa00], R18 ;  /* 0x000a001201007387 */ /* 0x0003e20000100a00 */
[----:B------:R-:W-:Y:S02]  /*63170*/  SEL R2, RZ, 0x4, P3 ;  /* 0x00000004ff027807 */ /* 0x000fe40001800000 */
[----:B------:R-:W-:Y:S02]  /*63180*/  ISETP.NE.U32.AND P3, PT, R16, RZ, PT ;  /* 0x000000ff1000720c */ /* 0x000fe40003f65070 */
[----:B---3--:R-:W-:-:S04]  /*63190*/  SHF.R.U32.HI R21, RZ, 0x6, R17 ;  /* 0x00000006ff157819 */ /* 0x008fc80000011611 */
[----:B------:R-:W-:-:S04]  /*631a0*/  SGXT.U32 R21, R21, 0x1 ;  /* 0x000000011515781a */ /* 0x000fc80000000000 */
[----:B------:R-:W-:Y:S02]  /*631b0*/  LOP3.LUT R21, R21, 0x7e, RZ, 0xfc, !PT ;  /* 0x0000007e15157812 */ /* 0x000fe400078efcff */
[----:B------:R-:W-:Y:S02]  /*631c0*/  SEL R16, RZ, 0x4, P1 ;  /* 0x00000004ff107807 */ /* 0x000fe40000800000 */
[----:B-1----:R-:W-:Y:S02]  /*631d0*/  LOP3.LUT R19, R17, 0x7f, RZ, 0xc0, !PT ;  /* 0x0000007f11137812 */ /* 0x002fe400078ec0ff */
[----:B------:R-:W-:Y:S02]  /*631e0*/  ISETP.GE.AND P1, PT, R21, UR6, PT ;  /* 0x0000000615007c0c */ /* 0x000fe4000bf26270 */
[----:B------:R-:W3:Y:S01]  /*631f0*/  LDL.LU.64 R20, [R1+0x1360] ;  /* 0x0013600001147983 */ /* 0x000ee20000300a00 */
[----:B------:R-:W-:-:S03]  /*63200*/  SEL R17, RZ, 0x4, P4 ;  /* 0x00000004ff117807 */ /* 0x000fc60002000000 */
[----:B------:R-:W3:Y:S01]  /*63210*/  LDL.LU.64 R244, [R1+0x1358] ;  /* 0x0013580001f47983 */ /* 0x000ee20000300a00 */
[----:B------:R-:W-:Y:S02]  /*63220*/  SEL R2, R2, RZ, P2 ;  /* 0x000000ff02027207 */ /* 0x000fe40001000000 */
[----:B------:R-:W-:Y:S01]  /*63230*/  ISETP.GE.AND P4, PT, R19, UR6, PT ;  /* 0x0000000613007c0c */ /* 0x000fe2000bf86270 */
[----:B------:R-:W3:Y:S01]  /*63240*/  LDL.LU.64 R24, [R1+0x1340] ;  /* 0x0013400001187983 */ /* 0x000ee20000300a00 */
[----:B------:R-:W-:-:S03]  /*63250*/  SEL R28, R16, RZ, P2 ;  /* 0x000000ff101c7207 */ /* 0x000fc60001000000 */
[----:B------:R-:W3:Y:S01]  /*63260*/  LDL.LU.64 R18, [R1+0x1338] ;  /* 0x0013380001127983 */ /* 0x000ee20000300a00 */
[----:B------:R-:W-:-:S03]  /*63270*/  SEL R16, RZ, 0x4, P1 ;  /* 0x00000004ff107807 */ /* 0x000fc60000800000 */
[----:B------:R-:W3:Y:S01]  /*63280*/  LDL.LU.64 R220, [R1+0x1318] ;  /* 0x0013180001dc7983 */ /* 0x000ee20000300a00 */
[----:B------:R-:W-:-:S03]  /*63290*/  ISETP.NE.U32.AND P1, PT, R2, RZ, PT ;  /* 0x000000ff0200720c */ /* 0x000fc60003f25070 */
[----:B------:R-:W3:Y:S01]  /*632a0*/  LDL.LU.64 R226, [R1+0x1310] ;  /* 0x0013100001e27983 */ /* 0x000ee20000300a00 */
[----:B------:R-:W-:Y:S02]  /*632b0*/  SEL R2, RZ, 0x4, P4 ;  /* 0x00000004ff027807 */ /* 0x000fe40002000000 */
[----:B------:R-:W-:Y:S01]  /*632c0*/  ISETP.NE.U32.AND P4, PT, R28, RZ, PT ;  /* 0x000000ff1c00720c */ /* 0x000fe20003f85070 */
[----:B------:R-:W3:Y:S04]  /*632d0*/  LDL.LU.64 R32, [R1+0x1308] ;  /* 0x0013080001207983 */ /* 0x000ee80000300a00 */
[----:B------:R-:W3:Y:S04]  /*632e0*/  LDL.LU.64 R28, [R1+0x1300] ;  /* 0x00130000011c7983 */ /* 0x000ee80000300a00 */
[----:B------:R-:W3:Y:S01]  /*632f0*/  LDL.LU.64 R232, [R1+0x12f8] ;  /* 0x0012f80001e87983 */ /* 0x000ee20000300a00 */
[----:B--2---:R-:W-:-:S05]  /*63300*/  IMAD.WIDE R26, R251, 0x4, R26 ;  /* 0x00000004fb1a7825 */ /* 0x004fca00078e021a */
[----:B------:R-:W-:Y:S04]  /*63310*/  STL.64 [R1+0x828], R26 ;  /* 0x0008281a01007387 */ /* 0x000fe80000100a00 */
[----:B------:R3:W-:Y:S01]  /*63320*/  LDGSTS.E [R242+0x28000], desc[UR48][R26.64], P6 ;  /* 0x280000001af27fae */ /* 0x0007e2000b121870 */
[----:B----4-:R-:W-:-:S05]  /*63330*/  IMAD.WIDE R22, R251, 0x4, R22 ;  /* 0x00000004fb167825 */ /* 0x010fca00078e0216 */
[----:B------:R1:W-:Y:S04]  /*63340*/  STL.64 [R1+0x830], R22 ;  /* 0x0008301601007387 */ /* 0x0003e80000100a00 */
[----:B------:R-:W2:Y:S04]  /*63350*/  LDL.LU.64 R238, [R1+0x12f0] ;  /* 0x0012f00001ee7983 */ /* 0x000ea80000300a00 */
[----:B------:R-:W-:Y:S04]  /*63360*/  LDGSTS.E [R242+0x28008], desc[UR48][R22.64], P5 ;  /* 0x2800800016f27fae */ /* 0x000fe8000a921870 */
[----:B-1----:R-:W4:Y:S01]  /*63370*/  LDL.LU.64 R22, [R1+0x12e8] ;  /* 0x0012e80001167983 */ /* 0x002f220000300a00 */
[----:B---3--:R-:W-:-:S03]  /*63380*/  IMAD.WIDE R26, R251, 0x4, R20 ;  /* 0x00000004fb1a7825 */ /* 0x008fc600078e0214 */
[----:B------:R-:W3:Y:S01]  /*63390*/  LDL.LU.64 R20, [R1+0x12e0] ;  /* 0x0012e00001147983 */ /* 0x000ee20000300a00 */
[----:B------:R-:W-:-:S04]  /*633a0*/  IMAD.WIDE R244, R251, 0x4, R244 ;  /* 0x00000004fbf47825 */ /* 0x000fc800078e02f4 */
[C---:B------:R-:W-:Y:S01]  /*633b0*/  IMAD.WIDE R24, R251.reuse, 0x4, R24 ;  /* 0x00000004fb187825 */ /* 0x040fe200078e0218 */
[----:B------:R1:W-:Y:S03]  /*633c0*/  STL.64 [R1+0x8c0], R26 ;  /* 0x0008c01a01007387 */ /* 0x0003e60000100a00 */
[C---:B------:R-:W-:Y:S01]  /*633d0*/  IMAD.WIDE R18, R251.reuse, 0x4, R18 ;  /* 0x00000004fb127825 */ /* 0x040fe200078e0212 */
[----:B------:R1:W-:Y:S03]  /*633e0*/  STL.64 [R1+0x8c8], R244 ;  /* 0x0008c8f401007387 */ /* 0x0003e60000100a00 */
[C---:B------:R-:W-:Y:S01]  /*633f0*/  IMAD.WIDE R220, R251.reuse, 0x4, R220 ;  /* 0x00000004fbdc7825 */ /* 0x040fe200078e02dc */
[----:B------:R1:W-:Y:S03]  /*63400*/  STL.64 [R1+0x958], R24 ;  /* 0x0009581801007387 */ /* 0x0003e60000100a00 */
[----:B------:R-:W-:Y:S01]  /*63410*/  IMAD.WIDE R214, R251, 0x4, R226 ;  /* 0x00000004fbd67825 */ /* 0x000fe200078e02e2 */
[----:B------:R-:W-:Y:S03]  /*63420*/  LDGSTS.E [R242+0x2a000], desc[UR48][R26.64], P0 ;  /* 0x2a0000001af27fae */ /* 0x000fe60008121870 */
[C---:B------:R-:W-:Y:S01]  /*63430*/  IMAD.WIDE R34, R252.reuse, 0x4, R32 ;  /* 0x00000004fc227825 */ /* 0x040fe200078e0220 */
[----:B------:R-:W3:Y:S03]  /*63440*/  LDL.LU.64 R226, [R1+0x12d8] ;  /* 0x0012d80001e27983 */ /* 0x000ee60000300a00 */
[C---:B------:R-:W-:Y:S01]  /*63450*/  IMAD.WIDE R28, R252.reuse, 0x4, R28 ;  /* 0x00000004fc1c7825 */ /* 0x040fe200078e021c */
[----:B------:R1:W-:Y:S03]  /*63460*/  STL.64 [R1+0x970], R18 ;  /* 0x0009701201007387 */ /* 0x0003e60000100a00 */
[----:B------:R-:W-:Y:S01]  /*63470*/  IMAD.WIDE R32, R252, 0x4, R232 ;  /* 0x00000004fc207825 */ /* 0x000fe200078e02e8 */
[----:B------:R1:W-:Y:S04]  /*63480*/  STL.64 [R1+0xa08], R220 ;  /* 0x000a08dc01007387 */ /* 0x0003e80000100a00 */
[----:B------:R-:W-:Y:S04]  /*63490*/  STL.64 [R1+0xa10], R214 ;  /* 0x000a10d601007387 */ /* 0x000fe80000100a00 */
[----:B------:R-:W3:Y:S04]  /*634a0*/  LDL.LU.64 R232, [R1+0x12d0] ;  /* 0x0012d00001e87983 */ /* 0x000ee80000300a00 */
[----:B------:R-:W-:Y:S04]  /*634b0*/  STL.64 [R1+0xa18], R34 ;  /* 0x000a182201007387 */ /* 0x000fe80000100a00 */
[----:B-1----:R-:W3:Y:S04]  /*634c0*/  LDL.LU.64 R26, [R1+0x18c8] ;  /* 0x0018c800011a7983 */ /* 0x002ee80000300a00 */
[----:B------:R2:W-:Y:S04]  /*634d0*/  STL.64 [R1+0xa50], R28 ;  /* 0x000a501c01007387 */ /* 0x0005e80000100a00 */
[----:B------:R-:W-:Y:S04]  /*634e0*/  LDGSTS.E [R242+0x2a008], desc[UR48][R244.64], P3 ;  /* 0x2a008000f4f27fae */ /* 0x000fe80009921870 */
[----:B------:R-:W-:Y:S04]  /*634f0*/  LDGSTS.E [R242+0x2c000], desc[UR48][R24.64], P1 ;  /* 0x2c00000018f27fae */ /* 0x000fe80008921870 */
[----:B------:R-:W-:Y:S04]  /*63500*/  LDGSTS.E [R242+0x2c008], desc[UR48][R18.64], P4 ;  /* 0x2c00800012f27fae */ /* 0x000fe8000a121870 */
[----:B------:R-:W3:Y:S04]  /*63510*/  LDL.LU.64 R244, [R1+0x18c0] ;  /* 0x0018c00001f47983 */ /* 0x000ee80000300a00 */
[----:B------:R3:W-:Y:S04]  /*63520*/  STL.64 [R1+0xa98], R32 ;  /* 0x000a982001007387 */ /* 0x0007e80000100a00 */
[----:B------:R-:W3:Y:S04]  /*63530*/  LDL.LU.64 R24, [R1+0x12c8] ;  /* 0x0012c80001187983 */ /* 0x000ee80000300a00 */
[----:B------:R-:W3:Y:S01]  /*63540*/  LDL.LU.64 R18, [R1+0x12c0] ;  /* 0x0012c00001127983 */ /* 0x000ee20000300a00 */
[----:B------:R-:W-:-:S02]  /*63550*/  SEL R17, R17, RZ, P2 ;  /* 0x000000ff11117207 */ /* 0x000fc40001000000 */
[----:B------:R-:W-:Y:S02]  /*63560*/  SEL R16, R16, RZ, P2 ;  /* 0x000000ff10107207 */ /* 0x000fe40001000000 */
[----:B------:R-:W-:Y:S02]  /*63570*/  SEL R2, R2, RZ, P2 ;  /* 0x000000ff02027207 */ /* 0x000fe40001000000 */
[----:B------:R-:W-:Y:S02]  /*63580*/  ISETP.NE.U32.AND P2, PT, R17, RZ, PT ;  /* 0x000000ff1100720c */ /* 0x000fe40003f45070 */
[----:B------:R-:W-:Y:S02]  /*63590*/  ISETP.NE.U32.AND P5, PT, R16, RZ, PT ;  /* 0x000000ff1000720c */ /* 0x000fe40003fa5070 */
[----:B------:R-:W-:Y:S01]  /*635a0*/  ISETP.NE.U32.AND P6, PT, R2, RZ, PT ;  /* 0x000000ff0200720c */ /* 0x000fe20003fc5070 */
[C---:B------:R-:W-:Y:S02]  /*635b0*/  VIADD R17, R243.reuse, 0x100000 ;  /* 0x00100000f3117836 */ /* 0x040fe40000000000 */
[----:B------:R-:W-:-:S06]  /*635c0*/  VIADD R16, R243, 0x100000 ;  /* 0x00100000f3107836 */ /* 0x000fcc0000000000 */
[----:B------:R-:W-:Y:S04]  /*635d0*/  LDGSTS.E [R242+0x2e000], desc[UR48][R220.64], P2 ;  /* 0x2e000000dcf27fae */ /* 0x000fe80009121870 */
[----:B------:R-:W-:Y:S01]  /*635e0*/  LDGSTS.E [R242+0x2e008], desc[UR48][R214.64], P5 ;  /* 0x2e008000d6f27fae */ /* 0x000fe2000a921870 */
[----:B------:R-:W-:-:S03]  /*635f0*/  VIADD R2, R243, 0x100000 ;  /* 0x00100000f3027836 */ /* 0x000fc60000000000 */
[----:B------:R-:W0:Y:S04]  /*63600*/  LDGDEPBAR ;  /* 0x00000000000079af */ /* 0x000e280000000000 */
[----:B------:R-:W3:Y:S04]  /*63610*/  LDL.LU.64 R220, [R1+0x12b8] ;  /* 0x0012b80001dc7983 */ /* 0x000ee80000300a00 */
[----:B------:R-:W-:Y:S04]  /*63620*/  LDGSTS.E [R17+0x40000], desc[UR48][R34.64], P6 ;  /* 0x4000000022117fae */ /* 0x000fe8000b121870 */
[----:B------:R2:W-:Y:S04]  /*63630*/  LDGSTS.E [R16+0x40400], desc[UR48][R28.64], P6 ;  /* 0x404000001c107fae */ /* 0x0005e8000b121870 */
[----:B------:R3:W-:Y:S01]  /*63640*/  LDGSTS.E [R2+0x40800], desc[UR48][R32.64], P6 ;  /* 0x4080000020027fae */ /* 0x0007e2000b121870 */
[----:B--2---:R-:W-:-:S03]  /*63650*/  IMAD.WIDE R28, R252, 0x4, R238 ;  /* 0x00000004fc1c7825 */ /* 0x004fc600078e02ee */
[----:B------:R-:W2:Y:S04]  /*63660*/  LDL.LU.64 R238, [R1+0x12b0] ;  /* 0x0012b00001ee7983 */ /* 0x000ea80000300a00 */
[----:B------:R1:W-:Y:S04]  /*63670*/  STL.64 [R1+0xb20], R28 ;  /* 0x000b201c01007387 */ /* 0x0003e80000100a00 */
[----:B------:R1:W-:Y:S01]  /*63680*/  LDGSTS.E [R16+0x40c00], desc[UR48][R28.64], P6 ;  /* 0x40c000001c107fae */ /* 0x0003e2000b121870 */
[----:B----4-:R-:W-:-:S03]  /*63690*/  IMAD.WIDE R34, R252, 0x4, R22 ;  /* 0x00000004fc227825 */ /* 0x010fc600078e0216 */
[----:B------:R-:W4:Y:S04]  /*636a0*/  LDL.LU.64 R22, [R1+0x12a8] ;  /* 0x0012a80001167983 */ /* 0x000f280000300a00 */
[----:B------:R-:W-:Y:S01]  /*636b0*/  LDGSTS.E [R17+0x41000], desc[UR48][R34.64], P6 ;  /* 0x4100000022117fae */ /* 0x000fe2000b121870 */
[----:B---3--:R-:W-:-:S03]  /*636c0*/  IMAD.WIDE R32, R252, 0x4, R20 ;  /* 0x00000004fc207825 */ /* 0x008fc600078e0214 */
[----:B------:R-:W3:Y:S04]  /*636d0*/  LDL.LU.64 R20, [R1+0x12a0] ;  /* 0x0012a00001147983 */ /* 0x000ee80000300a00 */
[----:B------:R-:W-:Y:S04]  /*636e0*/  STL.64 [R1+0xb80], R34 ;  /* 0x000b802201007387 */ /* 0x000fe80000100a00 */
[----:B------:R1:W-:Y:S04]  /*636f0*/  STL.64 [R1+0xc20], R32 ;  /* 0x000c202001007387 */ /* 0x0003e80000100a00 */
[----:B------:R1:W-:Y:S02]  /*63700*/  LDGSTS.E [R2+0x41400], desc[UR48][R32.64], P6 ;  /* 0x4140000020027fae */ /* 0x0003e4000b121870 */
[----:B-1----:R-:W-:-:S02]  /*63710*/  IMAD.WIDE R28, R252, 0x4, R226 ;  /* 0x00000004fc1c7825 */ /* 0x002fc400078e02e2 */
[----:B------:R-:W3:Y:S04]  /*63720*/  LDL.LU.64 R226, [R1+0x1298] ;  /* 0x0012980001e27983 */ /* 0x000ee80000300a00 */
[----:B------:R1:W-:Y:S04]  /*63730*/  STL.64 [R1+0xc40], R28 ;  /* 0x000c401c01007387 */ /* 0x0003e80000100a00 */
[----:B------:R1:W-:Y:S01]  /*63740*/  LDGSTS.E [R16+0x41800], desc[UR48][R28.64], P6 ;  /* 0x418000001c107fae */ /* 0x0003e2000b121870 */
[----:B------:R-:W-:-:S03]  /*63750*/  IMAD.WIDE R32, R252, 0x4, R232 ;  /* 0x00000004fc207825 */ /* 0x000fc600078e02e8 */
[----:B------:R-:W3:Y:S04]  /*63760*/  LDL.LU.64 R232, [R1+0x1290] ;  /* 0x0012900001e87983 */ /* 0x000ee80000300a00 */
[----:B------:R1:W-:Y:S04]  /*63770*/  STL.64 [R1+0xca0], R32 ;  /* 0x000ca02001007387 */ /* 0x0003e80000100a00 */
[----:B------:R1:W-:Y:S01]  /*63780*/  LDGSTS.E [R2+0x41c00], desc[UR48][R32.64], P6 ;  /* 0x41c0000020027fae */ /* 0x0003e2000b121870 */
[----:B------:R-:W-:-:S03]  /*63790*/  IMAD.WIDE R34, R252, 0x4, R24 ;  /* 0x00000004fc227825 */ /* 0x000fc600078e0218 */
[----:B------:R-:W3:Y:S01]  /*637a0*/  LDL.LU.64 R24, [R1+0x1288] ;  /* 0x0012880001187983 */ /* 0x000ee20000300a00 */
[----:B-1----:R-:W-:-:S03]  /*637b0*/  IMAD.WIDE R28, R252, 0x4, R18 ;  /* 0x00000004fc1c7825 */ /* 0x002fc600078e0212 */
[----:B------:R-:W3:Y:S04]  /*637c0*/  LDL.LU.64 R18, [R1+0x1238] ;  /* 0x0012380001127983 */ /* 0x000ee80000300a00 */
[----:B------:R-:W-:Y:S04]  /*637d0*/  STL.64 [R1+0xcf0], R34 ;  /* 0x000cf02201007387 */ /* 0x000fe80000100a00 */
[----:B------:R2:W-:Y:S04]  /*637e0*/  STL.64 [R1+0xda8], R28 ;  /* 0x000da81c01007387 */ /* 0x0005e80000100a00 */
[----:B------:R-:W-:Y:S04]  /*637f0*/  LDGSTS.E [R17+0x42000], desc[UR48][R34.64], P6 ;  /* 0x4200000022117fae */ /* 0x000fe8000b121870 */
[----:B------:R2:W-:Y:S01]  /*63800*/  LDGSTS.E [R16+0x42400], desc[UR48][R28.64], P6 ;  /* 0x424000001c107fae */ /* 0x0005e2000b121870 */
[----:B------:R-:W-:-:S03]  /*63810*/  IMAD.WIDE R32, R252, 0x4, R220 ;  /* 0x00000004fc207825 */ /* 0x000fc600078e02dc */
[----:B------:R-:W3:Y:S04]  /*63820*/  LDL.LU.64 R220, [R1+0x1208] ;  /* 0x0012080001dc7983 */ /* 0x000ee80000300a00 */
[----:B------:R3:W-:Y:S04]  /*63830*/  STL.64 [R1+0xe08], R32 ;  /* 0x000e082001007387 */ /* 0x0007e80000100a00 */
        /* <DEDUP_REMOVED lines=211> */
[----:B------:R1:W-:Y:S01]  /*64570*/  STL.64 [R1+0x1500], R32 ;  /* 0x0015002001007387 */ /* 0x0003e20000100a00 */
[----:B------:R-:W-:-:S03]  /*64580*/  IMAD.WIDE R34, R252, 0x4, R24 ;  /* 0x00000004fc227825 */ /* 0x000fc600078e0218 */
[----:B------:R1:W-:Y:S02]  /*64590*/  LDGSTS.E [R2+0x67c00], desc[UR48][R32.64], P6 ;  /* 0x67c0000020027fae */ /* 0x0003e4000b121870 */
[----:B-1----:R-:W-:Y:S02]  /*645a0*/  IMAD.WIDE R28, R252, 0x4, R18 ;  /* 0x00000004fc1c7825 */ /* 0x002fe400078e0212 */
[----:B------:R-:W3:Y:S04]  /*645b0*/  LDL.LU.64 R24, [R1+0xf40] ;  /* 0x000f400001187983 */ /* 0x000ee80000300a00 */
[----:B------:R-:W3:Y:S01]  /*645c0*/  LDL.LU.64 R18, [R1+0xf38] ;  /* 0x000f380001127983 */ /* 0x000ee20000300a00 */
[C---:B------:R-:W-:Y:S02]  /*645d0*/  VIADD R17, R244.reuse, 0x100000 ;  /* 0x00100000f4117836 */ /* 0x040fe40000000000 */
[C---:B------:R-:W-:Y:S01]  /*645e0*/  VIADD R16, R244.reuse, 0x100000 ;  /* 0x00100000f4107836 */ /* 0x040fe20000000000 */
[----:B------:R-:W-:Y:S04]  /*645f0*/  STL.64 [R1+0xa30], R34 ;  /* 0x000a302201007387 */ /* 0x000fe80000100a00 */
[----:B------:R2:W-:Y:S01]  /*64600*/  STL.64 [R1+0xa60], R28 ;  /* 0x000a601c01007387 */ /* 0x0005e20000100a00 */
[----:B------:R-:W-:-:S03]  /*64610*/  IADD3 R2, R244, 0x100000, RZ ;  /* 0x00100000f4027810 */ /* 0x000fc60007ffe0ff */
        /* <DEDUP_REMOVED lines=192> */
[----:B------:R-:W3:Y:S04]  /*65220*/  LDL.LU.64 R214, [R1+0xc88] ;  /* 0x000c880001d67983 */ /* 0x000ee80000300a00 */
[----:B------:R-:W-:Y:S04]  /*65230*/  LDGSTS.E [R17+0x64080], desc[UR48][R34.64], P6 ;  /* 0x6408000022117fae */ /* 0x000fe8000b121870 */
[----:B------:R2:W-:Y:S01]  /*65240*/  LDGSTS.E [R16+0x64480], desc[UR48][R28.64], P6 ;  /* 0x644800001c107fae */ /* 0x0005e2000b121870 */
[----:B------:R-:W-:-:S05]  /*65250*/  IMAD.WIDE R32, R252, 0x4, R220 ;  /* 0x00000004fc207825 */ /* 0x000fca00078e02dc */
        /* <DEDUP_REMOVED lines=13> */
[----:B------:R-:W3:Y:S04]  /*65330*/  LDL.LU.64 R220, [R1+0xc48] ;  /* 0x000c480001dc7983 */ /* 0x000ee80000300a00 */
[----:B------:R1:W-:Y:S02]  /*65340*/  LDGSTS.E [R2+0x65480], desc[UR48][R32.64], P6 ;  /* 0x6548000020027fae */ /* 0x0003e4000b121870 */
[----:B-1----:R-:W-:-:S05]  /*65350*/  IMAD.WIDE R28, R252, 0x4, R226 ;  /* 0x00000004fc1c7825 */ /* 0x002fca00078e02e2 */
[----:B------:R1:W-:Y:S04]  /*65360*/  STL.64 [R1+0x12d0], R28 ;  /* 0x0012d01c01007387 */ /* 0x0003e80000100a00 */
[----:B------:R-:W3:Y:S04]  /*65370*/  LDL.LU.64 R226, [R1+0xc28] ;  /* 0x000c280001e27983 */ /* 0x000ee80000300a00 */
[----:B------:R1:W-:Y:S01]  /*65380*/  LDGSTS.E [R16+0x65880], desc[UR48][R28.64], P6 ;  /* 0x658800001c107fae */ /* 0x0003e2000b121870 */
[----:B------:R-:W-:-:S05]  /*65390*/  IMAD.WIDE R32, R252, 0x4, R232 ;  /* 0x00000004fc207825 */ /* 0x000fca00078e02e8 */
[----:B------:R1:W-:Y:S04]  /*653a0*/  STL.64 [R1+0x1318], R32 ;  /* 0x0013182001007387 */ /* 0x0003e80000100a00 */
[----:B------:R-:W3:Y:S04]  /*653b0*/  LDL.LU.64 R232, [R1+0xc18] ;  /* 0x000c180001e87983 */ /* 0x000ee80000300a00 */
[----:B------:R1:W-:Y:S02]  /*653c0*/  LDGSTS.E [R2+0x65c80], desc[UR48][R32.64], P6 ;  /* 0x65c8000020027fae */ /* 0x0003e4000b121870 */
[----:B-1----:R-:W-:-:S04]  /*653d0*/  IMAD.WIDE R28, R252, 0x4, R24 ;  /* 0x00000004fc1c7825 */ /* 0x002fc800078e0218 */
[C---:B------:R-:W-:Y:S01]  /*653e0*/  IMAD.WIDE R24, R252.reuse, 0x4, R18 ;  /* 0x00000004fc187825 */ /* 0x040fe200078e0212 */
[----:B------:R2:W-:Y:S04]  /*653f0*/  LDGSTS.E [R17+0x66080], desc[UR48][R28.64], P6 ;  /* 0x660800001c117fae */ /* 0x0005e8000b121870 */
[----:B------:R-:W3:Y:S04]  /*65400*/  LDL.LU.64 R18, [R1+0xc10] ;  /* 0x000c100001127983 */ /* 0x000ee80000300a00 */
[----:B------:R-:W-:Y:S01]  /*65410*/  STL.64 [R1+0x1360], R28 ;  /* 0x0013601c01007387 */ /* 0x000fe20000100a00 */
[----:B------:R-:W-:-:S03]  /*65420*/  IMAD.WIDE R32, R252, 0x4, R214 ;  /* 0x00000004fc207825 */ /* 0x000fc600078e02d6 */
[----:B------:R1:W-:Y:S04]  /*65430*/  STL.64 [R1+0x13b0], R24 ;  /* 0x0013b01801007387 */ /* 0x0003e80000100a00 */
[----:B------:R-:W-:Y:S04]  /*65440*/  LDGSTS.E [R16+0x66480], desc[UR48][R24.64], P6 ;  /* 0x6648000018107fae */ /* 0x000fe8000b121870 */
[----:B------:R3:W-:Y:S04]  /*65450*/  LDGSTS.E [R2+0x66880], desc[UR48][R32.64], P6 ;  /* 0x6688000020027fae */ /* 0x0007e8000b121870 */
[----:B-1----:R-:W3:Y:S04]  /*65460*/  LDL.LU.64 R24, [R1+0xc08] ;  /* 0x000c080001187983 */ /* 0x002ee80000300a00 */
[----:B------:R3:W-:Y:S01]  /*65470*/  STL.64 [R1+0x13f0], R32 ;  /* 0x0013f02001007387 */ /* 0x0007e20000100a00 */
[----:B--2---:R-:W-:-:S03]  /*65480*/  IMAD.WIDE R28, R252, 0x4, R238 ;  /* 0x00000004fc1c7825 */ /* 0x004fc600078e02ee */
[----:B------:R-:W2:Y:S04]  /*65490*/  LDL.LU.64 R238, [R1+0xc00] ;  /* 0x000c000001ee7983 */ /* 0x000ea80000300a00 */
[----:B------:R1:W-:Y:S04]  /*654a0*/  STL.64 [R1+0x1428], R28 ;  /* 0x0014281c01007387 */ /* 0x0003e80000100a00 */
[----:B------:R1:W-:Y:S01]  /*654b0*/  LDGSTS.E [R16+0x66c80], desc[UR48][R28.64], P6 ;  /* 0x66c800001c107fae */ /* 0x0003e2000b121870 */
[----:B----4-:R-:W-:-:S03]  /*654c0*/  IMAD.WIDE R34, R252, 0x4, R22 ;  /* 0x00000004fc227825 */ /* 0x010fc600078e0216 */
[----:B------:R-:W4:Y:S04]  /*654d0*/  LDL.LU.64 R22, [R1+0xbf8] ;  /* 0x000bf80001167983 */ /* 0x000f280000300a00 */
[----:B------:R1:W-:Y:S01]  /*654e0*/  LDGSTS.E [R17+0x67080], desc[UR48][R34.64], P6 ;  /* 0x6708000022117fae */ /* 0x0003e2000b121870 */
[----:B---3--:R-:W-:-:S03]  /*654f0*/  IMAD.WIDE R32, R252, 0x4, R20 ;  /* 0x00000004fc207825 */ /* 0x008fc600078e0214 */
[----:B------:R-:W3:Y:S04]  /*65500*/  LDL.LU.64 R20, [R1+0xbf0] ;  /* 0x000bf00001147983 */ /* 0x000ee80000300a00 */
[----:B------:R1:W-:Y:S04]  /*65510*/  STL.64 [R1+0x1460], R34 ;  /* 0x0014602201007387 */ /* 0x0003e80000100a00 */
[----:B------:R-:W-:Y:S01]  /*65520*/  STL.64 [R1+0x1498], R32 ;  /* 0x0014982001007387 */ /* 0x000fe20000100a00 */
[----:B-1----:R-:W-:-:S03]  /*65530*/  IMAD.WIDE R28, R252, 0x4, R220 ;  /* 0x00000004fc1c7825 */ /* 0x002fc600078e02dc */
[----:B------:R-:W3:Y:S04]  /*65540*/  LDL.LU.64 R214, [R1+0xbe8] ;  /* 0x000be80001d67983 */ /* 0x000ee80000300a00 */
[----:B------:R1:W-:Y:S04]  /*65550*/  STL.64 [R1+0x14d0], R28 ;  /* 0x0014d01c01007387 */ /* 0x0003e80000100a00 */
[----:B------:R-:W3:Y:S04]  /*65560*/  LDL.LU.64 R220, [R1+0xbe0] ;  /* 0x000be00001dc7983 */ /* 0x000ee80000300a00 */
[----:B------:R-:W-:Y:S01]  /*65570*/  LDGSTS.E [R2+0x67480], desc[UR48][R32.64], P6 ;  /* 0x6748000020027fae */ /* 0x000fe2000b121870 */
[----:B------:R-:W-:-:S03]  /*65580*/  IMAD.WIDE R34, R252, 0x4, R226 ;  /* 0x00000004fc227825 */ /* 0x000fc600078e02e2 */
[----:B------:R1:W-:Y:S04]  /*65590*/  LDGSTS.E [R16+0x67880], desc[UR48][R28.64], P6 ;  /* 0x678800001c107fae */ /* 0x0003e8000b121870 */
[----:B------:R-:W-:Y:S04]  /*655a0*/  STL.64 [R1+0x1508], R34 ;  /* 0x0015082201007387 */ /* 0x000fe80000100a00 */
[----:B------:R-:W3:Y:S01]  /*655b0*/  LDL.LU.64 R226, [R1+0xbd0] ;  /* 0x000bd00001e27983 */ /* 0x000ee20000300a00 */
[----:B------:R-:W-:-:S03]  /*655c0*/  VIADD R17, R245, 0x100000 ;  /* 0x00100000f5117836 */ /* 0x000fc60000000000 */
[----:B------:R1:W-:Y:S02]  /*655d0*/  LDGSTS.E [R2+0x67c80], desc[UR48][R34.64], P6 ;  /* 0x67c8000022027fae */ /* 0x0003e4000b121870 */
[C---:B-1----:R-:W-:Y:S02]  /*655e0*/  IMAD.WIDE R28, R252.reuse, 0x4, R18 ;  /* 0x00000004fc1c7825 */ /* 0x042fe400078e0212 */
[----:B------:R-:W3:Y:S02]  /*655f0*/  LDL.LU.64 R18, [R1+0xbc8] ;  /* 0x000bc80001127983 */ /* 0x000ee40000300a00 */
[----:B------:R-:W-:-:S04]  /*65600*/  IMAD.WIDE R32, R252, 0x4, R232 ;  /* 0x00000004fc207825 */ /* 0x000fc800078e02e8 */
[C---:B------:R-:W-:Y:S01]  /*65610*/  VIADD R16, R245.reuse, 0x100000 ;  /* 0x00100000f5107836 */ /* 0x040fe20000000000 */
[----:B------:R2:W-:Y:S01]  /*65620*/  STL.64 [R1+0xa38], R32 ;  /* 0x000a382001007387 */ /* 0x0005e20000100a00 */
[----:B------:R-:W-:-:S03]  /*65630*/  VIADD R2, R245, 0x100000 ;  /* 0x00100000f5027836 */ /* 0x000fc60000000000 */
[----:B------:R2:W-:Y:S04]  /*65640*/  LDGSTS.E [R17+0x40100], desc[UR48][R32.64], P6 ;  /* 0x4010000020117fae */ /* 0x0005e8000b121870 */
[----:B------:R-:W-:Y:S04]  /*65650*/  STL.64 [R1+0xa68], R28 ;  /* 0x000a681c01007387 */ /* 0x000fe80000100a00 */
[----:B------:R-:W3:Y:S01]  /*65660*/  LDL.LU.64 R232, [R1+0xbb8] ;  /* 0x000bb80001e87983 */ /* 0x000ee20000300a00 */
[----:B------:R-:W-:-:S03]  /*65670*/  IMAD.WIDE R24, R252, 0x4, R24 ;  /* 0x00000004fc187825 */ /* 0x000fc600078e0218 */
[----:B------:R4:W-:Y:S04]  /*65680*/  LDGSTS.E [R16+0x40500], desc[UR48][R28.64], P6 ;  /* 0x405000001c107fae */ /* 0x0009e8000b121870 */
[----:B------:R1:W-:Y:S04]  /*65690*/  STL.64 [R1+0xab8], R24 ;  /* 0x000ab81801007387 */ /* 0x0003e80000100a00 */
[----:B------:R-:W-:Y:S01]  /*656a0*/  LDGSTS.E [R2+0x40900], desc[UR48][R24.64], P6 ;  /* 0x4090000018027fae */ /* 0x000fe2000b121870 */
[----:B--2---:R-:W-:-:S03]  /*656b0*/  IMAD.WIDE R32, R252, 0x4, R238 ;  /* 0x00000004fc207825 */ /* 0x004fc600078e02ee */
[----:B------:R-:W2:Y:S04]  /*656c0*/  LDL.LU.64 R238, [R1+0xbb0] ;  /* 0x000bb00001ee7983 */ /* 0x000ea80000300a00 */
[----:B------:R3:W-:Y:S04]  /*656d0*/  STL.64 [R1+0xb50], R32 ;  /* 0x000b502001007387 */ /* 0x0007e80000100a00 */
[----:B-1----:R-:W2:Y:S04]  /*656e0*/  LDL.LU.64 R24, [R1+0xba0] ;  /* 0x000ba00001187983 */ /* 0x002ea80000300a00 */
[----:B------:R1:W-:Y:S01]  /*656f0*/  LDGSTS.E [R16+0x40d00], desc[UR48][R32.64], P6 ;  /* 0x40d0000020107fae */ /* 0x0003e2000b121870 */
[----:B----4-:R-:W-:-:S05]  /*65700*/  IMAD.WIDE R28, R252, 0x4, R22 ;  /* 0x00000004fc1c7825 */ /* 0x010fca00078e0216 */
[----:B------:R4:W-:Y:S01]  /*65710*/  LDGSTS.E [R17+0x41100], desc[UR48][R28.64], P6 ;  /* 0x411000001c117fae */ /* 0x0009e2000b121870 */
[----:B---3--:R-:W-:-:S03]  /*65720*/  IMAD.WIDE R22, R252, 0x4, R20 ;  /* 0x00000004fc167825 */ /* 0x008fc600078e0214 */
[----:B------:R-:W3:Y:S04]  /*65730*/  LDL.LU.64 R20, [R1+0xb90] ;  /* 0x000b900001147983 */ /* 0x000ee80000300a00 */
[----:B------:R4:W-:Y:S04]  /*65740*/  STL.64 [R1+0xb70], R28 ;  /* 0x000b701c01007387 */ /* 0x0009e80000100a00 */
[----:B------:R4:W-:Y:S01]  /*65750*/  STL.64 [R1+0xba8], R22 ;  /* 0x000ba81601007387 */ /* 0x0009e20000100a00 */
[----:B-1----:R-:W-:-:S03]  /*65760*/  IMAD.WIDE R32, R252, 0x4, R214 ;  /* 0x00000004fc207825 */ /* 0x002fc600078e02d6 */
[----:B------:R-:W-:Y:S04]  /*65770*/  LDGSTS.E [R2+0x41500], desc[UR48][R22.64], P6 ;  /* 0x4150000016027fae */ /* 0x000fe8000b121870 */
[----:B------:R1:W-:Y:S01]  /*65780*/  LDGSTS.E [R16+0x41900], desc[UR48][R32.64], P6 ;  /* 0x4190000020107fae */ /* 0x0003e2000b121870 */
[----:B----4-:R-:W-:-:S05]  /*65790*/  IMAD.WIDE R28, R252, 0x4, R220 ;  /* 0x00000004fc1c7825 */ /* 0x010fca00078e02dc */
[----:B------:R4:W-:Y:S04]  /*657a0*/  LDGSTS.E [R2+0x41d00], desc[UR48][R28.64], P6 ;  /* 0x41d000001c027fae */ /* 0x0009e8000b121870 */
[----:B------:R-:W3:Y:S04]  /*657b0*/  LDL.LU.64 R22, [R1+0xb88] ;  /* 0x000b880001167983 */ /* 0x000ee80000300a00 */
[----:B------:R1:W-:Y:S04]  /*657c0*/  STL.64 [R1+0xbc0], R32 ;  /* 0x000bc02001007387 */ /* 0x0003e80000100a00 */
[----:B------:R-:W3:Y:S01]  /*657d0*/  LDL.LU.64 R214, [R1+0xb60] ;  /* 0x000b600001d67983 */ /* 0x000ee20000300a00 */
[----:B------:R-:W-:-:S03]  /*657e0*/  IMAD.WIDE R34, R252, 0x4, R226 ;  /* 0x00000004fc227825 */ /* 0x000fc600078e02e2 */
[----:B------:R4:W-:Y:S04]  /*657f0*/  STL.64 [R1+0xbe0], R28 ;  /* 0x000be01c01007387 */ /* 0x0009e80000100a00 */
[----:B------:R-:W3:Y:S04]  /*65800*/  LDL.LU.64 R226, [R1+0xb58] ;  /* 0x000b580001e27983 */ /* 0x000ee80000300a00 */
[----:B------:R2:W-:Y:S01]  /*65810*/  LDGSTS.E [R17+0x42100], desc[UR48][R34.64], P6 ;  /* 0x4210000022117fae */ /* 0x0005e2000b121870 */
[----:B-1----:R-:W-:-:S03]  /*65820*/  IMAD.WIDE R32, R252, 0x4, R18 ;  /* 0x00000004fc207825 */ /* 0x002fc600078e0212 */
[----:B------:R-:W3:Y:S04]  /*65830*/  LDL.LU.64 R18, [R1+0xb48] ;  /* 0x000b480001127983 */ /* 0x000ee80000300a00 */
[----:B------:R2:W-:Y:S04]  /*65840*/  STL.64 [R1+0xc00], R34 ;  /* 0x000c002201007387 */ /* 0x0005e80000100a00 */
[----:B------:R1:W-:Y:S04]  /*65850*/  STL.64 [R1+0xc18], R32 ;  /* 0x000c182001007387 */ /* 0x0003e80000100a00 */
[----:B------:R1:W-:Y:S01]  /*65860*/  LDGSTS.E [R16+0x42500], desc[UR48][R32.64], P6 ;  /* 0x4250000020107fae */ /* 0x0003e2000b121870 */
[----:B----4-:R-:W-:-:S03]  /*65870*/  IMAD.WIDE R28, R252, 0x4, R232 ;  /* 0x00000004fc1c7825 */ /* 0x010fc600078e02e8 */
[----:B------:R-:W4:Y:S04]  /*65880*/  LDL.LU.64 R232, [R1+0xb40] ;  /* 0x000b400001e87983 */ /* 0x000f280000300a00 */
[----:B------:R3:W-:Y:S04]  /*65890*/  STL.64 [R1+0xc60], R28 ;  /* 0x000c601c01007387 */ /* 0x0007e80000100a00 */
[----:B------:R3:W-:Y:S01]  /*658a0*/  LDGSTS.E [R2+0x42900], desc[UR48][R28.64], P6 ;  /* 0x429000001c027fae */ /* 0x0007e2000b121870 */
[----:B--2---:R-:W-:-:S03]  /*658b0*/  IMAD.WIDE R34, R252, 0x4, R238 ;  /* 0x00000004fc227825 */ /* 0x004fc600078e02ee */
[----:B------:R-:W2:Y:S04]  /*658c0*/  LDL.LU.64 R238, [R1+0xb30] ;  /* 0x000b300001ee7983 */ /* 0x000ea80000300a00 */
[----:B------:R-:W-:Y:S01]  /*658d0*/  STL.64 [R1+0xc80], R34 ;  /* 0x000c802201007387 */ /* 0x000fe20000100a00 */
[----:B-1----:R-:W-:-:S03]  /*658e0*/  IMAD.WIDE R32, R252, 0x4, R24 ;  /* 0x00000004fc207825 */ /* 0x002fc600078e0218 */
[----:B------:R-:W2:Y:S04]  /*658f0*/  LDL.LU.64 R24, [R1+0xb28] ;  /* 0x000b280001187983 */ /* 0x000ea80000300a00 */
[----:B------:R-:W-:Y:S04]  /*65900*/  LDGSTS.E [R16+0x42d00], desc[UR48][R34.64], P6 ;  /* 0x42d0000022107fae */ /* 0x000fe8000b121870 */
[----:B------:R1:W-:Y:S01]  /*65910*/  LDGSTS.E [R17+0x43100], desc[UR48][R32.64], P6 ;  /* 0x4310000020117fae */ /* 0x0003e2000b121870 */
[----:B---3--:R-:W-:-:S03]  /*65920*/  IMAD.WIDE R28, R252, 0x4, R20 ;  /* 0x00000004fc1c7825 */ /* 0x008fc600078e0214 */
[----:B------:R-:W3:Y:S04]  /*65930*/  LDL.LU.64 R20, [R1+0xb18] ;  /* 0x000b180001147983 */ /* 0x000ee80000300a00 */
[----:B------:R1:W-:Y:S04]  /*65940*/  STL.64 [R1+0xc90], R32 ;  /* 0x000c902001007387 */ /* 0x0003e80000100a00 */
[----:B------:R-:W-:Y:S04]  /*65950*/  STL.64 [R1+0xcb8], R28 ;  /* 0x000cb81c01007387 */ /* 0x000fe80000100a00 */
[----:B------:R-:W3:Y:S04]  /*65960*/  LDL.LU.64 R220, [R1+0xb10] ;  /* 0x000b100001dc7983 */ /* 0x000ee80000300a00 */
[----:B------:R1:W-:Y:S01]  /*65970*/  LDGSTS.E [R2+0x43500], desc[UR48][R28.64], P6 ;  /* 0x435000001c027fae */ /* 0x0003e2000b121870 */
[----:B------:R-:W-:-:S05]  /*65980*/  IMAD.WIDE R22, R252, 0x4, R22 ;  /* 0x00000004fc167825 */ /* 0x000fca00078e0216 */
[----:B------:R1:W-:Y:S02]  /*65990*/  STL.64 [R1+0xcd0], R22 ;  /* 0x000cd01601007387 */ /* 0x0003e40000100a00 */
[C---:B-1----:R-:W-:Y:S02]  /*659a0*/  IMAD.WIDE R32, R252.reuse, 0x4, R214 ;  /* 0x00000004fc207825 */ /* 0x042fe400078e02d6 */
[----:B------:R-:W-:Y:S04]  /*659b0*/  LDGSTS.E [R16+0x43900], desc[UR48][R22.64], P6 ;  /* 0x4390000016107fae */ /* 0x000fe8000b121870 */
[----:B------:R4:W-:Y:S04]  /*659c0*/  LDGSTS.E [R2+0x43d00], desc[UR48][R32.64], P6 ;  /* 0x43d0000020027fae */ /* 0x0009e8000b121870 */
[----:B------:R-:W3:Y:S04]  /*659d0*/  LDL.LU.64 R22, [R1+0xb08] ;  /* 0x000b080001167983 */ /* 0x000ee80000300a00 */
[----:B------:R4:W-:Y:S04]  /*659e0*/  STL.64 [R1+0xce8], R32 ;  /* 0x000ce82001007387 */ /* 0x0009e80000100a00 */
[----:B------:R-:W3:Y:S01]  /*659f0*/  LDL.LU.64 R214, [R1+0xaf0] ;  /* 0x000af00001d67983 */ /* 0x000ee20000300a00 */
[----:B------:R-:W-:-:S03]  /*65a00*/  IMAD.WIDE R28, R252, 0x4, R18 ;  /* 0x00000004fc1c7825 */ /* 0x000fc600078e0212 */
[----:B------:R-:W3:Y:S01]  /*65a10*/  LDL.LU.64 R18, [R1+0xae8] ;  /* 0x000ae80001127983 */ /* 0x000ee20000300a00 */
[----:B------:R-:W-:-:S05]  /*65a20*/  IMAD.WIDE R34, R252, 0x4, R226 ;  /* 0x00000004fc227825 */ /* 0x000fca00078e02e2 */
[----:B------:R-:W-:Y:S04]  /*65a30*/  STL.64 [R1+0xd08], R34 ;  /* 0x000d082201007387 */ /* 0x000fe80000100a00 */
[----:B------:R-:W-:Y:S04]  /*65a40*/  LDGSTS.E [R17+0x44100], desc[UR48][R34.64], P6 ;  /* 0x4410000022117fae */ /* 0x000fe8000b121870 */
[----:B------:R2:W-:Y:S01]  /*65a50*/  STL.64 [R1+0xd30], R28 ;  /* 0x000d301c01007387 */ /* 0x0005e20000100a00 */
[----:B----4-:R-:W-:-:S03]  /*65a60*/  IMAD.WIDE R32, R252, 0x4, R232 ;  /* 0x00000004fc207825 */ /* 0x010fc600078e02e8 */
[----:B------:R2:W-:Y:S04]  /*65a70*/  LDGSTS.E [R16+0x44500], desc[UR48][R28.64], P6 ;  /* 0x445000001c107fae */ /* 0x0005e8000b121870 */
[----:B------:R-:W4:Y:S04]  /*65a80*/  LDL.LU.64 R226, [R1+0xac8] ;  /* 0x000ac80001e27983 */ /* 0x000f280000300a00 */
[----:B------:R1:W-:Y:S04]  /*65a90*/  STL.64 [R1+0xd48], R32 ;  /* 0x000d482001007387 */ /* 0x0003e80000100a00 */
[----:B------:R1:W-:Y:S04]  /*65aa0*/  LDGSTS.E [R2+0x44900], desc[UR48][R32.64], P6 ;  /* 0x4490000020027fae */ /* 0x0003e8000b121870 */
[----:B------:R-:W4:Y:S01]  /*65ab0*/  LDL.LU.64 R232, [R1+0xac0] ;  /* 0x000ac00001e87983 */ /* 0x000f220000300a00 */
[----:B--2---:R-:W-:-:S05]  /*65ac0*/  IMAD.WIDE R28, R252, 0x4, R238 ;  /* 0x00000004fc1c7825 */ /* 0x004fca00078e02ee */
[----:B------:R2:W-:Y:S01]  /*65ad0*/  STL.64 [R1+0xd68], R28 ;  /* 0x000d681c01007387 */ /* 0x0005e20000100a00 */
[----:B-1----:R-:W-:-:S03]  /*65ae0*/  IMAD.WIDE R32, R252, 0x4, R24 ;  /* 0x00000004fc207825 */ /* 0x002fc600078e0218 */
[----:B------:R2:W-:Y:S04]  /*65af0*/  LDGSTS.E [R16+0x44d00], desc[UR48][R28.64], P6 ;  /* 0x44d000001c107fae */ /* 0x0005e8000b121870 */
[----:B------:R-:W4:Y:S04]  /*65b00*/  LDL.LU.64 R238, [R1+0xab0] ;  /* 0x000ab00001ee7983 */ /* 0x000f280000300a00 */
[----:B------:R-:W4:Y:S04]  /*65b10*/  LDL.LU.64 R24, [R1+0xaa0] ;  /* 0x000aa00001187983 */ /* 0x000f280000300a00 */
[----:B------:R-:W-:Y:S04]  /*65b20*/  STL.64 [R1+0xd88], R32 ;  /* 0x000d882001007387 */ /* 0x000fe80000100a00 */
[----:B------:R1:W-:Y:S01]  /*65b30*/  LDGSTS.E [R17+0x45100], desc[UR48][R32.64], P6 ;  /* 0x4510000020117fae */ /* 0x0003e2000b121870 */
[----:B---3--:R-:W-:-:S05]  /*65b40*/  IMAD.WIDE R20, R252, 0x4, R20 ;  /* 0x00000004fc147825 */ /* 0x008fca00078e0214 */
[----:B------:R3:W-:Y:S04]  /*65b50*/  STL.64 [R1+0xda0], R20 ;  /* 0x000da01401007387 */ /* 0x0007e80000100a00 */
[----:B------:R-:W-:Y:S01]  /*65b60*/  LDGSTS.E [R2+0x45500], desc[UR48][R20.64], P6 ;  /* 0x4550000014027fae */ /* 0x000fe2000b121870 */
[----:B--2---:R-:W-:-:S05]  /*65b70*/  IMAD.WIDE R28, R252, 0x4, R220 ;  /* 0x00000004fc1c7825 */ /* 0x004fca00078e02dc */
[----:B------:R4:W-:Y:S04]  /*65b80*/  LDGSTS.E [R16+0x45900], desc[UR48][R28.64], P6 ;  /* 0x459000001c107fae */ /* 0x0009e8000b121870 */
[----:B---3--:R-:W2:Y:S04]  /*65b90*/  LDL.LU.64 R20, [R1+0xa90] ;  /* 0x000a900001147983 */ /* 0x008ea80000300a00 */
[----:B------:R-:W-:Y:S04]  /*65ba0*/  STL.64 [R1+0xdd0], R28 ;  /* 0x000dd01c01007387 */ /* 0x000fe80000100a00 */
[----:B------:R-:W3:Y:S01]  /*65bb0*/  LDL.LU.64 R220, [R1+0xa80] ;  /* 0x000a800001dc7983 */ /* 0x000ee20000300a00 */
[----:B------:R-:W-:-:S05]  /*65bc0*/  IMAD.WIDE R22, R252, 0x4, R22 ;  /* 0x00000004fc167825 */ /* 0x000fca00078e0216 */
[----:B------:R1:W-:Y:S01]  /*65bd0*/  STL.64 [R1+0xdf8], R22 ;  /* 0x000df81601007387 */ /* 0x0003e20000100a00 */
[----:B------:R-:W-:-:S03]  /*65be0*/  IMAD.WIDE R34, R252, 0x4, R214 ;  /* 0x00000004fc227825 */ /* 0x000fc600078e02d6 */
[----:B------:R-:W-:Y:S04]  /*65bf0*/  LDGSTS.E [R2+0x45d00], desc[UR48][R22.64], P6 ;  /* 0x45d0000016027fae */ /* 0x000fe8000b121870 */
[----:B------:R4:W-:Y:S01]  /*65c00*/  LDGSTS.E [R17+0x46100], desc[UR48][R34.64], P6 ;  /* 0x4610000022117fae */ /* 0x0009e2000b121870 */
[----:B-1----:R-:W-:-:S03]  /*65c10*/  IMAD.WIDE R32, R252, 0x4, R18 ;  /* 0x00000004fc207825 */ /* 0x002fc600078e0212 */
[----:B------:R-:W3:Y:S04]  /*65c20*/  LDL.LU.64 R18, [R1+0xa58] ;  /* 0x000a580001127983 */ /* 0x000ee80000300a00 */
[----:B------:R1:W-:Y:S04]  /*65c30*/  STL.64 [R1+0xe28], R34 ;  /* 0x000e282201007387 */ /* 0x0003e80000100a00 */
[----:B------:R-:W3:Y:S04]  /*65c40*/  LDL.LU.64 R22, [R1+0xa48] ;  /* 0x000a480001167983 */ /* 0x000ee80000300a00 */
[----:B------:R1:W-:Y:S04]  /*65c50*/  STL.64 [R1+0xe40], R32 ;  /* 0x000e402001007387 */ /* 0x0003e80000100a00 */
[----:B------:R1:W-:Y:S01]  /*65c60*/  LDGSTS.E [R16+0x46500], desc[UR48][R32.64], P6 ;  /* 0x4650000020107fae */ /* 0x0003e2000b121870 */
[----:B----4-:R-:W-:-:S03]  /*65c70*/  IMAD.WIDE R28, R252, 0x4, R226 ;  /* 0x00000004fc1c7825 */ /* 0x010fc600078e02e2 */
[----:B------:R-:W4:Y:S04]  /*65c80*/  LDL.LU.64 R226, [R1+0xa40] ;  /* 0x000a400001e27983 */ /* 0x000f280000300a00 */
[----:B------:R1:W-:Y:S04]  /*65c90*/  STL.64 [R1+0xe58], R28 ;  /* 0x000e581c01007387 */ /* 0x0003e80000100a00 */
[----:B------:R1:W-:Y:S02]  /*65ca0*/  LDGSTS.E [R2+0x46900], desc[UR48][R28.64], P6 ;  /* 0x469000001c027fae */ /* 0x0003e4000b121870 */
[----:B-1----:R-:W-:-:S02]  /*65cb0*/  IMAD.WIDE R34, R252, 0x4, R232 ;  /* 0x00000004fc227825 */ /* 0x002fc400078e02e8 */
[----:B------:R-:W4:Y:S04]  /*65cc0*/  LDL.LU.64 R232, [R1+0xa20] ;  /* 0x000a200001e87983 */ /* 0x000f280000300a00 */
[----:B------:R-:W-:Y:S04]  /*65cd0*/  STL.64 [R1+0xe68], R34 ;  /* 0x000e682201007387 */ /* 0x000fe80000100a00 */
[----:B------:R-:W-:Y:S01]  /*65ce0*/  LDGSTS.E [R16+0x46d00], desc[UR48][R34.64], P6 ;  /* 0x46d0000022107fae */ /* 0x000fe2000b121870 */
[----:B------:R-:W-:-:S03]  /*65cf0*/  IMAD.WIDE R32, R252, 0x4, R238 ;  /* 0x00000004fc207825 */ /* 0x000fc600078e02ee */
[----:B------:R-:W4:Y:S01]  /*65d00*/  LDL.LU.64 R238, [R1+0x9e0] ;  /* 0x0009e00001ee7983 */ /* 0x000f220000300a00 */
[----:B------:R-:W-:-:S03]  /*65d10*/  IMAD.WIDE R28, R252, 0x4, R24 ;  /* 0x00000004fc1c7825 */ /* 0x000fc600078e0218 */
[----:B------:R-:W4:Y:S04]  /*65d20*/  LDL.LU.64 R24, [R1+0x9a0] ;  /* 0x0009a00001187983 */ /* 0x000f280000300a00 */
[----:B------:R3:W-:Y:S04]  /*65d30*/  STL.64 [R1+0xe70], R32 ;  /* 0x000e702001007387 */ /* 0x0007e80000100a00 */
[----:B------:R3:W-:Y:S04]  /*65d40*/  LDGSTS.E [R17+0x47100], desc[UR48][R32.64], P6 ;  /* 0x4710000020117fae */ /* 0x0007e8000b121870 */
[----:B------:R-:W-:Y:S04]  /*65d50*/  STL.64 [R1+0xe88], R28 ;  /* 0x000e881c01007387 */ /* 0x000fe80000100a00 */
[----:B------:R1:W-:Y:S04]  /*65d60*/  LDGSTS.E [R2+0x47500], desc[UR48][R28.64], P6 ;  /* 0x475000001c027fae */ /* 0x0003e8000b121870 */
[----:B------:R-:W4:Y:S01]  /*65d70*/  LDL.LU.64 R214, [R1+0x960] ;  /* 0x0009600001d67983 */ /* 0x000f220000300a00 */
[----:B--2---:R-:W-:-:S05]  /*65d80*/  IMAD.WIDE R20, R252, 0x4, R20 ;  /* 0x00000004fc147825 */ /* 0x004fca00078e0214 */
[----:B------:R2:W-:Y:S01]  /*65d90*/  STL.64 [R1+0xe98], R20 ;  /* 0x000e981401007387 */ /* 0x0005e20000100a00 */
[----:B---3--:R-:W-:-:S03]  /*65da0*/  IMAD.WIDE R32, R252, 0x4, R220 ;  /* 0x00000004fc207825 */ /* 0x008fc600078e02dc */
[----:B------:R-:W-:Y:S04]  /*65db0*/  LDGSTS.E [R16+0x47900], desc[UR48][R20.64], P6 ;  /* 0x4790000014107fae */ /* 0x000fe8000b121870 */
[----:B------:R4:W-:Y:S04]  /*65dc0*/  LDGSTS.E [R2+0x47d00], desc[UR48][R32.64], P6 ;  /* 0x47d0000020027fae */ /* 0x0009e8000b121870 */
[----:B--2---:R-:W2:Y:S04]  /*65dd0*/  LDL.LU.64 R20, [R1+0x920] ;  /* 0x0009200001147983 */ /* 0x004ea80000300a00 */
[----:B------:R4:W-:Y:S01]  /*65de0*/  STL.64 [R1+0xed8], R32 ;  /* 0x000ed82001007387 */ /* 0x0009e20000100a00 */
[----:B------:R-:W-:-:S03]  /*65df0*/  IMAD.WIDE R34, R252, 0x4, R18 ;  /* 0x00000004fc227825 */ /* 0x000fc600078e0212 */
[----:B------:R-:W3:Y:S04]  /*65e00*/  LDL.LU.64 R18, [R1+0x8e8] ;  /* 0x0008e80001127983 */ /* 0x000ee80000300a00 */
[----:B------:R-:W-:Y:S01]  /*65e10*/  LDGSTS.E [R17+0x60100], desc[UR48][R34.64], P6 ;  /* 0x6010000022117fae */ /* 0x000fe2000b121870 */
[----:B-1----:R-:W-:-:S03]  /*65e20*/  IMAD.WIDE R28, R252, 0x4, R22 ;  /* 0x00000004fc1c7825 */ /* 0x002fc600078e0216 */
[----:B------:R-:W3:Y:S04]  /*65e30*/  LDL.LU.64 R22, [R1+0x870] ;  /* 0x0008700001167983 */ /* 0x000ee80000300a00 */
[----:B------:R-:W-:Y:S04]  /*65e40*/  STL.64 [R1+0xee8], R34 ;  /* 0x000ee82201007387 */ /* 0x000fe80000100a00 */
        /* <DEDUP_REMOVED lines=8> */
[----:B------:R1:W-:Y:S04]  /*65ed0*/  STL.64 [R1+0xf38], R28 ;  /* 0x000f381c01007387 */ /* 0x0003e80000100a00 */
[----:B------:R1:W-:Y:S01]  /*65ee0*/  LDGSTS.E [R16+0x60d00], desc[UR48][R28.64], P6 ;  /* 0x60d000001c107fae */ /* 0x0003e2000b121870 */
[----:B------:R-:W-:-:S03]  /*65ef0*/  IMAD.WIDE R32, R252, 0x4, R238 ;  /* 0x00000004fc207825 */ /* 0x000fc600078e02ee */
[----:B------:R-:W4:Y:S01]  /*65f00*/  LDL.LU.64 R238, [R1+0x708] ;  /* 0x0007080001ee7983 */ /* 0x000f220000300a00 */
[----:B------:R-:W-:-:S03]  /*65f10*/  IMAD.WIDE R24, R252, 0x4, R24 ;  /* 0x00000004fc187825 */ /* 0x000fc600078e0218 */
[----:B------:R-:W-:Y:S04]  /*65f20*/  STL.64 [R1+0xf48], R32 ;  /* 0x000f482001007387 */ /* 0x000fe80000100a00 */
[----:B------:R-:W4:Y:S04]  /*65f30*/  LDL.LU.64 R232, [R1+0x2c0] ;  /* 0x0002c00001e87983 */ /* 0x000f280000300a00 */
[----:B------:R-:W-:Y:S04]  /*65f40*/  LDGSTS.E [R17+0x61100], desc[UR48][R32.64], P6 ;  /* 0x6110000020117fae */ /* 0x000fe8000b121870 */
[----:B------:R1:W-:Y:S04]  /*65f50*/  STL.64 [R1+0xf58], R24 ;  /* 0x000f581801007387 */ /* 0x0003e80000100a00 */
[----:B------:R-:W-:Y:S01]  /*65f60*/  LDGSTS.E [R2+0x61500], desc[UR48][R24.64], P6 ;  /* 0x6150000018027fae */ /* 0x000fe2000b121870 */
[----:B-1----:R-:W-:-:S05]  /*65f70*/  IMAD.WIDE R28, R252, 0x4, R214 ;  /* 0x00000004fc1c7825 */ /* 0x002fca00078e02d6 */
[----:B------:R1:W-:Y:S04]  /*65f80*/  LDGSTS.E [R16+0x61900], desc[UR48][R28.64], P6 ;  /* 0x619000001c107fae */ /* 0x0003e8000b121870 */
[----:B------:R-:W4:Y:S04]  /*65f90*/  LDL.LU.64 R24, [R1+0x2a8] ;  /* 0x0002a80001187983 */ /* 0x000f280000300a00 */
[----:B------:R-:W-:Y:S01]  /*65fa0*/  STL.64 [R1+0xf70], R28 ;  /* 0x000f701c01007387 */ /* 0x000fe20000100a00 */
[----:B--2---:R-:W-:-:S05]  /*65fb0*/  IMAD.WIDE R20, R252, 0x4, R20 ;  /* 0x00000004fc147825 */ /* 0x004fca00078e0214 */
[----:B------:R2:W-:Y:S04]  /*65fc0*/  STL.64 [R1+0xf80], R20 ;  /* 0x000f801401007387 */ /* 0x0005e80000100a00 */
[----:B------:R4:W-:Y:S01]  /*65fd0*/  LDGSTS.E [R2+0x61d00], desc[UR48][R20.64], P6 ;  /* 0x61d0000014027fae */ /* 0x0009e2000b121870 */
[----:B---3--:R-:W-:-:S03]  /*65fe0*/  IMAD.WIDE R214, R252, 0x4, R18 ;  /* 0x00000004fcd67825 */ /* 0x008fc600078e0212 */
[----:B------:R-:W3:Y:S04]  /*65ff0*/  LDL.LU.64 R18, [R1+0x290] ;  /* 0x0002900001127983 */ /* 0x000ee80000300a00 */
[----:B------:R-:W-:Y:S01]  /*66000*/  STL.64 [R1+0xfa8], R214 ;  /* 0x000fa8d601007387 */ /* 0x000fe20000100a00 */
[----:B------:R-:W-:-:S03]  /*66010*/  IMAD.WIDE R34, R252, 0x4, R22 ;  /* 0x00000004fc227825 */ /* 0x000fc600078e0216 */
[----:B------:R-:W3:Y:S04]  /*66020*/  LDL.LU.64 R22, [R1+0x278] ;  /* 0x0002780001167983 */ /* 0x000ee80000300a00 */
[----:B--2---:R-:W2:Y:S04]  /*66030*/  LDL.LU.64 R20, [R1+0x260] ;  /* 0x0002600001147983 */ /* 0x004ea80000300a00 */
[----:B------:R4:W-:Y:S04]  /*66040*/  STL.64 [R1+0xfc8], R34 ;  /* 0x000fc82201007387 */ /* 0x0009e80000100a00 */
[----:B------:R2:W-:Y:S04]  /*66050*/  LDGSTS.E [R16+0x62100], desc[UR48][R214.64], P6 ;  /* 0x62100000d6107fae */ /* 0x0005e8000b121870 */
[----:B------:R-:W2:Y:S01]  /*66060*/  LDL.LU.64 R16, [R1+0x248] ;  /* 0x0002480001107983 */ /* 0x000ea20000300a00 */
[----:B-1----:R-:W-:-:S02]  /*66070*/  VIADD R28, R245, 0x100000 ;  /* 0x00100000f51c7836 */ /* 0x002fc40000000000 */
[----:B----4-:R-:W-:-:S03]  /*66080*/  IMAD.WIDE R32, R252, 0x4, R220 ;  /* 0x00000004fc207825 */ /* 0x010fc600078e02dc */
[----:B------:R1:W-:Y:S01]  /*66090*/  LDGSTS.E [R28+0x62500], desc[UR48][R34.64], P6 ;  /* 0x62500000221c7fae */ /* 0x0003e2000b121870 */
[----:B------:R-:W-:-:S03]  /*660a0*/  IMAD.WIDE R226, R252, 0x4, R226 ;  /* 0x00000004fce27825 */ /* 0x000fc600078e02e2 */
[----:B------:R4:W-:Y:S01]  /*660b0*/  STL.64 [R1+0xfe8], R32 ;  /* 0x000fe82001007387 */ /* 0x0009e20000100a00 */
[----:B------:R-:W-:-:S03]  /*660c0*/  VIADD R29, R245, 0x100000 ;  /* 0x00100000f51d7836 */ /* 0x000fc60000000000 */
[----:B------:R1:W-:Y:S04]  /*660d0*/  LDGSTS.E [R2+0x62900], desc[UR48][R32.64], P6 ;  /* 0x6290000020027fae */ /* 0x0003e8000b121870 */
[----:B------:R-:W1:Y:S04]  /*660e0*/  LDL.LU.64 R34, [R1+0x230] ;  /* 0x0002300001227983 */ /* 0x000e680000300a00 */
[----:B------:R-:W2:Y:S04]  /*660f0*/  LDL.LU.64 R214, [R1+0x218] ;  /* 0x0002180001d67983 */ /* 0x000ea80000300a00 */
[----:B------:R4:W-:Y:S04]  /*66100*/  STL.64 [R1+0x1000], R226 ;  /* 0x001000e201007387 */ /* 0x0009e80000100a00 */
[----:B----4-:R-:W4:Y:S04]  /*66110*/  LDL.LU.64 R32, [R1+0x200] ;  /* 0x0002000001207983 */ /* 0x010f280000300a00 */
[----:B------:R-:W4:Y:S04]  /*66120*/  LDL.LU.64 R220, [R1+0x1e8] ;  /* 0x0001e80001dc7983 */ /* 0x000f280000300a00 */
[----:B------:R-:W-:Y:S01]  /*66130*/  LDGSTS.E [R28+0x62d00], desc[UR48][R226.64], P6 ;  /* 0x62d00000e21c7fae */ /* 0x000fe2000b121870 */
[----:B------:R-:W-:-:S04]  /*66140*/  IMAD.WIDE R238, R252, 0x4, R238 ;  /* 0x00000004fcee7825 */ /* 0x000fc800078e02ee */
[C---:B------:R-:W-:Y:S01]  /*66150*/  IMAD.WIDE R232, R252.reuse, 0x4, R232 ;  /* 0x00000004fce87825 */ /* 0x040fe200078e02e8 */
[----:B------:R-:W-:Y:S04]  /*66160*/  STL.64 [R1+0x1040], R238 ;  /* 0x001040ee01007387 */ /* 0x000fe80000100a00 */
[----:B------:R3:W-:Y:S04]  /*66170*/  STL.64 [R1+0x1080], R232 ;  /* 0x001080e801007387 */ /* 0x0007e80000100a00 */
[----:B------:R-:W4:Y:S04]  /*66180*/  LDL.LU.64 R226, [R1+0x1d0] ;  /* 0x0001d00001e27983 */ /* 0x000f280000300a00 */
[----:B------:R-:W-:Y:S04]  /*66190*/  LDGSTS.E [R29+0x63100], desc[UR48][R238.64], P6 ;  /* 0x63100000ee1d7fae */ /* 0x000fe8000b121870 */
[----:B------:R-:W-:Y:S01]  /*661a0*/  LDGSTS.E [R2+0x63500], desc[UR48][R232.64], P6 ;  /* 0x63500000e8027fae */ /* 0x000fe2000b121870 */
[----:B------:R-:W-:-:S05]  /*661b0*/  IMAD.WIDE R24, R252, 0x4, R24 ;  /* 0x00000004fc187825 */ /* 0x000fca00078e0218 */
[----:B------:R3:W-:Y:S04]  /*661c0*/  STL.64 [R1+0x10c0], R24 ;  /* 0x0010c01801007387 */ /* 0x0007e80000100a00 */
[----:B---3--:R-:W3:Y:S04]  /*661d0*/  LDL.LU.64 R232, [R1+0x1b8] ;  /* 0x0001b80001e87983 */ /* 0x008ee80000300a00 */
[----:B------:R-:W3:Y:S04]  /*661e0*/  LDL.LU.64 R238, [R1+0x1a0] ;  /* 0x0001a00001ee7983 */ /* 0x000ee80000300a00 */
[----:B------:R-:W-:Y:S04]  /*661f0*/  LDGSTS.E [R28+0x63900], desc[UR48][R24.64], P6 ;  /* 0x63900000181c7fae */ /* 0x000fe8000b121870 */
[----:B------:R-:W3:Y:S01]  /*66200*/  LDL.LU.64 R24, [R1+0x18b8] ;  /* 0x0018b80001187983 */ /* 0x000ee20000300a00 */
[----:B------:R-:W-:-:S05]  /*66210*/  IMAD.WIDE R18, R252, 0x4, R18 ;  /* 0x00000004fc127825 */ /* 0x000fca00078e0212 */
[----:B------:R2:W-:Y:S01]  /*66220*/  STL.64 [R1+0x1108], R18 ;  /* 0x0011081201007387 */ /* 0x0005e20000100a00 */
[----:B------:R-:W-:-:S03]  /*66230*/  IMAD.WIDE R22, R252, 0x4, R22 ;  /* 0x00000004fc167825 */ /* 0x000fc600078e0216 */
[----:B------:R-:W-:Y:S01]  /*66240*/  LDGSTS.E [R2+0x63d00], desc[UR48][R18.64], P6 ;  /* 0x63d0000012027fae */ /* 0x000fe2000b121870 */
[----:B--2---:R-:W-:-:S03]  /*66250*/  IMAD.WIDE R20, R252, 0x4, R20 ;  /* 0x00000004fc147825 */ /* 0x004fc600078e0214 */
[----:B------:R-:W-:Y:S04]  /*66260*/  LDGSTS.E [R29+0x64100], desc[UR48][R22.64], P6 ;  /* 0x64100000161d7fae */ /* 0x000fe8000b121870 */
[----:B------:R-:W-:Y:S04]  /*66270*/  LDGSTS.E [R28+0x64500], desc[UR48][R20.64], P6 ;  /* 0x64500000141c7fae */ /* 0x000fe8000b121870 */
[----:B------:R-:W2:Y:S04]  /*66280*/  LDL.LU.64 R18, [R1+0x18b0] ;  /* 0x0018b00001127983 */ /* 0x000ea80000300a00 */
[----:B------:R1:W-:Y:S04]  /*66290*/  STL.64 [R1+0x1148], R22 ;  /* 0x0011481601007387 */ /* 0x0003e80000100a00 */
[----:B------:R1:W-:Y:S01]  /*662a0*/  STL.64 [R1+0x1188], R20 ;  /* 0x0011881401007387 */ /* 0x0003e20000100a00 */
[----:B------:R-:W-:-:S03]  /*662b0*/  IMAD.WIDE R16, R252, 0x4, R16 ;  /* 0x00000004fc107825 */ /* 0x000fc600078e0210 */
[----:B-1----:R-:W2:Y:S04]  /*662c0*/  LDL.LU.64 R22, [R1+0x18a8] ;  /* 0x0018a80001167983 */ /* 0x002ea80000300a00 */
[----:B------:R-:W2:Y:S04]  /*662d0*/  LDL.LU.64 R20, [R1+0x18a0] ;  /* 0x0018a00001147983 */ /* 0x000ea80000300a00 */
[----:B------:R1:W-:Y:S04]  /*662e0*/  STL.64 [R1+0x11c8], R16 ;  /* 0x0011c81001007387 */ /* 0x0003e80000100a00 */
[----:B------:R-:W-:Y:S04]  /*662f0*/  LDGSTS.E [R2+0x64900], desc[UR48][R16.64], P6 ;  /* 0x6490000010027fae */ /* 0x000fe8000b121870 */
[----:B-1----:R-:W2:Y:S01]  /*66300*/  LDL.LU.64 R16, [R1+0x1898] ;  /* 0x0018980001107983 */ /* 0x002ea20000300a00 */
[----:B------:R-:W-:-:S04]  /*66310*/  IMAD.WIDE R34, R252, 0x4, R34 ;  /* 0x00000004fc227825 */ /* 0x000fc800078e0222 */
[C---:B------:R-:W-:Y:S01]  /*66320*/  IMAD.WIDE R214, R252.reuse, 0x4, R214 ;  /* 0x00000004fcd67825 */ /* 0x040fe200078e02d6 */
[----:B------:R1:W-:Y:S03]  /*66330*/  STL.64 [R1+0x1200], R34 ;  /* 0x0012002201007387 */ /* 0x0003e60000100a00 */
[C---:B----4-:R-:W-:Y:S01]  /*66340*/  IMAD.WIDE R32, R252.reuse, 0x4, R32 ;  /* 0x00000004fc207825 */ /* 0x050fe200078e0220 */
[----:B------:R1:W-:Y:S04]  /*66350*/  LDGSTS.E [R28+0x64d00], desc[UR48][R34.64], P6 ;  /* 0x64d00000221c7fae */ /* 0x0003e8000b121870 */
[----:B------:R-:W-:Y:S04]  /*66360*/  STL.64 [R1+0x1240], R214 ;  /* 0x001240d601007387 */ /* 0x000fe80000100a00 */
[----:B------:R-:W-:Y:S01]  /*66370*/  LDGSTS.E [R29+0x65100], desc[UR48][R214.64], P6 ;  /* 0x65100000d61d7fae */ /* 0x000fe2000b121870 */
[----:B-1----:R-:W-:-:S03]  /*66380*/  IMAD.WIDE R34, R252, 0x4, R220 ;  /* 0x00000004fc227825 */ /* 0x002fc600078e02dc */
[----:B------:R1:W-:Y:S04]  /*66390*/  STL.64 [R1+0x1288], R32 ;  /* 0x0012882001007387 */ /* 0x0003e80000100a00 */
[----:B------:R1:W-:Y:S04]  /*663a0*/  LDGSTS.E [R2+0x65500], desc[UR48][R32.64], P6 ;  /* 0x6550000020027fae */ /* 0x0003e8000b121870 */
[----:B------:R4:W-:Y:S04]  /*663b0*/  STL.64 [R1+0x12d8], R34 ;  /* 0x0012d82201007387 */ /* 0x0009e80000100a00 */
[----:B------:R4:W-:Y:S01]  /*663c0*/  LDGSTS.E [R28+0x65900], desc[UR48][R34.64], P6 ;  /* 0x65900000221c7fae */ /* 0x0009e2000b121870 */
[----:B-1----:R-:W-:-:S05]  /*663d0*/  IMAD.WIDE R32, R252, 0x4, R226 ;  /* 0x00000004fc207825 */ /* 0x002fca00078e02e2 */
[----:B------:R2:W-:Y:S04]  /*663e0*/  STL.64 [R1+0x1320], R32 ;  /* 0x0013202001007387 */ /* 0x0005e80000100a00 */
[----:B------:R-:W2:Y:S04]  /*663f0*/  LDL.LU.64 R220, [R1+0x190] ;  /* 0x0001900001dc7983 */ /* 0x000ea80000300a00 */
[----:B------:R-:W2:Y:S04]  /*66400*/  LDL.LU.64 R226, [R1+0x178] ;  /* 0x0001780001e27983 */ /* 0x000ea80000300a00 */
[----:B------:R2:W-:Y:S01]  /*66410*/  LDGSTS.E [R2+0x65d00], desc[UR48][R32.64], P6 ;  /* 0x65d0000020027fae */ /* 0x0005e2000b121870 */
[----:B---3--:R-:W-:-:S04]  /*66420*/  IMAD.WIDE R214, R252, 0x4, R232 ;  /* 0x00000004fcd67825 */ /* 0x008fc800078e02e8 */
[C---:B----4-:R-:W-:Y:S01]  /*66430*/  IMAD.WIDE R34, R252.reuse, 0x4, R238 ;  /* 0x00000004fc227825 */ /* 0x050fe200078e02ee */
[----:B------:R-:W-:Y:S04]  /*66440*/  STL.64 [R1+0x1368], R214 ;  /* 0x001368d601007387 */ /* 0x000fe80000100a00 */
[----:B------:R-:W-:Y:S04]  /*66450*/  STL.64 [R1+0x13c0], R34 ;  /* 0x0013c02201007387 */ /* 0x000fe80000100a00 */
[----:B------:R-:W3:Y:S04]  /*66460*/  LDL.LU.64 R232, [R1+0x160] ;  /* 0x0001600001e87983 */ /* 0x000ee80000300a00 */
[----:B------:R-:W-:Y:S04]  /*66470*/  LDGSTS.E [R29+0x66100], desc[UR48][R214.64], P6 ;  /* 0x66100000d61d7fae */ /* 0x000fe8000b121870 */
[----:B------:R1:W-:Y:S01]  /*66480*/  LDGSTS.E [R28+0x66500], desc[UR48][R34.64], P6 ;  /* 0x66500000221c7fae */ /* 0x0003e2000b121870 */
[----:B--2---:R-:W-:-:S05]  /*66490*/  IMAD.WIDE R32, R252, 0x4, R16 ;  /* 0x00000004fc207825 */ /* 0x004fca00078e0210 */
[----:B------:R2:W-:Y:S04]  /*664a0*/  STL.64 [R1+0x13f8], R32 ;  /* 0x0013f82001007387 */ /* 0x0005e80000100a00 */
[----:B------:R-:W4:Y:S01]  /*664b0*/  LDL.LU.64 R238, [R1+0x148] ;  /* 0x0001480001ee7983 */ /* 0x000f220000300a00 */
[C---:B-1----:R-:W-:Y:S01]  /*664c0*/  IMAD.WIDE R28, R252.reuse, 0x4, R20 ;  /* 0x00000004fc1c7825 */ /* 0x042fe200078e0214 */
[C---:B------:R-:W-:Y:S02]  /*664d0*/  IADD3 R16, R245.reuse, 0x100000, RZ ;  /* 0x00100000f5107810 */ /* 0x040fe40007ffe0ff */
[----:B------:R2:W-:Y:S01]  /*664e0*/  LDGSTS.E [R2+0x66900], desc[UR48][R32.64], P6 ;  /* 0x6690000020027fae */ /* 0x0005e2000b121870 */
[C---:B------:R-:W-:Y:S02]  /*664f0*/  VIADD R20, R245.reuse, 0x100000 ;  /* 0x00100000f5147836 */ /* 0x040fe40000000000 */
[----:B------:R-:W-:Y:S01]  /*66500*/  VIADD R17, R245, 0x100000 ;  /* 0x00100000f5117836 */ /* 0x000fe20000000000 */
[----:B------:R1:W-:Y:S01]  /*66510*/  STL.64 [R1+0x1430], R28 ;  /* 0x0014301c01007387 */ /* 0x0003e20000100a00 */
[----:B------:R-:W-:-:S03]  /*66520*/  IMAD.WIDE R18, R252, 0x4, R18 ;  /* 0x00000004fc127825 */ /* 0x000fc600078e0212 */
[----:B------:R1:W-:Y:S01]  /*66530*/  LDGSTS.E [R16+0x66d00], desc[UR48][R28.64], P6 ;  /* 0x66d000001c107fae */ /* 0x0003e2000b121870 */
[----:B--2---:R-:W-:-:S03]  /*66540*/  IMAD.WIDE R32, R252, 0x4, R22 ;  /* 0x00000004fc207825 */ /* 0x004fc600078e0216 */
[----:B------:R-:W2:Y:S04]  /*66550*/  LDL.LU.64 R34, [R1+0x130] ;  /* 0x0001300001227983 */ /* 0x000ea80000300a00 */
[----:B------:R1:W-:Y:S02]  /*66560*/  STL.64 [R1+0x1468], R32 ;  /* 0x0014682001007387 */ /* 0x0003e40000100a00 */
[C---:B-1----:R-:W-:Y:S02]  /*66570*/  IMAD.WIDE R28, R252.reuse, 0x4, R24 ;  /* 0x00000004fc1c7825 */ /* 0x042fe400078e0218 */
[----:B------:R-:W2:Y:S02]  /*66580*/  LDL.LU.64 R22, [R1+0x118] ;  /* 0x0001180001167983 */ /* 0x000ea40000300a00 */
[----:B------:R-:W-:-:S02]  /*66590*/  IMAD.WIDE R24, R252, 0x4, R26 ;  /* 0x00000004fc187825 */ /* 0x000fc400078e021a */
[----:B------:R-:W-:Y:S04]  /*665a0*/  LDGSTS.E [R20+0x67100], desc[UR48][R32.64], P6 ;  /* 0x6710000020147fae */ /* 0x000fe8000b121870 */
[----:B------:R1:W-:Y:S04]  /*665b0*/  STL.64 [R1+0x14a0], R18 ;  /* 0x0014a01201007387 */ /* 0x0003e80000100a00 */
[----:B------:R1:W-:Y:S04]  /*665c0*/  LDGSTS.E [R17+0x67500], desc[UR48][R18.64], P6 ;  /* 0x6750000012117fae */ /* 0x0003e8000b121870 */
[----:B------:R-:W2:Y:S04]  /*665d0*/  LDL.LU.64 R32, [R1+0x100] ;  /* 0x0001000001207983 */ /* 0x000ea80000300a00 */
[----:B------:R1:W-:Y:S02]  /*665e0*/  STL.64 [R1+0x14d8], R28 ;  /* 0x0014d81c01007387 */ /* 0x0003e40000100a00 */
[----:B-1----:R-:W-:-:S02]  /*665f0*/  VIADD R19, R245, 0x100000 ;  /* 0x00100000f5137836 */ /* 0x002fc40000000000 */
[----:B------:R-:W-:Y:S01]  /*66600*/  LDGSTS.E [R16+0x67900], desc[UR48][R28.64], P6 ;  /* 0x679000001c107fae */ /* 0x000fe2000b121870 */
[----:B------:R-:W-:-:S03]  /*66610*/  VIADD R18, R246, 0x100000 ;  /* 0x00100000f6127836 */ /* 0x000fc60000000000 */
[----:B------:R3:W-:Y:S01]  /*66620*/  LDGSTS.E [R19+0x67d00], desc[UR48][R24.64], P6 ;  /* 0x67d0000018137fae */ /* 0x0007e2000b121870 */
[----:B------:R-:W-:-:S03]  /*66630*/  VIADD R17, R246, 0x100000 ;  /* 0x00100000f6117836 */ /* 0x000fc60000000000 */
[----:B------:R-:W2:Y:S04]  /*66640*/  LDL.LU.64 R28, [R1+0xe8] ;  /* 0x0000e800011c7983 */ /* 0x000ea80000300a00 */
[----:B------:R3:W-:Y:S04]  /*66650*/  STL.64 [R1+0x1510], R24 ;  /* 0x0015101801007387 */ /* 0x0007e80000100a00 */
[----:B------:R-:W2:Y:S01]  /*66660*/  LDL.LU.64 R214, [R1+0xd0] ;  /* 0x0000d00001d67983 */ /* 0x000ea20000300a00 */
[----:B------:R-:W-:-:S04]  /*66670*/  IMAD.WIDE R26, R252, 0x4, R220 ;  /* 0x00000004fc1a7825 */ /* 0x000fc800078e02dc */
[C---:B------:R-:W-:Y:S01]  /*66680*/  IMAD.WIDE R20, R252.reuse, 0x4, R226 ;  /* 0x00000004fc147825 */ /* 0x040fe200078e02e2 */
[----:B------:R-:W-:Y:S04]  /*66690*/  STL.64 [R1+0x928], R26 ;  /* 0x0009281a01007387 */ /* 0x000fe80000100a00 */
[----:B------:R-:W2:Y:S04]  /*666a0*/  LDL.LU.64 R220, [R1+0xb8] ;  /* 0x0000b80001dc7983 */ /* 0x000ea80000300a00 */
[----:B------:R4:W-:Y:S04]  /*666b0*/  STL.64 [R1+0x968], R20 ;  /* 0x0009681401007387 */ /* 0x0009e80000100a00 */
[----:B------:R-:W2:Y:S04]  /*666c0*/  LDL.LU.64 R226, [R1+0xa0] ;  /* 0x0000a00001e27983 */ /* 0x000ea80000300a00 */
[----:B------:R-:W-:Y:S04]  /*666d0*/  LDGSTS.E [R18+0x40180], desc[UR48][R26.64], P6 ;  /* 0x401800001a127fae */ /* 0x000fe8000b121870 */
[----:B------:R4:W-:Y:S01]  /*666e0*/  LDGSTS.E [R17+0x40580], desc[UR48][R20.64], P6 ;  /* 0x4058000014117fae */ /* 0x0009e2000b121870 */
[----:B---3--:R-:W-:-:S05]  /*666f0*/  IMAD.WIDE R24, R252, 0x4, R232 ;  /* 0x00000004fc187825 */ /* 0x008fca00078e02e8 */
[----:B------:R1:W-:Y:S04]  /*66700*/  STL.64 [R1+0x9a8], R24 ;  /* 0x0009a81801007387 */ /* 0x0003e80000100a00 */
[----:B------:R-:W3:Y:S01]  /*66710*/  LDL.LU.64 R232, [R1+0x88] ;  /* 0x0000880001e87983 */ /* 0x000ee20000300a00 */
[----:B----4-:R-:W-:-:S03]  /*66720*/  IMAD.WIDE R20, R252, 0x4, R238 ;  /* 0x00000004fc147825 */ /* 0x010fc600078e02ee */
[----:B------:R-:W4:Y:S04]  /*66730*/  LDL.LU.64 R238, [R1+0x70] ;  /* 0x0000700001ee7983 */ /* 0x000f280000300a00 */
[----:B------:R-:W4:Y:S01]  /*66740*/  LDL.LU.64 R26, [R1+0x58] ;  /* 0x00005800011a7983 */ /* 0x000f220000300a00 */
[C---:B------:R-:W-:Y:S01]  /*66750*/  IADD3 R16, R246.reuse, 0x100000, RZ ;  /* 0x00100000f6107810 */ /* 0x040fe20007ffe0ff */
[----:B------:R-:W-:Y:S02]  /*66760*/  VIADD R19, R246, 0x100000 ;  /* 0x00100000f6137836 */ /* 0x000fe40000000000 */
[----:B------:R1:W-:Y:S04]  /*66770*/  STL.64 [R1+0x9e8], R20 ;  /* 0x0009e81401007387 */ /* 0x0003e80000100a00 */
[----:B------:R4:W-:Y:S01]  /*66780*/  LDGSTS.E [R16+0x40980], desc[UR48][R24.64], P6 ;  /* 0x4098000018107fae */ /* 0x0009e2000b121870 */
[----:B--2---:R-:W-:-:S03]  /*66790*/  IMAD.WIDE R34, R252, 0x4, R34 ;  /* 0x00000004fc227825 */ /* 0x004fc600078e0222 */
[----:B------:R2:W-:Y:S04]  /*667a0*/  LDGSTS.E [R19+0x40d80], desc[UR48][R20.64], P6 ;  /* 0x40d8000014137fae */ /* 0x0005e8000b121870 */
[----:B------:R-:W-:Y:S01]  /*667b0*/  LDGSTS.E [R18+0x41180], desc[UR48][R34.64], P6 ;  /* 0x4118000022127fae */ /* 0x000fe2000b121870 */
[----:B------:R-:W-:-:S03]  /*667c0*/  IMAD.WIDE R22, R252, 0x4, R22 ;  /* 0x00000004fc167825 */ /* 0x000fc600078e0216 */
[----:B-1----:R-:W2:Y:S04]  /*667d0*/  LDL.LU.64 R24, [R1+0x40] ;  /* 0x0000400001187983 */ /* 0x002ea80000300a00 */
[----:B------:R1:W-:Y:S04]  /*667e0*/  STL.64 [R1+0xa28], R34 ;  /* 0x000a282201007387 */ /* 0x0003e80000100a00 */
[----:B------:R-:W2:Y:S04]  /*667f0*/  LDL.LU.64 R20, [R1+0x28] ;  /* 0x0000280001147983 */ /* 0x000ea80000300a00 */
[----:B------:R1:W-:Y:S01]  /*66800*/  STL.64 [R1+0xa48], R22 ;  /* 0x000a481601007387 */ /* 0x0003e20000100a00 */
[----:B------:R-:W-:-:S03]  /*66810*/  IMAD.WIDE R32, R252, 0x4, R32 ;  /* 0x00000004fc207825 */ /* 0x000fc600078e0220 */
[----:B-1----:R-:W2:Y:S04]  /*66820*/  LDL.LU.64 R34, [R1+0x1890] ;  /* 0x0018900001227983 */ /* 0x002ea80000300a00 */
[----:B------:R-:W-:Y:S04]  /*66830*/  LDGSTS.E [R17+0x41580], desc[UR48][R22.64], P6 ;  /* 0x4158000016117fae */ /* 0x000fe8000b121870 */
[----:B------:R-:W-:Y:S04]  /*66840*/  LDGSTS.E [R16+0x41980], desc[UR48][R32.64], P6 ;  /* 0x4198000020107fae */ /* 0x000fe8000b121870 */
[----:B------:R-:W2:Y:S01]  /*66850*/  LDL.LU.64 R22, [R1+0x10] ;  /* 0x0000100001167983 */ /* 0x000ea20000300a00 */
[----:B------:R-:W-:-:S03]  /*66860*/  IMAD.WIDE R28, R252, 0x4, R28 ;  /* 0x00000004fc1c7825 */ /* 0x000fc600078e021c */
[----:B------:R1:W-:Y:S04]  /*66870*/  STL.64 [R1+0xa70], R32 ;  /* 0x000a702001007387 */ /* 0x0003e80000100a00 */
[----:B------:R-:W-:Y:S01]  /*66880*/  LDGSTS.E [R19+0x41d80], desc[UR48][R28.64], P6 ;  /* 0x41d800001c137fae */ /* 0x000fe2000b121870 */
[----:B------:R-:W-:-:S03]  /*66890*/  IMAD.WIDE R214, R252, 0x4, R214 ;  /* 0x00000004fcd67825 */ /* 0x000fc600078e02d6 */
[----:B-1----:R-:W2:Y:S04]  /*668a0*/  LDL.LU.64 R32, [R1+0x1888] ;  /* 0x0018880001207983 */ /* 0x002ea80000300a00 */
[----:B------:R1:W-:Y:S04]  /*668b0*/  STL.64 [R1+0xa88], R28 ;  /* 0x000a881c01007387 */ /* 0x0003e80000100a00 */
[----:B------:R-:W-:Y:S04]  /*668c0*/  LDGSTS.E [R18+0x42180], desc[UR48][R214.64], P6 ;  /* 0x42180000d6127fae */ /* 0x000fe8000b121870 */
[----:B-1----:R-:W2:Y:S04]  /*668d0*/  LDL.LU.64 R28, [R1+0x1880] ;  /* 0x00188000011c7983 */ /* 0x002ea80000300a00 */
[----:B------:R1:W-:Y:S01]  /*668e0*/  STL.64 [R1+0xab0], R214 ;  /* 0x000ab0d601007387 */ /* 0x0003e20000100a00 */
[----:B------:R-:W-:-:S05]  /*668f0*/  IMAD.WIDE R220, R252, 0x4, R220 ;  /* 0x00000004fcdc7825 */ /* 0x000fca00078e02dc */
[----:B------:R3:W-:Y:S01]  /*66900*/  STL.64 [R1+0xad8], R220 ;  /* 0x000ad8dc01007387 */ /* 0x0007e20000100a00 */
[----:B------:R-:W-:-:S03]  /*66910*/  IMAD.WIDE R226, R252, 0x4, R226 ;  /* 0x00000004fce27825 */ /* 0x000fc600078e02e2 */
[----:B-1----:R-:W2:Y:S04]  /*66920*/  LDL.LU.64 R214, [R1+0x1878] ;  /* 0x0018780001d67983 */ /* 0x002ea80000300a00 */
[----:B------:R-:W-:Y:S04]  /*66930*/  LDGSTS.E [R17+0x42580], desc[UR48][R220.64], P6 ;  /* 0x42580000dc117fae */ /* 0x000fe8000b121870 */
[----:B------:R-:W-:Y:S04]  /*66940*/  LDGSTS.E [R16+0x42980], desc[UR48][R226.64], P6 ;  /* 0x42980000e2107fae */ /* 0x000fe8000b121870 */
[----:B---3--:R-:W3:Y:S01]  /*66950*/  LDL.LU.64 R220, [R1+0x1870] ;  /* 0x0018700001dc7983 */ /* 0x008ee20000300a00 */
[----:B------:R-:W-:-:S03]  /*66960*/  IMAD.WIDE R232, R252, 0x4, R232 ;  /* 0x00000004fce87825 */ /* 0x000fc600078e02e8 */
[----:B------:R1:W-:Y:S04]  /*66970*/  STL.64 [R1+0xb00], R226 ;  /* 0x000b00e201007387 */ /* 0x0003e80000100a00 */
[----:B------:R-:W-:Y:S04]  /*66980*/  LDGSTS.E [R19+0x42d80], desc[UR48][R232.64], P6 ;  /* 0x42d80000e8137fae */ /* 0x000fe8000b121870 */
[----:B-1----:R-:W3:Y:S04]  /*66990*/  LDL.LU.64 R226, [R1+0x1868] ;  /* 0x0018680001e27983 */ /* 0x002ee80000300a00 */
[----:B------:R1:W-:Y:S04]  /*669a0*/  STL.64 [R1+0xb10], R232 ;  /* 0x000b10e801007387 */ /* 0x0003e80000100a00 */
[----:B-1----:R-:W3:Y:S01]  /*669b0*/  LDL.LU.64 R232, [R1+0x1860] ;  /* 0x0018600001e87983 */ /* 0x002ee20000300a00 */
[----:B----4-:R-:W-:-:S04]  /*669c0*/  IMAD.WIDE R238, R252, 0x4, R238 ;  /* 0x00000004fcee7825 */ /* 0x010fc800078e02ee */
[C---:B------:R-:W-:Y:S01]  /*669d0*/  IMAD.WIDE R26, R252.reuse, 0x4, R26 ;  /* 0x00000004fc1a7825 */ /* 0x040fe200078e021a */
[----:B------:R1:W-:Y:S04]  /*669e0*/  STL.64 [R1+0xb48], R238 ;  /* 0x000b48ee01007387 */ /* 0x0003e80000100a00 */
[----:B------:R-:W-:Y:S04]  /*669f0*/  STL.64 [R1+0xb68], R26 ;  /* 0x000b681a01007387 */ /* 0x000fe80000100a00 */
[----:B------:R-:W-:Y:S04]  /*66a00*/  LDGSTS.E [R18+0x43180], desc[UR48][R238.64], P6 ;  /* 0x43180000ee127fae */ /* 0x000fe8000b121870 */
[----:B------:R-:W-:Y:S04]  /*66a10*/  LDGSTS.E [R17+0x43580], desc[UR48][R26.64], P6 ;  /* 0x435800001a117fae */ /* 0x000fe8000b121870 */
[----:B-1----:R-:W4:Y:S01]  /*66a20*/  LDL.LU.64 R238, [R1+0x1858] ;  /* 0x0018580001ee7983 */ /* 0x002f220000300a00 */
[----:B--2---:R-:W-:-:S05]  /*66a30*/  IMAD.WIDE R24, R252, 0x4, R24 ;  /* 0x00000004fc187825 */ /* 0x004fca00078e0218 */
[----:B------:R1:W-:Y:S01]  /*66a40*/  STL.64 [R1+0xb90], R24 ;  /* 0x000b901801007387 */ /* 0x0003e20000100a00 */
[----:B------:R-:W-:-:S03]  /*66a50*/  IMAD.WIDE R20, R252, 0x4, R20 ;  /* 0x00000004fc147825 */ /* 0x000fc600078e0214 */
[----:B------:R1:W-:Y:S04]  /*66a60*/  LDGSTS.E [R16+0x43980], desc[UR48][R24.64], P6 ;  /* 0x4398000018107fae */ /* 0x0003e8000b121870 */
[----:B------:R-:W-:Y:S04]  /*66a70*/  STL.64 [R1+0xbb0], R20 ;  /* 0x000bb01401007387 */ /* 0x000fe80000100a00 */
[----:B------:R-:W-:Y:S01]  /*66a80*/  LDGSTS.E [R19+0x43d80], desc[UR48][R20.64], P6 ;  /* 0x43d8000014137fae */ /* 0x000fe2000b121870 */
[----:B-1----:R-:W-:-:S05]  /*66a90*/  IMAD.WIDE R24, R252, 0x4, R22 ;  /* 0x00000004fc187825 */ /* 0x002fca00078e0216 */
[----:B------:R3:W-:Y:S04]  /*66aa0*/  STL.64 [R1+0xbd8], R24 ;  /* 0x000bd81801007387 */ /* 0x0007e80000100a00 */
[----:B------:R3:W-:Y:S02]  /*66ab0*/  LDGSTS.E [R18+0x44180], desc[UR48][R24.64], P6 ;  /* 0x4418000018127fae */ /* 0x0007e4000b121870 */
[----:B---3--:R-:W-:-:S04]  /*66ac0*/  IMAD.WIDE R24, R252, 0x4, R220 ;  /* 0x00000004fc187825 */ /* 0x008fc800078e02dc */
[----:B------:R-:W-:-:S04]  /*66ad0*/  IMAD.WIDE R20, R252, 0x4, R232 ;  /* 0x00000004fc147825 */ /* 0x000fc800078e02e8 */
[----:B----4-:R-:W-:-:S05]  /*66ae0*/  IMAD.WIDE R22, R252, 0x4, R238 ;  /* 0x00000004fc167825 */ /* 0x010fca00078e02ee */
[----:B------:R1:W-:Y:S04]  /*66af0*/  STL.64 [R1+0xbf0], R22 ;  /* 0x000bf01601007387 */ /* 0x0003e80000100a00 */
[----:B------:R1:W-:Y:S04]  /*66b00*/  LDGSTS.E [R17+0x44580], desc[UR48][R22.64], P6 ;  /* 0x4458000016117fae */ /* 0x0003e8000b121870 */
[----:B------:R2:W-:Y:S04]  /*66b10*/  STL.64 [R1+0xc10], R20 ;  /* 0x000c101401007387 */ /* 0x0005e80000100a00 */
[----:B------:R2:W-:Y:S01]  /*66b20*/  LDGSTS.E [R16+0x44980], desc[UR48][R20.64], P6 ;  /* 0x4498000014107fae */ /* 0x0005e2000b121870 */
[----:B-1----:R-:W-:-:S05]  /*66b30*/  IMAD.WIDE R22, R252, 0x4, R226 ;  /* 0x00000004fc167825 */ /* 0x002fca00078e02e2 */
[----:B------:R1:W-:Y:S01]  /*66b40*/  STL.64 [R1+0xc48], R22 ;  /* 0x000c481601007387 */ /* 0x0003e20000100a00 */
[----:B--2---:R-:W-:-:S03]  /*66b50*/  IMAD.WIDE R20, R252, 0x4, R214 ;  /* 0x00000004fc147825 */ /* 0x004fc600078e02d6 */
        /* <DEDUP_REMOVED lines=106> */
[----:B------:R-:W3:Y:S04]  /*67200*/  LDL.LU.64 R232, [R1+0x188] ;  /* 0x0001880001e87983 */ /* 0x000ee80000300a00 */
[----:B------:R-:W4:Y:S01]  /*67210*/  LDL.LU.64 R238, [R1+0x170] ;  /* 0x0001700001ee7983 */ /* 0x000f220000300a00 */
[----:B--2---:R-:W-:-:S03]  /*67220*/  IMAD.WIDE R22, R252, 0x4, R94 ;  /* 0x00000004fc167825 */ /* 0x004fc600078e025e */
[----:B------:R1:W-:Y:S04]  /*67230*/  STL.64 [R1+0x1328], R20 ;  /* 0x0013281401007387 */ /* 0x0003e80000100a00 */
[----:B------:R1:W-:Y:S04]  /*67240*/  LDGSTS.E [R19+0x65d80], desc[UR48][R20.64], P6 ;  /* 0x65d8000014137fae */ /* 0x0003e8000b121870 */
[----:B------:R-:W-:Y:S04]  /*67250*/  STL.64 [R1+0x1370], R24 ;  /* 0x0013701801007387 */ /* 0x000fe80000100a00 */
[----:B------:R2:W-:Y:S01]  /*67260*/  STL.64 [R1+0x13b8], R22 ;  /* 0x0013b81601007387 */ /* 0x0005e20000100a00 */
[----:B-1----:R-:W-:-:S03]  /*67270*/  IMAD.WIDE R20, R252, 0x4, R100 ;  /* 0x00000004fc147825 */ /* 0x002fc600078e0264 */
[----:B------:R-:W-:Y:S04]  /*67280*/  LDGSTS.E [R18+0x66180], desc[UR48][R24.64], P6 ;  /* 0x6618000018127fae */ /* 0x000fe8000b121870 */
[----:B------:R-:W4:Y:S01]  /*67290*/  LDL.LU.64 R26, [R1+0x158] ;  /* 0x00015800011a7983 */ /* 0x000f220000300a00 */
[----:B------:R-:W-:-:S03]  /*672a0*/  IMAD.WIDE R32, R252, 0x4, R106 ;  /* 0x00000004fc207825 */ /* 0x000fc600078e026a */
[----:B------:R2:W-:Y:S04]  /*672b0*/  LDGSTS.E [R17+0x66580], desc[UR48][R22.64], P6 ;  /* 0x6658000016117fae */ /* 0x0005e8000b121870 */
[----:B------:R1:W-:Y:S04]  /*672c0*/  STL.64 [R1+0x13a8], R20 ;  /* 0x0013a81401007387 */ /* 0x0003e80000100a00 */
[----:B------:R-:W-:Y:S01]  /*672d0*/  LDGSTS.E [R16+0x66980], desc[UR48][R20.64], P6 ;  /* 0x6698000014107fae */ /* 0x000fe2000b121870 */
[----:B--2---:R-:W-:-:S05]  /*672e0*/  IMAD.WIDE R22, R252, 0x4, R104 ;  /* 0x00000004fc167825 */ /* 0x004fca00078e0268 */
[----:B------:R-:W-:Y:S04]  /*672f0*/  LDGSTS.E [R19+0x66d80], desc[UR48][R22.64], P6 ;  /* 0x66d8000016137fae */ /* 0x000fe8000b121870 */
[----:B-1----:R-:W2:Y:S04]  /*67300*/  LDL.LU.64 R20, [R1+0x140] ;  /* 0x0001400001147983 */ /* 0x002ea80000300a00 */
[----:B------:R1:W-:Y:S04]  /*67310*/  STL.64 [R1+0x1398], R22 ;  /* 0x0013981601007387 */ /* 0x0003e80000100a00 */
[----:B------:R-:W2:Y:S04]  /*67320*/  LDL.LU.64 R24, [R1+0x128] ;  /* 0x0001280001187983 */ /* 0x000ea80000300a00 */
[----:B------:R-:W-:Y:S04]  /*67330*/  STL.64 [R1+0x1338], R32 ;  /* 0x0013382001007387 */ /* 0x000fe80000100a00 */
[----:B-1----:R-:W2:Y:S01]  /*67340*/  LDL.LU.64 R22, [R1+0x110] ;  /* 0x0001100001167983 */ /* 0x002ea20000300a00 */
[----:B------:R-:W-:-:S03]  /*67350*/  IMAD.WIDE R30, R252, 0x4, R102 ;  /* 0x00000004fc1e7825 */ /* 0x000fc600078e0266 */
[----:B------:R1:W-:Y:S01]  /*67360*/  LDGSTS.E [R18+0x67180], desc[UR48][R32.64], P6 ;  /* 0x6718000020127fae */ /* 0x0003e2000b121870 */
[----:B------:R-:W-:-:S03]  /*67370*/  IMAD.WIDE R28, R252, 0x4, R108 ;  /* 0x00000004fc1c7825 */ /* 0x000fc600078e026c */
[----:B------:R-:W-:Y:S01]  /*67380*/  STL.64 [R1+0x1300], R30 ;  /* 0x0013001e01007387 */ /* 0x000fe20000100a00 */
[----:B------:R-:W-:-:S03]  /*67390*/  IMAD.WIDE R36, R252, 0x4, R110 ;  /* 0x00000004fc247825 */ /* 0x000fc600078e026e */
[----:B------:R1:W-:Y:S04]  /*673a0*/  LDGSTS.E [R17+0x67580], desc[UR48][R30.64], P6 ;  /* 0x675800001e117fae */ /* 0x0003e8000b121870 */
[----:B------:R-:W2:Y:S04]  /*673b0*/  LDL.LU.64 R34, [R1+0xf8] ;  /* 0x0000f80001227983 */ /* 0x000ea80000300a00 */
[----:B------:R1:W-:Y:S04]  /*673c0*/  STL.64 [R1+0x12c8], R28 ;  /* 0x0012c81c01007387 */ /* 0x0003e80000100a00 */
[----:B------:R1:W-:Y:S02]  /*673d0*/  LDGSTS.E [R16+0x67980], desc[UR48][R28.64], P6 ;  /* 0x679800001c107fae */ /* 0x0003e4000b121870 */
[----:B-1----:R-:W-:-:S02]  /*673e0*/  VIADD R18, R247, 0x100000 ;  /* 0x00100000f7127836 */ /* 0x002fc40000000000 */
[C---:B------:R-:W-:Y:S01]  /*673f0*/  VIADD R17, R247.reuse, 0x100000 ;  /* 0x00100000f7117836 */ /* 0x040fe20000000000 */
[----:B------:R1:W-:Y:S04]  /*67400*/  LDGSTS.E [R19+0x67d80], desc[UR48][R36.64], P6 ;  /* 0x67d8000024137fae */ /* 0x0003e8000b121870 */
[----:B------:R-:W2:Y:S04]  /*67410*/  LDL.LU.64 R28, [R1+0xe0] ;  /* 0x0000e000011c7983 */ /* 0x000ea80000300a00 */
[----:B------:R-:W-:Y:S04]  /*67420*/  STL.64 [R1+0x12b8], R36 ;  /* 0x0012b82401007387 */ /* 0x000fe80000100a00 */
[----:B------:R-:W2:Y:S01]  /*67430*/  LDL.LU.64 R214, [R1+0xc8] ;  /* 0x0000c80001d67983 */ /* 0x000ea20000300a00 */
[----:B------:R-:W-:-:S02]  /*67440*/  VIADD R16, R247, 0x100000 ;  /* 0x00100000f7107836 */ /* 0x000fc40000000000 */
[----:B-1----:R-:W-:Y:S02]  /*67450*/  VIADD R19, R247, 0x100000 ;  /* 0x00100000f7137836 */ /* 0x002fe40000000000 */
[----:B---3--:R-:W-:-:S04]  /*67460*/  IMAD.WIDE R32, R252, 0x4, R232 ;  /* 0x00000004fc207825 */ /* 0x008fc800078e02e8 */
[C---:B----4-:R-:W-:Y:S01]  /*67470*/  IMAD.WIDE R30, R252.reuse, 0x4, R238 ;  /* 0x00000004fc1e7825 */ /* 0x050fe200078e02ee */
[----:B------:R-:W-:Y:S04]  /*67480*/  STL.64 [R1+0x708], R32 ;  /* 0x0007082001007387 */ /* 0x000fe80000100a00 */
[----:B------:R-:W3:Y:S04]  /*67490*/  LDL.LU.64 R220, [R1+0xb0] ;  /* 0x0000b00001dc7983 */ /* 0x000ee80000300a00 */
[----:B------:R-:W-:Y:S04]  /*674a0*/  STL.64 [R1+0x748], R30 ;  /* 0x0007481e01007387 */ /* 0x000fe80000100a00 */
[----:B------:R-:W4:Y:S04]  /*674b0*/  LDL.LU.64 R226, [R1+0x98] ;  /* 0x0000980001e27983 */ /* 0x000f280000300a00 */
[----:B------:R1:W-:Y:S04]  /*674c0*/  LDGSTS.E [R18+0x40200], desc[UR48][R32.64], P6 ;  /* 0x4020000020127fae */ /* 0x0003e8000b121870 */
[----:B------:R1:W-:Y:S01]  /*674d0*/  LDGSTS.E [R17+0x40600], desc[UR48][R30.64], P6 ;  /* 0x406000001e117fae */ /* 0x0003e2000b121870 */
[----:B------:R-:W-:-:S05]  /*674e0*/  IMAD.WIDE R26, R252, 0x4, R26 ;  /* 0x00000004fc1a7825 */ /* 0x000fca00078e021a */
[----:B------:R1:W-:Y:S04]  /*674f0*/  STL.64 [R1+0x780], R26 ;  /* 0x0007801a01007387 */ /* 0x0003e80000100a00 */
[----:B------:R-:W4:Y:S04]  /*67500*/  LDL.LU.64 R232, [R1+0x80] ;  /* 0x0000800001e87983 */ /* 0x000f280000300a00 */
[----:B------:R-:W-:Y:S04]  /*67510*/  LDGSTS.E [R16+0x40a00], desc[UR48][R26.64], P6 ;  /* 0x40a000001a107fae */ /* 0x000fe8000b121870 */
[----:B------:R-:W4:Y:S01]  /*67520*/  LDL.LU.64 R238, [R1+0x68] ;  /* 0x0000680001ee7983 */ /* 0x000f220000300a00 */
[----:B--2---:R-:W-:-:S03]  /*67530*/  IMAD.WIDE R20, R252, 0x4, R20 ;  /* 0x00000004fc147825 */ /* 0x004fc600078e0214 */
[----:B-1----:R-:W2:Y:S04]  /*67540*/  LDL.LU.64 R26, [R1+0x50] ;  /* 0x00005000011a7983 */ /* 0x002ea80000300a00 */
[----:B------:R1:W-:Y:S01]  /*67550*/  STL.64 [R1+0x7c0], R20 ;  /* 0x0007c01401007387 */ /* 0x0003e20000100a00 */
[----:B------:R-:W-:-:S03]  /*67560*/  IMAD.WIDE R32, R252, 0x4, R24 ;  /* 0x00000004fc207825 */ /* 0x000fc600078e0218 */
[----:B------:R-:W-:Y:S04]  /*67570*/  LDGSTS.E [R19+0x40e00], desc[UR48][R20.64], P6 ;  /* 0x40e0000014137fae */ /* 0x000fe8000b121870 */
[----:B------:R-:W2:Y:S01]  /*67580*/  LDL.LU.64 R24, [R1+0x38] ;  /* 0x0000380001187983 */ /* 0x000ea20000300a00 */
[----:B------:R-:W-:-:S03]  /*67590*/  IMAD.WIDE R22, R252, 0x4, R22 ;  /* 0x00000004fc167825 */ /* 0x000fc600078e0216 */
[----:B------:R-:W-:Y:S04]  /*675a0*/  STL.64 [R1+0x7f8], R32 ;  /* 0x0007f82001007387 */ /* 0x000fe80000100a00 */
[----:B-1----:R-:W2:Y:S04]  /*675b0*/  LDL.LU.64 R20, [R1+0x20] ;  /* 0x0000200001147983 */ /* 0x002ea80000300a00 */
[----:B------:R1:W-:Y:S04]  /*675c0*/  LDGSTS.E [R18+0x41200], desc[UR48][R32.64], P6 ;  /* 0x4120000020127fae */ /* 0x0003e8000b121870 */
[----:B------:R1:W-:Y:S04]  /*675d0*/  STL.64 [R1+0x838], R22 ;  /* 0x0008381601007387 */ /* 0x0003e80000100a00 */
[----:B------:R-:W-:Y:S04]  /*675e0*/  LDGSTS.E [R17+0x41600], desc[UR48][R22.64], P6 ;  /* 0x4160000016117fae */ /* 0x000fe8000b121870 */
[----:B-1----:R-:W2:Y:S01]  /*675f0*/  LDL.LU.64 R22, [R1+0x8] ;  /* 0x0000080001167983 */ /* 0x002ea20000300a00 */
[----:B------:R-:W-:-:S04]  /*67600*/  IMAD.WIDE R30, R252, 0x4, R34 ;  /* 0x00000004fc1e7825 */ /* 0x000fc800078e0222 */
[C---:B------:R-:W-:Y:S01]  /*67610*/  IMAD.WIDE R28, R252.reuse, 0x4, R28 ;  /* 0x00000004fc1c7825 */ /* 0x040fe200078e021c */
[----:B------:R-:W-:Y:S04]  /*67620*/  STL.64 [R1+0x870], R30 ;  /* 0x0008701e01007387 */ /* 0x000fe80000100a00 */
[----:B------:R-:W-:Y:S01]  /*67630*/  LDGSTS.E [R16+0x41a00], desc[UR48][R30.64], P6 ;  /* 0x41a000001e107fae */ /* 0x000fe2000b121870 */
[----:B------:R-:W-:-:S03]  /*67640*/  IMAD.WIDE R32, R252, 0x4, R214 ;  /* 0x00000004fc207825 */ /* 0x000fc600078e02d6 */
[----:B------:R-:W-:Y:S04]  /*67650*/  STL.64 [R1+0x8b0], R28 ;  /* 0x0008b01c01007387 */ /* 0x000fe80000100a00 */
[----:B------:R-:W-:Y:S04]  /*67660*/  LDGSTS.E [R19+0x41e00], desc[UR48][R28.64], P6 ;  /* 0x41e000001c137fae */ /* 0x000fe8000b121870 */
[----:B------:R1:W-:Y:S04]  /*67670*/  STL.64 [R1+0x8e8], R32 ;  /* 0x0008e82001007387 */ /* 0x0003e80000100a00 */
[----:B------:R1:W-:Y:S02]  /*67680*/  LDGSTS.E [R18+0x42200], desc[UR48][R32.64], P6 ;  /* 0x4220000020127fae */ /* 0x0003e4000b121870 */
[----:B-1----:R-:W-:-:S04]  /*67690*/  IMAD.WIDE R32, R252, 0x4, R190 ;  /* 0x00000004fc207825 */ /* 0x002fc800078e02be */
[----:B---3--:R-:W-:-:S04]  /*676a0*/  IMAD.WIDE R30, R252, 0x4, R220 ;  /* 0x00000004fc1e7825 */ /* 0x008fc800078e02dc */
[C---:B----4-:R-:W-:Y:S01]  /*676b0*/  IMAD.WIDE R28, R252.reuse, 0x4, R226 ;  /* 0x00000004fc1c7825 */ /* 0x050fe200078e02e2 */
[----:B------:R1:W-:Y:S04]  /*676c0*/  STL.64 [R1+0x920], R30 ;  /* 0x0009201e01007387 */ /* 0x0003e80000100a00 */
[----:B------:R1:W-:Y:S04]  /*676d0*/  LDGSTS.E [R17+0x42600], desc[UR48][R30.64], P6 ;  /* 0x426000001e117fae */ /* 0x0003e8000b121870 */
[----:B------:R3:W-:Y:S04]  /*676e0*/  STL.64 [R1+0x960], R28 ;  /* 0x0009601c01007387 */ /* 0x0007e80000100a00 */
[----:B------:R3:W-:Y:S01]  /*676f0*/  LDGSTS.E [R16+0x42a00], desc[UR48][R28.64], P6 ;  /* 0x42a000001c107fae */ /* 0x0007e2000b121870 */
[----:B-1----:R-:W-:-:S04]  /*67700*/  IMAD.WIDE R30, R252, 0x4, R232 ;  /* 0x00000004fc1e7825 */ /* 0x002fc800078e02e8 */
[C---:B---3--:R-:W-:Y:S01]  /*67710*/  IMAD.WIDE R28, R252.reuse, 0x4, R238 ;  /* 0x00000004fc1c7825 */ /* 0x048fe200078e02ee */
[----:B------:R-:W-:Y:S04]  /*67720*/  STL.64 [R1+0x9a0], R30 ;  /* 0x0009a01e01007387 */ /* 0x000fe80000100a00 */
[----:B------:R-:W-:Y:S01]  /*67730*/  LDGSTS.E [R19+0x42e00], desc[UR48][R30.64], P6 ;  /* 0x42e000001e137fae */ /* 0x000fe2000b121870 */
[----:B--2---:R-:W-:-:S03]  /*67740*/  IMAD.WIDE R26, R252, 0x4, R26 ;  /* 0x00000004fc1a7825 */ /* 0x004fc600078e021a */
[----:B------:R-:W-:Y:S04]  /*67750*/  STL.64 [R1+0x9e0], R28 ;  /* 0x0009e01c01007387 */ /* 0x000fe80000100a00 */
[----:B------:R-:W-:Y:S01]  /*67760*/  LDGSTS.E [R18+0x43200], desc[UR48][R28.64], P6 ;  /* 0x432000001c127fae */ /* 0x000fe2000b121870 */
[----:B------:R-:W-:-:S03]  /*67770*/  IMAD.WIDE R24, R252, 0x4, R24 ;  /* 0x00000004fc187825 */ /* 0x000fc600078e0218 */
[----:B------:R-:W-:Y:S04]  /*67780*/  STL.64 [R1+0xa20], R26 ;  /* 0x000a201a01007387 */ /* 0x000fe80000100a00 */
[----:B------:R-:W-:Y:S01]  /*67790*/  LDGSTS.E [R17+0x43600], desc[UR48][R26.64], P6 ;  /* 0x436000001a117fae */ /* 0x000fe2000b121870 */
[----:B------:R-:W-:-:S03]  /*677a0*/  IMAD.WIDE R20, R252, 0x4, R20 ;  /* 0x00000004fc147825 */ /* 0x000fc600078e0214 */
[----:B------:R1:W-:Y:S04]  /*677b0*/  STL.64 [R1+0xa40], R24 ;  /* 0x000a401801007387 */ /* 0x0003e80000100a00 */
[----:B------:R1:W-:Y:S04]  /*677c0*/  LDGSTS.E [R16+0x43a00], desc[UR48][R24.64], P6 ;  /* 0x43a0000018107fae */ /* 0x0003e8000b121870 */
[----:B------:R2:W-:Y:S04]  /*677d0*/  STL.64 [R1+0xa58], R20 ;  /* 0x000a581401007387 */ /* 0x0005e80000100a00 */
[----:B------:R2:W-:Y:S01]  /*677e0*/  LDGSTS.E [R19+0x43e00], desc[UR48][R20.64], P6 ;  /* 0x43e0000014137fae */ /* 0x0005e2000b121870 */
[----:B-1----:R-:W-:-:S04]  /*677f0*/  IMAD.WIDE R24, R252, 0x4, R22 ;  /* 0x00000004fc187825 */ /* 0x002fc800078e0216 */
[C---:B------:R-:W-:Y:S01]  /*67800*/  IMAD.WIDE R22, R252.reuse, 0x4, R236 ;  /* 0x00000004fc167825 */ /* 0x040fe200078e02ec */
[----:B------:R1:W-:Y:S03]  /*67810*/  STL.64 [R1+0xa80], R24 ;  /* 0x000a801801007387 */ /* 0x0003e60000100a00 */
[C---:B--2---:R-:W-:Y:S01]  /*67820*/  IMAD.WIDE R20, R252.reuse, 0x4, R230 ;  /* 0x00000004fc147825 */ /* 0x044fe200078e02e6 */
[----:B------:R1:W-:Y:S04]  /*67830*/  LDGSTS.E [R18+0x44200], desc[UR48][R24.64], P6 ;  /* 0x4420000018127fae */ /* 0x0003e8000b121870 */
[----:B------:R2:W-:Y:S04]  /*67840*/  STL.64 [R1+0xaa0], R22 ;  /* 0x000aa01601007387 */ /* 0x0005e80000100a00 */
[----:B------:R2:W-:Y:S04]  /*67850*/  LDGSTS.E [R17+0x44600], desc[UR48][R22.64], P6 ;  /* 0x4460000016117fae */ /* 0x0005e8000b121870 */
[----:B------:R3:W-:Y:S01]  /*67860*/  STL.64 [R1+0xad0], R20 ;  /* 0x000ad01401007387 */ /* 0x0007e20000100a00 */
[----:B-1----:R-:W-:-:S03]  /*67870*/  IMAD.WIDE R24, R252, 0x4, R218 ;  /* 0x00000004fc187825 */ /* 0x002fc600078e02da */
[----:B------:R3:W-:Y:S01]  /*67880*/  LDGSTS.E [R16+0x44a00], desc[UR48][R20.64], P6 ;  /* 0x44a0000014107fae */ /* 0x0007e2000b121870 */
[----:B--2---:R-:W-:-:S05]  /*67890*/  IMAD.WIDE R22, R252, 0x4, R224 ;  /* 0x00000004fc167825 */ /* 0x004fca00078e02e0 */
[----:B------:R1:W-:Y:S01]  /*678a0*/  STL.64 [R1+0xaf8], R22 ;  /* 0x000af81601007387 */ /* 0x0003e20000100a00 */
[----:B---3--:R-:W-:-:S03]  /*678b0*/  IMAD.WIDE R20, R252, 0x4, R212 ;  /* 0x00000004fc147825 */ /* 0x008fc600078e02d4 */
        /* <DEDUP_REMOVED lines=115> */
[----:B------:R-:W4:Y:S04]  /*67ff0*/  LDL.LU.64 R26, [R1+0x150] ;  /* 0x00015000011a7983 */ /* 0x000f280000300a00 */
        /* <DEDUP_REMOVED lines=19> */
[C---:B-1----:R-:W-:Y:S01]  /*68130*/  IADD3 R18, R248.reuse, 0x100000, RZ ;  /* 0x00100000f8127810 */ /* 0x042fe20007ffe0ff */
        /* <DEDUP_REMOVED lines=32> */
[----:B-1----:R-:W2:Y:S01]  /*68340*/  LDL.LU.64 R22, [R1] ;  /* 0x0000000001167983 */ /* 0x002ea20000300a00 */
[----:B------:R-:W-:-:S04]  /*68350*/  IMAD.WIDE R30, R252, 0x4, R34 ;  /* 0x00000004fc1e7825 */ /* 0x000fc800078e0222 */
[C---:B------:R-:W-:Y:S01]  /*68360*/  IMAD.WIDE R28, R252.reuse, 0x4, R28 ;  /* 0x00000004fc1c7825 */ /* 0x040fe200078e021c */
[----:B------:R3:W-:Y:S04]  /*68370*/  STL.64 [R1+0x298], R30 ;  /* 0x0002981e01007387 */ /* 0x0007e80000100a00 */
[----:B------:R3:W-:Y:S01]  /*68380*/  LDGSTS.E [R16+0x41a80], desc[UR48][R30.64], P6 ;  /* 0x41a800001e107fae */ /* 0x0007e2000b121870 */
[----:B------:R-:W-:-:S03]  /*68390*/  IMAD.WIDE R32, R252, 0x4, R214 ;  /* 0x00000004fc207825 */ /* 0x000fc600078e02d6 */
[----:B------:R4:W-:Y:S04]  /*683a0*/  STL.64 [R1+0x290], R28 ;  /* 0x0002901c01007387 */ /* 0x0009e80000100a00 */
[----:B------:R4:W-:Y:S04]  /*683b0*/  LDGSTS.E [R19+0x41e80], desc[UR48][R28.64], P6 ;  /* 0x41e800001c137fae */ /* 0x0009e8000b121870 */
[----:B------:R-:W-:Y:S04]  /*683c0*/  STL.64 [R1+0x280], R32 ;  /* 0x0002802001007387 */ /* 0x000fe80000100a00 */
[----:B------:R-:W-:Y:S01]  /*683d0*/  LDGSTS.E [R18+0x42280], desc[UR48][R32.64], P6 ;  /* 0x4228000020127fae */ /* 0x000fe2000b121870 */
        /* <DEDUP_REMOVED lines=27> */
[----:B------:R2:W-:Y:S01]  /*68590*/  LDGSTS.E [R17+0x44680], desc[UR48][R22.64], P6 ;  /* 0x4468000016117fae */ /* 0x0005e2000b121870 */
[----:B-1----:R-:W-:-:S03]  /*685a0*/  IMAD.WIDE R24, R252, 0x4, R216 ;  /* 0x00000004fc187825 */ /* 0x002fc600078e02d8 */
[----:B------:R1:W-:Y:S04]  /*685b0*/  STL.64 [R1+0x208], R20 ;  /* 0x0002081401007387 */ /* 0x0003e80000100a00 */
[----:B------:R1:W-:Y:S01]  /*685c0*/  LDGSTS.E [R16+0x44a80], desc[UR48][R20.64], P6 ;  /* 0x44a8000014107fae */ /* 0x0003e2000b121870 */
[----:B--2---:R-:W-:-:S05]  /*685d0*/  IMAD.WIDE R22, R252, 0x4, R222 ;  /* 0x00000004fc167825 */ /* 0x004fca00078e02de */
[----:B------:R2:W-:Y:S01]  /*685e0*/  STL.64 [R1+0x200], R22 ;  /* 0x0002001601007387 */ /* 0x0005e20000100a00 */
[----:B-1----:R-:W-:-:S03]  /*685f0*/  IMAD.WIDE R20, R252, 0x4, R210 ;  /* 0x00000004fc147825 */ /* 0x002fc600078e02d2 */
[----:B------:R2:W-:Y:S04]  /*68600*/  LDGSTS.E [R19+0x44e80], desc[UR48][R22.64], P6 ;  /* 0x44e8000016137fae */ /* 0x0005e8000b121870 */
[----:B------:R-:W3:Y:S04]  /*68610*/  LDL.LU.64 R220, [R1+0x198] ;  /* 0x0001980001dc7983 */ /* 0x000ee80000300a00 */
[----:B------:R1:W-:Y:S01]  /*68620*/  STL.64 [R1+0x1f0], R24 ;  /* 0x0001f01801007387 */ /* 0x0003e20000100a00 */
[----:B--2---:R-:W-:-:S03]  /*68630*/  IMAD.WIDE R22, R252, 0x4, R196 ;  /* 0x00000004fc167825 */ /* 0x004fc600078e02c4 */
[----:B------:R-:W2:Y:S04]  /*68640*/  LDL.LU.64 R226, [R1+0x1b0] ;  /* 0x0001b00001e27983 */ /* 0x000ea80000300a00 */
[----:B------:R4:W-:Y:S04]  /*68650*/  STL.64 [R1+0x1e8], R20 ;  /* 0x0001e81401007387 */ /* 0x0009e80000100a00 */
[----:B------:R-:W2:Y:S04]  /*68660*/  LDL.LU.64 R232, [R1+0x1c8] ;  /* 0x0001c80001e87983 */ /* 0x000ea80000300a00 */
[----:B------:R4:W-:Y:S04]  /*68670*/  STL.64 [R1+0x1d8], R22 ;  /* 0x0001d81601007387 */ /* 0x0009e80000100a00 */
[----:B------:R1:W-:Y:S04]  /*68680*/  LDGSTS.E [R18+0x45280], desc[UR48][R24.64], P6 ;  /* 0x4528000018127fae */ /* 0x0003e8000b121870 */
[----:B------:R-:W2:Y:S01]  /*68690*/  LDL.LU.64 R238, [R1+0x1e0] ;  /* 0x0001e00001ee7983 */ /* 0x000ea20000300a00 */
[----:B------:R-:W-:-:S03]  /*686a0*/  IMAD.WIDE R28, R252, 0x4, R200 ;  /* 0x00000004fc1c7825 */ /* 0x000fc600078e02c8 */
[----:B------:R4:W-:Y:S01]  /*686b0*/  LDGSTS.E [R17+0x45680], desc[UR48][R20.64], P6 ;  /* 0x4568000014117fae */ /* 0x0009e2000b121870 */
[----:B-1----:R-:W-:-:S03]  /*686c0*/  IMAD.WIDE R24, R252, 0x4, R202 ;  /* 0x00000004fc187825 */ /* 0x002fc600078e02ca */
[----:B------:R1:W-:Y:S04]  /*686d0*/  LDGSTS.E [R16+0x45a80], desc[UR48][R22.64], P6 ;  /* 0x45a8000016107fae */ /* 0x0003e8000b121870 */
[----:B------:R-:W2:Y:S01]  /*686e0*/  LDL.LU.64 R26, [R1+0x1f8] ;  /* 0x0001f800011a7983 */ /* 0x000ea20000300a00 */
[----:B----4-:R-:W-:-:S05]  /*686f0*/  IMAD.WIDE R20, R252, 0x4, R198 ;  /* 0x00000004fc147825 */ /* 0x010fca00078e02c6 */
[----:B------:R4:W-:Y:S01]  /*68700*/  STL.64 [R1+0x1d0], R20 ;  /* 0x0001d01401007387 */ /* 0x0009e20000100a00 */
[----:B-1----:R-:W-:-:S03]  /*68710*/  IMAD.WIDE R22, R252, 0x4, R204 ;  /* 0x00000004fc167825 */ /* 0x002fc600078e02cc */
[----:B------:R-:W-:Y:S04]  /*68720*/  LDGSTS.E [R19+0x45e80], desc[UR48][R20.64], P6 ;  /* 0x45e8000014137fae */ /* 0x000fe8000b121870 */
[----:B------:R1:W-:Y:S04]  /*68730*/  LDGSTS.E [R18+0x46280], desc[UR48][R28.64], P6 ;  /* 0x462800001c127fae */ /* 0x0003e8000b121870 */
[----:B------:R-:W-:Y:S04]  /*68740*/  LDGSTS.E [R17+0x46680], desc[UR48][R24.64], P6 ;  /* 0x4668000018117fae */ /* 0x000fe8000b121870 */
[----:B----4-:R-:W4:Y:S04]  /*68750*/  LDL.LU.64 R20, [R1+0x210] ;  /* 0x0002100001147983 */ /* 0x010f280000300a00 */
[----:B------:R-:W-:Y:S04]  /*68760*/  STL.64 [R1+0x1c0], R28 ;  /* 0x0001c01c01007387 */ /* 0x000fe80000100a00 */
[----:B------:R1:W-:Y:S04]  /*68770*/  STL.64 [R1+0x1b8], R24 ;  /* 0x0001b81801007387 */ /* 0x0003e80000100a00 */
[----:B------:R-:W-:Y:S04]  /*68780*/  LDGSTS.E [R16+0x46a80], desc[UR48][R22.64], P6 ;  /* 0x46a8000016107fae */ /* 0x000fe8000b121870 */
[----:B-1----:R-:W4:Y:S04]  /*68790*/  LDL.LU.64 R24, [R1+0x228] ;  /* 0x0002280001187983 */ /* 0x002f280000300a00 */
[----:B------:R1:W-:Y:S04]  /*687a0*/  STL.64 [R1+0x1a8], R22 ;  /* 0x0001a81601007387 */ /* 0x0003e80000100a00 */
[----:B-1----:R-:W4:Y:S01]  /*687b0*/  LDL.LU.64 R22, [R1+0x240] ;  /* 0x0002400001167983 */ /* 0x002f220000300a00 */
[----:B------:R-:W-:-:S05]  /*687c0*/  IMAD.WIDE R28, R252, 0x4, R206 ;  /* 0x00000004fc1c7825 */ /* 0x000fca00078e02ce */
[----:B------:R1:W-:Y:S01]  /*687d0*/  STL.64 [R1+0x1a0], R28 ;  /* 0x0001a01c01007387 */ /* 0x0003e20000100a00 */
[----:B------:R-:W-:-:S03]  /*687e0*/  IMAD.WIDE R230, R252, 0x4, R208 ;  /* 0x00000004fce67825 */ /* 0x000fc600078e02d0 */
[----:B------:R1:W-:Y:S04]  /*687f0*/  LDGSTS.E [R19+0x46e80], desc[UR48][R28.64], P6 ;  /* 0x46e800001c137fae */ /* 0x0003e8000b121870 */
[----:B------:R-:W-:Y:S01]  /*68800*/  LDGSTS.E [R18+0x47280], desc[UR48][R230.64], P6 ;  /* 0x47280000e6127fae */ /* 0x000fe2000b121870 */
[----:B---3--:R-:W-:-:S03]  /*68810*/  IMAD.WIDE R224, R252, 0x4, R220 ;  /* 0x00000004fce07825 */ /* 0x008fc600078e02dc */
[----:B------:R-:W3:Y:S04]  /*68820*/  LDL.LU.64 R220, [R1+0x258] ;  /* 0x0002580001dc7983 */ /* 0x000ee80000300a00 */
[----:B------:R-:W-:Y:S01]  /*68830*/  LDGSTS.E [R17+0x47680], desc[UR48][R224.64], P6 ;  /* 0x47680000e0117fae */ /* 0x000fe2000b121870 */
[----:B--2---:R-:W-:-:S03]  /*68840*/  IMAD.WIDE R218, R252, 0x4, R226 ;  /* 0x00000004fcda7825 */ /* 0x004fc600078e02e2 */
[----:B------:R-:W2:Y:S04]  /*68850*/  LDL.LU.64 R226, [R1+0x270] ;  /* 0x0002700001e27983 */ /* 0x000ea80000300a00 */
[----:B------:R-:W-:Y:S01]  /*68860*/  LDGSTS.E [R16+0x47a80], desc[UR48][R218.64], P6 ;  /* 0x47a80000da107fae */ /* 0x000fe2000b121870 */
[----:B------:R-:W-:-:S03]  /*68870*/  IMAD.WIDE R212, R252, 0x4, R232 ;  /* 0x00000004fcd47825 */ /* 0x000fc600078e02e8 */
        /* <DEDUP_REMOVED lines=8> */
[----:B----4-:R-:W-:-:S03]  /*68900*/  IMAD.WIDE R74, R252, 0x4, R20 ;  /* 0x00000004fc4a7825 */ /* 0x010fc600078e0214 */
[----:B------:R-:W4:Y:S04]  /*68910*/  LDL.LU.64 R20, [R1+0x2d0] ;  /* 0x0002d00001147983 */ /* 0x000f280000300a00 */
[----:B------:R-:W-:Y:S01]  /*68920*/  LDGSTS.E [R16+0x60a80], desc[UR48][R74.64], P6 ;  /* 0x60a800004a107fae */ /* 0x000fe2000b121870 */
[----:B------:R-:W-:-:S03]  /*68930*/  IMAD.WIDE R72, R252, 0x4, R24 ;  /* 0x00000004fc487825 */ /* 0x000fc600078e0218 */
[----:B------:R-:W4:Y:S04]  /*68940*/  LDL.LU.64 R24, [R1+0x2d8] ;  /* 0x0002d80001187983 */ /* 0x000f280000300a00 */
[----:B------:R-:W-:Y:S01]  /*68950*/  LDGSTS.E [R19+0x60e80], desc[UR48][R72.64], P6 ;  /* 0x60e8000048137fae */ /* 0x000fe2000b121870 */
[----:B------:R-:W-:-:S03]  /*68960*/  IMAD.WIDE R70, R252, 0x4, R22 ;  /* 0x00000004fc467825 */ /* 0x000fc600078e0216 */
[----:B------:R-:W4:Y:S04]  /*68970*/  LDL.LU.64 R22, [R1+0x2e0] ;  /* 0x0002e00001167983 */ /* 0x000f280000300a00 */
        /* <DEDUP_REMOVED lines=36> */
[----:B------:R-:W1:Y:S04]  /*68bc0*/  LDL.LU.64 R238, [R1+0x358] ;  /* 0x0003580001ee7983 */ /* 0x000e680000300a00 */
[----:B------:R-:W-:Y:S01]  /*68bd0*/  LDGSTS.E [R18+0x64280], desc[UR48][R46.64], P6 ;  /* 0x642800002e127fae */ /* 0x000fe2000b121870 */
[----:B------:R-:W-:-:S03]  /*68be0*/  IMAD.WIDE R44, R252, 0x4, R26 ;  /* 0x00000004fc2c7825 */ /* 0x000fc600078e021a */
[----:B------:R-:W2:Y:S04]  /*68bf0*/  LDL.LU.64 R26, [R1+0x360] ;  /* 0x00036000011a7983 */ /* 0x000ea80000300a00 */
[----:B------:R-:W-:Y:S01]  /*68c00*/  LDGSTS.E [R17+0x64680], desc[UR48][R44.64], P6 ;  /* 0x646800002c117fae */ /* 0x000fe2000b121870 */
[----:B----4-:R-:W-:-:S05]  /*68c10*/  IMAD.WIDE R42, R252, 0x4, R20 ;  /* 0x00000004fc2a7825 */ /* 0x010fca00078e0214 */
[----:B------:R-:W-:Y:S01]  /*68c20*/  LDGSTS.E [R16+0x64a80], desc[UR48][R42.64], P6 ;  /* 0x64a800002a107fae */ /* 0x000fe2000b121870 */
[----:B------:R-:W-:-:S03]  /*68c30*/  IMAD.WIDE R40, R252, 0x4, R24 ;  /* 0x00000004fc287825 */ /* 0x000fc600078e0218 */
[----:B------:R-:W4:Y:S04]  /*68c40*/  LDL.LU.64 R24, [R1+0x368] ;  /* 0x0003680001187983 */ /* 0x000f280000300a00 */
[----:B------:R-:W-:Y:S01]  /*68c50*/  LDGSTS.E [R19+0x64e80], desc[UR48][R40.64], P6 ;  /* 0x64e8000028137fae */ /* 0x000fe2000b121870 */
[----:B------:R-:W-:-:S03]  /*68c60*/  IMAD.WIDE R38, R252, 0x4, R22 ;  /* 0x00000004fc267825 */ /* 0x000fc600078e0216 */
[----:B------:R-:W4:Y:S01]  /*68c70*/  LDL.LU.64 R22, [R1+0x370] ;  /* 0x0003700001167983 */ /* 0x000f220000300a00 */
[----:B------:R-:W-:-:S03]  /*68c80*/  IMAD.WIDE R36, R252, 0x4, R214 ;  /* 0x00000004fc247825 */ /* 0x000fc600078e02d6 */
[----:B------:R-:W4:Y:S04]  /*68c90*/  LDL.LU.64 R20, [R1+0x378] ;  /* 0x0003780001147983 */ /* 0x000f280000300a00 */
[----:B------:R-:W4:Y:S04]  /*68ca0*/  LDL.LU.64 R214, [R1+0x380] ;  /* 0x0003800001d67983 */ /* 0x000f280000300a00 */
[----:B------:R-:W4:Y:S04]  /*68cb0*/  LDL.LU.64 R88, [R1+0x388] ;  /* 0x0003880001587983 */ /* 0x000f280000300a00 */
[----:B------:R-:W4:Y:S04]  /*68cc0*/  LDL.LU.64 R84, [R1+0x390] ;  /* 0x0003900001547983 */ /* 0x000f280000300a00 */
[----:B------:R-:W-:Y:S04]  /*68cd0*/  LDGSTS.E [R18+0x65280], desc[UR48][R38.64], P6 ;  /* 0x6528000026127fae */ /* 0x000fe8000b121870 */
[----:B------:R-:W-:Y:S01]  /*68ce0*/  LDGSTS.E [R17+0x65680], desc[UR48][R36.64], P6 ;  /* 0x6568000024117fae */ /* 0x000fe2000b121870 */
[----:B---3--:R-:W-:-:S03]  /*68cf0*/  IMAD.WIDE R34, R252, 0x4, R220 ;  /* 0x00000004fc227825 */ /* 0x008fc600078e02dc */
[----:B------:R-:W3:Y:S04]  /*68d00*/  LDL.LU.64 R220, [R1+0x398] ;  /* 0x0003980001dc7983 */ /* 0x000ee80000300a00 */
[----:B------:R-:W-:Y:S01]  /*68d10*/  LDGSTS.E [R16+0x65a80], desc[UR48][R34.64], P6 ;  /* 0x65a8000022107fae */ /* 0x000fe2000b121870 */
[----:B--2---:R-:W-:-:S05]  /*68d20*/  IMAD.WIDE R32, R252, 0x4, R226 ;  /* 0x00000004fc207825 */ /* 0x004fca00078e02e2 */
[----:B------:R-:W-:Y:S01]  /*68d30*/  LDGSTS.E [R19+0x65e80], desc[UR48][R32.64], P6 ;  /* 0x65e8000020137fae */ /* 0x000fe2000b121870 */
[----:B------:R-:W-:-:S05]  /*68d40*/  IMAD.WIDE R30, R252, 0x4, R232 ;  /* 0x00000004fc1e7825 */ /* 0x000fca00078e02e8 */
[----:B------:R-:W-:Y:S01]  /*68d50*/  LDGSTS.E [R18+0x66280], desc[UR48][R30.64], P6 ;  /* 0x662800001e127fae */ /* 0x000fe2000b121870 */
[----:B-1----:R-:W-:-:S03]  /*68d60*/  IMAD.WIDE R28, R252, 0x4, R238 ;  /* 0x00000004fc1c7825 */ /* 0x002fc600078e02ee */
[----:B------:R-:W2:Y:S04]  /*68d70*/  LDL.LU.64 R238, [R1+0x3a0] ;  /* 0x0003a00001ee7983 */ /* 0x000ea80000300a00 */
[----:B------:R-:W2:Y:S04]  /*68d80*/  LDL.LU.64 R232, [R1+0x3a8] ;  /* 0x0003a80001e87983 */ /* 0x000ea80000300a00 */
[----:B------:R-:W2:Y:S01]  /*68d90*/  LDL.LU.64 R86, [R1+0x3b0] ;  /* 0x0003b00001567983 */ /* 0x000ea20000300a00 */
[----:B------:R-:W-:-:S03]  /*68da0*/  IMAD.WIDE R26, R252, 0x4, R26 ;  /* 0x00000004fc1a7825 */ /* 0x000fc600078e021a */
[----:B------:R-:W2:Y:S04]  /*68db0*/  LDL.LU.64 R226, [R1+0x3b8] ;  /* 0x0003b80001e27983 */ /* 0x000ea80000300a00 */
[----:B------:R-:W-:Y:S04]  /*68dc0*/  LDGSTS.E [R17+0x66680], desc[UR48][R28.64], P6 ;  /* 0x666800001c117fae */ /* 0x000fe8000b121870 */
[----:B------:R-:W-:Y:S01]  /*68dd0*/  LDGSTS.E [R16+0x66a80], desc[UR48][R26.64], P6 ;  /* 0x66a800001a107fae */ /* 0x000fe2000b121870 */
[----:B----4-:R-:W-:-:S05]  /*68de0*/  IMAD.WIDE R24, R252, 0x4, R24 ;  /* 0x00000004fc187825 */ /* 0x010fca00078e0218 */
[----:B------:R1:W-:Y:S02]  /*68df0*/  LDGSTS.E [R18+0x66e80], desc[UR48][R24.64], P6 ;  /* 0x66e8000018127fae */ /* 0x0003e4000b121870 */
[C---:B-1----:R-:W-:Y:S02]  /*68e00*/  IMAD.WIDE R18, R252.reuse, 0x4, R214 ;  /* 0x00000004fc127825 */ /* 0x042fe400078e02d6 */
[----:B------:R-:W4:Y:S02]  /*68e10*/  LDL.LU.64 R214, [R1+0x3c0] ;  /* 0x0003c00001d67983 */ /* 0x000f240000300a00 */
[C---:B------:R-:W-:Y:S02]  /*68e20*/  IMAD.WIDE R22, R252.reuse, 0x4, R22 ;  /* 0x00000004fc167825 */ /* 0x040fe400078e0216 */
[----:B------:R-:W4:Y:S02]  /*68e30*/  LDL.LU.64 R90, [R1+0x3c8] ;  /* 0x0003c800015a7983 */ /* 0x000f240000300a00 */
[----:B------:R-:W-:-:S02]  /*68e40*/  IMAD.WIDE R20, R252, 0x4, R20 ;  /* 0x00000004fc147825 */ /* 0x000fc400078e0214 */
[----:B------:R-:W-:Y:S02]  /*68e50*/  LDGSTS.E [R17+0x67280], desc[UR48][R22.64], P6 ;  /* 0x6728000016117fae */ /* 0x000fe4000b121870 */
[C---:B------:R-:W-:Y:S02]  /*68e60*/  VIADD R80, R248.reuse, 0x100000 ;  /* 0x00100000f8507836 */ /* 0x040fe40000000000 */
[----:B------:R1:W-:Y:S01]  /*68e70*/  LDGSTS.E [R16+0x67680], desc[UR48][R20.64], P6 ;  /* 0x6768000014107fae */ /* 0x0003e2000b121870 */
[----:B------:R-:W-:Y:S01]  /*68e80*/  VIADD R83, R248, 0x100000 ;  /* 0x00100000f8537836 */ /* 0x000fe20000000000 */
[C---:B------:R-:W-:Y:S01]  /*68e90*/  IADD3 R82, R249.reuse, 0x100000, RZ ;  /* 0x00100000f9527810 */ /* 0x040fe20007ffe0ff */
[C---:B------:R-:W-:Y:S01]  /*68ea0*/  IMAD.WIDE R94, R252.reuse, 0x4, R84 ;  /* 0x00000004fc5e7825 */ /* 0x040fe200078e0254 */
[----:B------:R1:W-:Y:S03]  /*68eb0*/  LDGSTS.E [R80+0x67a80], desc[UR48][R18.64], P6 ;  /* 0x67a8000012507fae */ /* 0x0003e6000b121870 */
[----:B------:R-:W-:Y:S01]  /*68ec0*/  VIADD R81, R249, 0x100000 ;  /* 0x00100000f9517836 */ /* 0x000fe20000000000 */
[----:B------:R-:W4:Y:S01]  /*68ed0*/  LDL.LU.64 R84, [R1+0x3d0] ;  /* 0x0003d00001547983 */ /* 0x000f220000300a00 */
[----:B-1----:R-:W-:-:S05]  /*68ee0*/  IMAD.WIDE R16, R252, 0x4, R88 ;  /* 0x00000004fc107825 */ /* 0x002fca00078e0258 */
[----:B------:R1:W-:Y:S04]  /*68ef0*/  LDGSTS.E [R83+0x67e80], desc[UR48][R16.64], P6 ;  /* 0x67e8000010537fae */ /* 0x0003e8000b121870 */
[----:B------:R-:W-:Y:S01]  /*68f00*/  LDGSTS.E [R82+0x40300], desc[UR48][R94.64], P6 ;  /* 0x403000005e527fae */ /* 0x000fe2000b121870 */
[C---:B------:R-:W-:Y:S02]  /*68f10*/  VIADD R80, R249.reuse, 0x100000 ;  /* 0x00100000f9507836 */ /* 0x040fe40000000000 */
[----:B-1----:R-:W-:Y:S02]  /*68f20*/  VIADD R83, R249, 0x100000 ;  /* 0x00100000f9537836 */ /* 0x002fe40000000000 */
[C---:B---3--:R-:W-:Y:S02]  /*68f30*/  IMAD.WIDE R88, R252.reuse, 0x4, R220 ;  /* 0x00000004fc587825 */ /* 0x048fe400078e02dc */
[----:B------:R-:W3:Y:S04]  /*68f40*/  LDL.LU.64 R220, [R1+0x3d8] ;  /* 0x0003d80001dc7983 */ /* 0x000ee80000300a00 */
[----:B------:R-:W-:Y:S04]  /*68f50*/  STL.64 [R1+0x198], R94 ;  /* 0x0001985e01007387 */ /* 0x000fe80000100a00 */
[----:B------:R1:W-:Y:S04]  /*68f60*/  STL.64 [R1+0x188], R88 ;  /* 0x0001885801007387 */ /* 0x0003e80000100a00 */
[----:B------:R1:W-:Y:S01]  /*68f70*/  LDGSTS.E [R81+0x40700], desc[UR48][R88.64], P6 ;  /* 0x4070000058517fae */ /* 0x0003e2000b121870 */
[----:B--2---:R-:W-:-:S03]  /*68f80*/  IMAD.WIDE R92, R252, 0x4, R238 ;  /* 0x00000004fc5c7825 */ /* 0x004fc600078e02ee */
[----:B------:R-:W2:Y:S01]  /*68f90*/  LDL.LU.64 R238, [R1+0x3e0] ;  /* 0x0003e00001ee7983 */ /* 0x000ea20000300a00 */
[----:B-1----:R-:W-:-:S03]  /*68fa0*/  IMAD.WIDE R88, R252, 0x4, R232 ;  /* 0x00000004fc587825 */ /* 0x002fc600078e02e8 */
[----:B------:R1:W-:Y:S01]  /*68fb0*/  STL.64 [R1+0x178], R92 ;  /* 0x0001785c01007387 */ /* 0x0003e20000100a00 */
[----:B------:R-:W-:-:S03]  /*68fc0*/  IMAD.WIDE R94, R252, 0x4, R86 ;  /* 0x00000004fc5e7825 */ /* 0x000fc600078e0256 */
[----:B------:R-:W2:Y:S04]  /*68fd0*/  LDL.LU.64 R232, [R1+0x3e8] ;  /* 0x0003e80001e87983 */ /* 0x000ea80000300a00 */
[----:B------:R4:W-:Y:S04]  /*68fe0*/  STL.64 [R1+0x168], R88 ;  /* 0x0001685801007387 */ /* 0x0009e80000100a00 */
[----:B------:R-:W2:Y:S04]  /*68ff0*/  LDL.LU.64 R86, [R1+0x3f0] ;  /* 0x0003f00001567983 */ /* 0x000ea80000300a00 */
[----:B------:R1:W-:Y:S04]  /*69000*/  LDGSTS.E [R80+0x40b00], desc[UR48][R92.64], P6 ;  /* 0x40b000005c507fae */ /* 0x0003e8000b121870 */
[----:B------:R4:W-:Y:S04]  /*69010*/  LDGSTS.E [R83+0x40f00], desc[UR48][R88.64], P6 ;  /* 0x40f0000058537fae */ /* 0x0009e8000b121870 */
[----:B------:R-:W-:Y:S01]  /*69020*/  LDGSTS.E [R82+0x41300], desc[UR48][R94.64], P6 ;  /* 0x413000005e527fae */ /* 0x000fe2000b121870 */
[----:B-1----:R-:W-:-:S03]  /*69030*/  IMAD.WIDE R92, R252, 0x4, R226 ;  /* 0x00000004fc5c7825 */ /* 0x002fc600078e02e2 */
[----:B------:R-:W2:Y:S04]  /*69040*/  LDL.LU.64 R226, [R1+0x3f8] ;  /* 0x0003f80001e27983 */ /* 0x000ea80000300a00 */
[----:B------:R-:W-:Y:S04]  /*69050*/  STL.64 [R1+0x158], R94 ;  /* 0x0001585e01007387 */ /* 0x000fe80000100a00 */
[----:B------:R1:W-:Y:S04]  /*69060*/  STL.64 [R1+0x148], R92 ;  /* 0x0001485c01007387 */ /* 0x0003e80000100a00 */
[----:B------:R1:W-:Y:S01]  /*69070*/  LDGSTS.E [R81+0x41700], desc[UR48][R92.64], P6 ;  /* 0x417000005c517fae */ /* 0x0003e2000b121870 */
[----:B----4-:R-:W-:-:S03]  /*69080*/  IMAD.WIDE R88, R252, 0x4, R214 ;  /* 0x00000004fc587825 */ /* 0x010fc600078e02d6 */
[----:B------:R-:W4:Y:S01]  /*69090*/  LDL.LU.64 R214, [R1+0x400] ;  /* 0x0004000001d67983 */ /* 0x000f220000300a00 */
[----:B-1----:R-:W-:-:S03]  /*690a0*/  IMAD.WIDE R92, R252, 0x4, R90 ;  /* 0x00000004fc5c7825 */ /* 0x002fc600078e025a */
[----:B------:R1:W-:Y:S04]  /*690b0*/  STL.64 [R1+0x138], R88 ;  /* 0x0001385801007387 */ /* 0x0003e80000100a00 */
[----:B------:R-:W4:Y:S04]  /*690c0*/  LDL.LU.64 R90, [R1+0x408] ;  /* 0x00040800015a7983 */ /* 0x000f280000300a00 */
[----:B------:R-:W-:Y:S04]  /*690d0*/  LDGSTS.E [R80+0x41b00], desc[UR48][R88.64], P6 ;  /* 0x41b0000058507fae */ /* 0x000fe8000b121870 */
[----:B------:R2:W-:Y:S01]  /*690e0*/  STL.64 [R1+0x128], R92 ;  /* 0x0001285c01007387 */ /* 0x0005e20000100a00 */
[----:B------:R-:W-:-:S03]  /*690f0*/  IMAD.WIDE R94, R252, 0x4, R84 ;  /* 0x00000004fc5e7825 */ /* 0x000fc600078e0254 */
[----:B------:R2:W-:Y:S04]  /*69100*/  LDGSTS.E [R83+0x41f00], desc[UR48][R92.64], P6 ;  /* 0x41f000005c537fae */ /* 0x0005e8000b121870 */
[----:B-1----:R-:W4:Y:S04]  /*69110*/  LDL.LU.64 R88, [R1+0x410] ;  /* 0x0004100001587983 */ /* 0x002f280000300a00 */
[----:B------:R-:W-:Y:S01]  /*69120*/  LDGSTS.E [R82+0x42300], desc[UR48][R94.64], P6 ;  /* 0x423000005e527fae */ /* 0x000fe2000b121870 */
[----:B---3--:R-:W-:-:S03]  /*69130*/  IMAD.WIDE R84, R252, 0x4, R220 ;  /* 0x00000004fc547825 */ /* 0x008fc600078e02dc */
[----:B------:R-:W3:Y:S04]  /*69140*/  LDL.LU.64 R220, [R1+0x418] ;  /* 0x0004180001dc7983 */ /* 0x000ee80000300a00 */
[----:B------:R-:W-:Y:S04]  /*69150*/  STL.64 [R1+0x118], R94 ;  /* 0x0001185e01007387 */ /* 0x000fe80000100a00 */
[----:B------:R1:W-:Y:S04]  /*69160*/  STL.64 [R1+0x108], R84 ;  /* 0x0001085401007387 */ /* 0x0003e80000100a00 */
[----:B------:R1:W-:Y:S01]  /*69170*/  LDGSTS.E [R81+0x42700], desc[UR48][R84.64], P6 ;  /* 0x4270000054517fae */ /* 0x0003e2000b121870 */
[----:B--2---:R-:W-:-:S03]  /*69180*/  IMAD.WIDE R92, R252, 0x4, R238 ;  /* 0x00000004fc5c7825 */ /* 0x004fc600078e02ee */
[----:B------:R-:W2:Y:S01]  /*69190*/  LDL.LU.64 R238, [R1+0x420] ;  /* 0x0004200001ee7983 */ /* 0x000ea20000300a00 */
[----:B-1----:R-:W-:-:S03]  /*691a0*/  IMAD.WIDE R84, R252, 0x4, R232 ;  /* 0x00000004fc547825 */ /* 0x002fc600078e02e8 */
[----:B------:R1:W-:Y:S04]  /*691b0*/  STL.64 [R1+0xf8], R92 ;  /* 0x0000f85c01007387 */ /* 0x0003e80000100a00 */
[----:B------:R1:W-:Y:S01]  /*691c0*/  LDGSTS.E [R80+0x42b00], desc[UR48][R92.64], P6 ;  /* 0x42b000005c507fae */ /* 0x0003e2000b121870 */
[----:B------:R-:W-:-:S03]  /*691d0*/  IMAD.WIDE R94, R252, 0x4, R86 ;  /* 0x00000004fc5e7825 */ /* 0x000fc600078e0256 */
[----:B------:R-:W2:Y:S04]  /*691e0*/  LDL.LU.64 R232, [R1+0x428] ;  /* 0x0004280001e87983 */ /* 0x000ea80000300a00 */
[----:B------:R1:W-:Y:S04]  /*691f0*/  STL.64 [R1+0xe8], R84 ;  /* 0x0000e85401007387 */ /* 0x0003e80000100a00 */
[----:B------:R-:W-:Y:S04]  /*69200*/  LDGSTS.E [R83+0x42f00], desc[UR48][R84.64], P6 ;  /* 0x42f0000054537fae */ /* 0x000fe8000b121870 */
[----:B------:R-:W-:Y:S01]  /*69210*/  LDGSTS.E [R82+0x43300], desc[UR48][R94.64], P6 ;  /* 0x433000005e527fae */ /* 0x000fe2000b121870 */
[----:B-1----:R-:W-:-:S03]  /*69220*/  IMAD.WIDE R92, R252, 0x4, R226 ;  /* 0x00000004fc5c7825 */ /* 0x002fc600078e02e2 */
[----:B------:R-:W2:Y:S04]  /*69230*/  LDL.LU.64 R226, [R1+0x430] ;  /* 0x0004300001e27983 */ /* 0x000ea80000300a00 */
[----:B------:R-:W-:Y:S04]  /*69240*/  STL.64 [R1+0xd8], R94 ;  /* 0x0000d85e01007387 */ /* 0x000fe80000100a00 */
[----:B------:R-:W2:Y:S04]  /*69250*/  LDL.LU.64 R84, [R1+0x438] ;  /* 0x0004380001547983 */ /* 0x000ea80000300a00 */
[----:B------:R1:W-:Y:S04]  /*69260*/  STL.64 [R1+0xc8], R92 ;  /* 0x0000c85c01007387 */ /* 0x0003e80000100a00 */
[----:B------:R1:W-:Y:S01]  /*69270*/  LDGSTS.E [R81+0x43700], desc[UR48][R92.64], P6 ;  /* 0x437000005c517fae */ /* 0x0003e2000b121870 */
[----:B----4-:R-:W-:-:S03]  /*69280*/  IMAD.WIDE R86, R252, 0x4, R214 ;  /* 0x00000004fc567825 */ /* 0x010fc600078e02d6 */
[----:B------:R-:W4:Y:S04]  /*69290*/  LDL.LU.64 R214, [R1+0x440] ;  /* 0x0004400001d67983 */ /* 0x000f280000300a00 */
[----:B------:R1:W-:Y:S02]  /*692a0*/  STL.64 [R1+0xb8], R86 ;  /* 0x0000b85601007387 */ /* 0x0003e40000100a00 */
[C---:B-1----:R-:W-:Y:S02]  /*692b0*/  IMAD.WIDE R92, R252.reuse, 0x4, R90 ;  /* 0x00000004fc5c7825 */ /* 0x042fe400078e025a */
[----:B------:R-:W-:Y:S04]  /*692c0*/  LDGSTS.E [R80+0x43b00], desc[UR48][R86.64], P6 ;  /* 0x43b0000056507fae */ /* 0x000fe8000b121870 */
[----:B------:R2:W-:Y:S04]  /*692d0*/  LDGSTS.E [R83+0x43f00], desc[UR48][R92.64], P6 ;  /* 0x43f000005c537fae */ /* 0x0005e8000b121870 */
[----:B------:R-:W4:Y:S01]  /*692e0*/  LDL.LU.64 R86, [R1+0x448] ;  /* 0x0004480001567983 */ /* 0x000f220000300a00 */
[----:B------:R-:W-:-:S03]  /*692f0*/  IMAD.WIDE R94, R252, 0x4, R88 ;  /* 0x00000004fc5e7825 */ /* 0x000fc600078e0258 */
[----:B------:R2:W-:Y:S04]  /*69300*/  STL.64 [R1+0xa8], R92 ;  /* 0x0000a85c01007387 */ /* 0x0005e80000100a00 */
[----:B------:R-:W4:Y:S04]  /*69310*/  LDL.LU.64 R88, [R1+0x450] ;  /* 0x0004500001587983 */ /* 0x000f280000300a00 */
[----:B------:R-:W-:Y:S04]  /*69320*/  STL.64 [R1+0x98], R94 ;  /* 0x0000985e01007387 */ /* 0x000fe80000100a00 */
[----:B------:R-:W-:Y:S01]  /*69330*/  LDGSTS.E [R82+0x44300], desc[UR48][R94.64], P6 ;  /* 0x443000005e527fae */ /* 0x000fe2000b121870 */
[----:B---3--:R-:W-:-:S03]  /*69340*/  IMAD.WIDE R90, R252, 0x4, R220 ;  /* 0x00000004fc5a7825 */ /* 0x008fc600078e02dc */
[----:B------:R-:W3:Y:S04]  /*69350*/  LDL.LU.64 R220, [R1+0x458] ;  /* 0x0004580001dc7983 */ /* 0x000ee80000300a00 */
[----:B------:R1:W-:Y:S04]  /*69360*/  STL.64 [R1+0x88], R90 ;  /* 0x0000885a01007387 */ /* 0x0003e80000100a00 */
[----:B------:R1:W-:Y:S01]  /*69370*/  LDGSTS.E [R81+0x44700], desc[UR48][R90.64], P6 ;  /* 0x447000005a517fae */ /* 0x0003e2000b121870 */
[----:B--2---:R-:W-:-:S03]  /*69380*/  IMAD.WIDE R92, R252, 0x4, R238 ;  /* 0x00000004fc5c7825 */ /* 0x004fc600078e02ee */
[----:B------:R-:W2:Y:S04]  /*69390*/  LDL.LU.64 R238, [R1+0x460] ;  /* 0x0004600001ee7983 */ /* 0x000ea80000300a00 */
[----:B------:R1:W-:Y:S04]  /*693a0*/  STL.64 [R1+0x78], R92 ;  /* 0x0000785c01007387 */ /* 0x0003e80000100a00 */
[----:B------:R1:W-:Y:S02]  /*693b0*/  LDGSTS.E [R80+0x44b00], desc[UR48][R92.64], P6 ;  /* 0x44b000005c507fae */ /* 0x0003e4000b121870 */
[----:B-1----:R-:W-:-:S02]  /*693c0*/  IMAD.WIDE R90, R252, 0x4, R232 ;  /* 0x00000004fc5a7825 */ /* 0x002fc400078e02e8 */
[----:B------:R-:W2:Y:S04]  /*693d0*/  LDL.LU.64 R232, [R1+0x468] ;  /* 0x0004680001e87983 */ /* 0x000ea80000300a00 */
[----:B------:R4:W-:Y:S04]  /*693e0*/  STL.64 [R1+0x68], R90 ;  /* 0x0000685a01007387 */ /* 0x0009e80000100a00 */
[----:B------:R4:W-:Y:S01]  /*693f0*/  LDGSTS.E [R83+0x44f00], desc[UR48][R90.64], P6 ;  /* 0x44f000005a537fae */ /* 0x0009e2000b121870 */
[----:B------:R-:W-:-:S03]  /*69400*/  IMAD.WIDE R94, R252, 0x4, R226 ;  /* 0x00000004fc5e7825 */ /* 0x000fc600078e02e2 */
[----:B------:R-:W2:Y:S04]  /*69410*/  LDL.LU.64 R226, [R1+0x470] ;  /* 0x0004700001e27983 */ /* 0x000ea80000300a00 */
[----:B------:R1:W-:Y:S01]  /*69420*/  LDGSTS.E [R82+0x45300], desc[UR48][R94.64], P6 ;  /* 0x453000005e527fae */ /* 0x0003e2000b121870 */
[----:B------:R-:W-:-:S03]  /*69430*/  IMAD.WIDE R92, R252, 0x4, R84 ;  /* 0x00000004fc5c7825 */ /* 0x000fc600078e0254 */
[----:B------:R-:W2:Y:S04]  /*69440*/  LDL.LU.64 R84, [R1+0x478] ;  /* 0x0004780001547983 */ /* 0x000ea80000300a00 */
[----:B------:R1:W-:Y:S04]  /*69450*/  STL.64 [R1+0x58], R94 ;  /* 0x0000585e01007387 */ /* 0x0003e80000100a00 */
[----:B------:R1:W-:Y:S04]  /*69460*/  STL.64 [R1+0x48], R92 ;  /* 0x0000485c01007387 */ /* 0x0003e80000100a00 */
[----:B------:R-:W-:Y:S01]  /*69470*/  LDGSTS.E [R81+0x45700], desc[UR48][R92.64], P6 ;  /* 0x457000005c517fae */ /* 0x000fe2000b121870 */
[----:B----4-:R-:W-:-:S03]  /*69480*/  IMAD.WIDE R90, R252, 0x4, R214 ;  /* 0x00000004fc5a7825 */ /* 0x010fc600078e02d6 */
[----:B------:R-:W4:Y:S04]  /*69490*/  LDL.LU.64 R214, [R1+0x480] ;  /* 0x0004800001d67983 */ /* 0x000f280000300a00 */
[----:B------:R3:W-:Y:S04]  /*694a0*/  STL.64 [R1+0x38], R90 ;  /* 0x0000385a01007387 */ /* 0x0007e80000100a00 */
[----:B------:R3:W-:Y:S01]  /*694b0*/  LDGSTS.E [R80+0x45b00], desc[UR48][R90.64], P6 ;  /* 0x45b000005a507fae */ /* 0x0007e2000b121870 */
[----:B------:R-:W-:-:S03]  /*694c0*/  IMAD.WIDE R96, R252, 0x4, R86 ;  /* 0x00000004fc607825 */ /* 0x000fc600078e0256 */
[----:B------:R-:W4:Y:S04]  /*694d0*/  LDL.LU.64 R86, [R1+0x488] ;  /* 0x0004880001567983 */ /* 0x000f280000300a00 */
[----:B------:R-:W-:Y:S01]  /*694e0*/  STL.64 [R1+0x28], R96 ;  /* 0x0000286001007387 */ /* 0x000fe20000100a00 */
[----:B-1----:R-:W-:-:S03]  /*694f0*/  IMAD.WIDE R94, R252, 0x4, R88 ;  /* 0x00000004fc5e7825 */ /* 0x002fc600078e0258 */
[----:B------:R-:W4:Y:S04]  /*69500*/  LDL.LU.64 R92, [R1+0x490] ;  /* 0x00049000015c7983 */ /* 0x000f280000300a00 */
[----:B------:R-:W4:Y:S04]  /*69510*/  LDL.LU.64 R88, [R1+0x498] ;  /* 0x0004980001587983 */ /* 0x000f280000300a00 */
[----:B------:R-:W-:Y:S04]  /*69520*/  STL.64 [R1+0x18], R94 ;  /* 0x0000185e01007387 */ /* 0x000fe80000100a00 */
[----:B------:R-:W-:Y:S04]  /*69530*/  LDGSTS.E [R83+0x45f00], desc[UR48][R96.64], P6 ;  /* 0x45f0000060537fae */ /* 0x000fe8000b121870 */
[----:B------:R-:W-:Y:S01]  /*69540*/  LDGSTS.E [R82+0x46300], desc[UR48][R94.64], P6 ;  /* 0x463000005e527fae */ /* 0x000fe2000b121870 */
[----:B---3--:R-:W-:-:S05]  /*69550*/  IMAD.WIDE R90, R252, 0x4, R220 ;  /* 0x00000004fc5a7825 */ /* 0x008fca00078e02dc */
[----:B------:R1:W-:Y:S04]  /*69560*/  STL.64 [R1+0x8], R90 ;  /* 0x0000085a01007387 */ /* 0x0003e80000100a00 */
[----:B------:R-:W3:Y:S04]  /*69570*/  LDL.LU.64 R220, [R1+0x4a0] ;  /* 0x0004a00001dc7983 */ /* 0x000ee80000300a00 */
[----:B------:R-:W-:Y:S01]  /*69580*/  LDGSTS.E [R81+0x46700], desc[UR48][R90.64], P6 ;  /* 0x467000005a517fae */ /* 0x000fe2000b121870 */
[----:B--2---:R-:W-:-:S03]  /*69590*/  IMAD.WIDE R234, R252, 0x4, R232 ;  /* 0x00000004fcea7825 */ /* 0x004fc600078e02e8 */
[----:B------:R-:W2:Y:S01]  /*695a0*/  LDL.LU.64 R232, [R1+0x4a8] ;  /* 0x0004a80001e87983 */ /* 0x000ea20000300a00 */
[----:B------:R-:W-:-:S03]  /*695b0*/  IMAD.WIDE R228, R252, 0x4, R226 ;  /* 0x00000004fce47825 */ /* 0x000fc600078e02e2 */
[----:B------:R-:W2:Y:S04]  /*695c0*/  LDL.LU.64 R226, [R1+0x4b0] ;  /* 0x0004b00001e27983 */ /* 0x000ea80000300a00 */
[----:B-1----:R-:W2:Y:S01]  /*695d0*/  LDL.LU.64 R90, [R1+0x4b8] ;  /* 0x0004b800015a7983 */ /* 0x002ea20000300a00 */
[----:B----4-:R-:W-:-:S03]  /*695e0*/  IMAD.WIDE R216, R252, 0x4, R214 ;  /* 0x00000004fcd87825 */ /* 0x010fc600078e02d6 */
[----:B------:R-:W4:Y:S01]  /*695f0*/  LDL.LU.64 R214, [R1+0x4c0] ;  /* 0x0004c00001d67983 */ /* 0x000f220000300a00 */
[----:B------:R-:W-:-:S03]  /*69600*/  IMAD.WIDE R238, R252, 0x4, R238 ;  /* 0x00000004fcee7825 */ /* 0x000fc600078e02ee */
[----:B------:R-:W4:Y:S01]  /*69610*/  LDL.LU.64 R102, [R1+0x4c8] ;  /* 0x0004c80001667983 */ /* 0x000f220000300a00 */
[----:B------:R-:W-:-:S03]  /*69620*/  IMAD.WIDE R222, R252, 0x4, R84 ;  /* 0x00000004fcde7825 */ /* 0x000fc600078e0254 */
[----:B------:R-:W-:Y:S04]  /*69630*/  LDGSTS.E [R80+0x46b00], desc[UR48][R238.64], P6 ;  /* 0x46b00000ee507fae */ /* 0x000fe8000b121870 */
[----:B------:R-:W-:Y:S01]  /*69640*/  LDGSTS.E [R83+0x46f00], desc[UR48][R234.64], P6 ;  /* 0x46f00000ea537fae */ /* 0x000fe2000b121870 */
[----:B------:R-:W-:-:S03]  /*69650*/  VIADD R84, R249, 0x100000 ;  /* 0x00100000f9547836 */ /* 0x000fc60000000000 */
[----:B------:R1:W-:Y:S01]  /*69660*/  LDGSTS.E [R82+0x47300], desc[UR48][R228.64], P6 ;  /* 0x47300000e4527fae */ /* 0x0003e2000b121870 */
[----:B------:R-:W-:-:S03]  /*69670*/  IMAD.WIDE R210, R252, 0x4, R86 ;  /* 0x00000004fcd27825 */ /* 0x000fc600078e0256 */
[----:B------:R-:W-:Y:S01]  /*69680*/  LDGSTS.E [R81+0x47700], desc[UR48][R222.64], P6 ;  /* 0x47700000de517fae */ /* 0x000fe2000b121870 */
[C---:B------:R-:W-:Y:S01]  /*69690*/  IADD3 R86, R249.reuse, 0x100000, RZ ;  /* 0x00100000f9567810 */ /* 0x040fe20007ffe0ff */
[----:B------:R-:W-:Y:S02]  /*696a0*/  VIADD R87, R249, 0x100000 ;  /* 0x00100000f9577836 */ /* 0x000fe40000000000 */
[----:B------:R1:W-:Y:S04]  /*696b0*/  LDGSTS.E [R80+0x47b00], desc[UR48][R216.64], P6 ;  /* 0x47b00000d8507fae */ /* 0x0003e8000b121870 */
[----:B------:R-:W4:Y:S01]  /*696c0*/  LDL.LU.64 R104, [R1+0x4d0] ;  /* 0x0004d00001687983 */ /* 0x000f220000300a00 */
[----:B-1----:R-:W-:-:S03]  /*696d0*/  IMAD.WIDE R82, R252, 0x4, R88 ;  /* 0x00000004fc527825 */ /* 0x002fc600078e0258 */
[----:B------:R-:W4:Y:S01]  /*696e0*/  LDL.LU.64 R98, [R1+0x4d8] ;  /* 0x0004d80001627983 */ /* 0x000f220000300a00 */
[----:B------:R-:W-:-:S03]  /*696f0*/  IMAD.WIDE R80, R252, 0x4, R92 ;  /* 0x00000004fc507825 */ /* 0x000fc600078e025c */
[----:B------:R3:W-:Y:S01]  /*69700*/  LDGSTS.E [R84+0x47f00], desc[UR48][R210.64], P6 ;  /* 0x47f00000d2547fae */ /* 0x0007e2000b121870 */
[----:B------:R-:W-:-:S03]  /*69710*/  VIADD R88, R249, 0x100000 ;  /* 0x00100000f9587836 */ /* 0x000fc60000000000 */
[----:B------:R-:W-:Y:S01]  /*69720*/  LDGSTS.E [R87+0x60300], desc[UR48][R80.64], P6 ;  /* 0x6030000050577fae */ /* 0x000fe2000b121870 */
[----:B------:R-:W-:-:S03]  /*69730*/  VIADD R92, R249, 0x100000 ;  /* 0x00100000f95c7836 */ /* 0x000fc60000000000 */
[----:B------:R2:W-:Y:S01]  /*69740*/  LDGSTS.E [R86+0x60700], desc[UR48][R82.64], P6 ;  /* 0x6070000052567fae */ /* 0x0005e2000b121870 */
[----:B---3--:R-:W-:-:S03]  /*69750*/  IMAD.WIDE R84, R252, 0x4, R220 ;  /* 0x00000004fc547825 */ /* 0x008fc600078e02dc */
[----:B------:R-:W3:Y:S04]  /*69760*/  LDL.LU.64 R220, [R1+0x4e0] ;  /* 0x0004e00001dc7983 */ /* 0x000ee80000300a00 */
[----:B------:R1:W-:Y:S01]  /*69770*/  LDGSTS.E [R88+0x60b00], desc[UR48][R84.64], P6 ;  /* 0x60b0000054587fae */ /* 0x0003e2000b121870 */
[----:B--2---:R-:W-:-:S03]  /*69780*/  IMAD.WIDE R86, R252, 0x4, R232 ;  /* 0x00000004fc567825 */ /* 0x004fc600078e02e8 */
[----:B------:R-:W2:Y:S04]  /*69790*/  LDL.LU.64 R232, [R1+0x4e8] ;  /* 0x0004e80001e87983 */ /* 0x000ea80000300a00 */
[----:B------:R4:W-:Y:S01]  /*697a0*/  LDGSTS.E [R92+0x60f00], desc[UR48][R86.64], P6 ;  /* 0x60f00000565c7fae */ /* 0x0009e2000b121870 */
[----:B-1----:R-:W-:-:S03]  /*697b0*/  IMAD.WIDE R88, R252, 0x4, R226 ;  /* 0x00000004fc587825 */ /* 0x002fc600078e02e2 */
[----:B------:R-:W2:Y:S04]  /*697c0*/  LDL.LU.64 R226, [R1+0x4f0] ;  /* 0x0004f00001e27983 */ /* 0x000ea80000300a00 */
[----:B------:R-:W2:Y:S01]  /*697d0*/  LDL.LU.64 R106, [R1+0x4f8] ;  /* 0x0004f800016a7983 */ /* 0x000ea20000300a00 */
[----:B----4-:R-:W-:-:S03]  /*697e0*/  IMAD.WIDE R92, R252, 0x4, R214 ;  /* 0x00000004fc5c7825 */ /* 0x010fc600078e02d6 */
[----:B------:R-:W4:Y:S01]  /*697f0*/  LDL.LU.64 R214, [R1+0x500] ;  /* 0x0005000001d67983 */ /* 0x000f220000300a00 */
[C---:B------:R-:W-:Y:S02]  /*69800*/  VIADD R95, R249.reuse, 0x100000 ;  /* 0x00100000f95f7836 */ /* 0x040fe40000000000 */
[C---:B------:R-:W-:Y:S01]  /*69810*/  VIADD R94, R249.reuse, 0x100000 ;  /* 0x00100000f95e7836 */ /* 0x040fe20000000000 */
[C---:B------:R-:W-:Y:S01]  /*69820*/  IADD3 R100, R249.reuse, 0x100000, RZ ;  /* 0x00100000f9647810 */ /* 0x040fe20007ffe0ff */
[C---:B------:R-:W-:Y:S01]  /*69830*/  IMAD.WIDE R90, R252.reuse, 0x4, R90 ;  /* 0x00000004fc5a7825 */ /* 0x040fe200078e025a */
[----:B------:R-:W-:Y:S03]  /*69840*/  LDGSTS.E [R95+0x61300], desc[UR48][R88.64], P6 ;  /* 0x61300000585f7fae */ /* 0x000fe6000b121870 */
[----:B------:R-:W-:Y:S01]  /*69850*/  VIADD R96, R249, 0x100000 ;  /* 0x00100000f9607836 */ /* 0x000fe20000000000 */
[----:B------:R1:W-:Y:S04]  /*69860*/  LDGSTS.E [R94+0x61700], desc[UR48][R90.64], P6 ;  /* 0x617000005a5e7fae */ /* 0x0003e8000b121870 */
[----:B------:R1:W-:Y:S04]  /*69870*/  LDGSTS.E [R96+0x61b00], desc[UR48][R92.64], P6 ;  /* 0x61b000005c607fae */ /* 0x0003e8000b121870 */
[----:B------:R-:W4:Y:S01]  /*69880*/  LDL.LU.64 R118, [R1+0x508] ;  /* 0x0005080001767983 */ /* 0x000f220000300a00 */
[----:B-1----:R-:W-:-:S03]  /*69890*/  IMAD.WIDE R94, R252, 0x4, R102 ;  /* 0x00000004fc5e7825 */ /* 0x002fc600078e0266 */
[----:B------:R-:W4:Y:S01]  /*698a0*/  LDL.LU.64 R114, [R1+0x510] ;  /* 0x0005100001727983 */ /* 0x000f220000300a00 */
[----:B------:R-:W-:-:S03]  /*698b0*/  VIADD R103, R249, 0x100000 ;  /* 0x00100000f9677836 */ /* 0x000fc60000000000 */
[----:B------:R-:W4:Y:S01]  /*698c0*/  LDL.LU.64 R236, [R1+0x518] ;  /* 0x0005180001ec7983 */ /* 0x000f220000300a00 */
[----:B------:R-:W-:-:S03]  /*698d0*/  IMAD.WIDE R96, R252, 0x4, R104 ;  /* 0x00000004fc607825 */ /* 0x000fc600078e0268 */
[----:B------:R3:W-:Y:S01]  /*698e0*/  LDGSTS.E [R100+0x61f00], desc[UR48][R94.64], P6 ;  /* 0x61f000005e647fae */ /* 0x0007e2000b121870 */
[C---:B------:R-:W-:Y:S02]  /*698f0*/  VIADD R102, R249.reuse, 0x100000 ;  /* 0x00100000f9667836 */ /* 0x040fe40000000000 */
[C---:B------:R-:W-:Y:S01]  /*69900*/  IMAD.WIDE R98, R252.reuse, 0x4, R98 ;  /* 0x00000004fc627825 */ /* 0x040fe200078e0262 */
[----:B------:R-:W-:Y:S03]  /*69910*/  LDGSTS.E [R103+0x62300], desc[UR48][R96.64], P6 ;  /* 0x6230000060677fae */ /* 0x000fe6000b121870 */
[C---:B------:R-:W-:Y:S01]  /*69920*/  VIADD R104, R249.reuse, 0x100000 ;  /* 0x00100000f9687836 */ /* 0x040fe20000000000 */
[----:B------:R2:W-:Y:S01]  /*69930*/  LDGSTS.E [R102+0x62700], desc[UR48][R98.64], P6 ;  /* 0x6270000062667fae */ /* 0x0005e2000b121870 */
[----:B------:R-:W-:Y:S02]  /*69940*/  VIADD R108, R249, 0x100000 ;  /* 0x00100000f96c7836 */ /* 0x000fe40000000000 */
[----:B---3--:R-:W-:-:S02]  /*69950*/  IMAD.WIDE R100, R252, 0x4, R220 ;  /* 0x00000004fc647825 */ /* 0x008fc400078e02dc */
        /* <DEDUP_REMOVED lines=10> */
[C---:B------:R-:W-:Y:S01]  /*69a00*/  IADD3 R110, R249.reuse, 0x100000, RZ ;  /* 0x00100000f96e7810 */ /* 0x040fe20007ffe0ff */
[C---:B------:R-:W-:Y:S02]  /*69a10*/  VIADD R111, R249.reuse, 0x100000 ;  /* 0x00100000f96f7836 */ /* 0x040fe40000000000 */
[----:B------:R-:W-:Y:S01]  /*69a20*/  IMAD.WIDE R106, R252, 0x4, R106 ;  /* 0x00000004fc6a7825 */ /* 0x000fe200078e026a */
[----:B------:R-:W4:Y:S03]  /*69a30*/  LDL.LU.64 R134, [R1+0x548] ;  /* 0x0005480001867983 */ /* 0x000f260000300a00 */
[C---:B------:R-:W-:Y:S01]  /*69a40*/  VIADD R112, R249.reuse, 0x100000 ;  /* 0x00100000f9707836 */ /* 0x040fe20000000000 */
[----:B------:R-:W-:Y:S01]  /*69a50*/  LDGSTS.E [R111+0x63300], desc[UR48][R104.64], P6 ;  /* 0x63300000686f7fae */ /* 0x000fe2000b121870 */
[----:B------:R-:W-:-:S03]  /*69a60*/  VIADD R116, R249, 0x100000 ;  /* 0x00100000f9747836 */ /* 0x000fc60000000000 */
[----:B------:R1:W-:Y:S04]  /*69a70*/  LDGSTS.E [R110+0x63700], desc[UR48][R106.64], P6 ;  /* 0x637000006a6e7fae */ /* 0x0003e8000b121870 */
[----:B------:R1:W-:Y:S04]  /*69a80*/  LDGSTS.E [R112+0x63b00], desc[UR48][R108.64], P6 ;  /* 0x63b000006c707fae */ /* 0x0003e8000b121870 */
[----:B------:R-:W4:Y:S01]  /*69a90*/  LDL.LU.64 R136, [R1+0x550] ;  /* 0x0005500001887983 */ /* 0x000f220000300a00 */
[----:B-1----:R-:W-:-:S03]  /*69aa0*/  IMAD.WIDE R110, R252, 0x4, R118 ;  /* 0x00000004fc6e7825 */ /* 0x002fc600078e0276 */
[----:B------:R-:W4:Y:S01]  /*69ab0*/  LDL.LU.64 R130, [R1+0x558] ;  /* 0x0005580001827983 */ /* 0x000f220000300a00 */
[----:B------:R-:W-:-:S03]  /*69ac0*/  VIADD R119, R249, 0x100000 ;  /* 0x00100000f9777836 */ /* 0x000fc60000000000 */
[----:B------:R3:W-:Y:S01]  /*69ad0*/  LDGSTS.E [R116+0x63f00], desc[UR48][R110.64], P6 ;  /* 0x63f000006e747fae */ /* 0x0007e2000b121870 */
[----:B------:R-:W-:-:S04]  /*69ae0*/  IMAD.WIDE R112, R252, 0x4, R114 ;  /* 0x00000004fc707825 */ /* 0x000fc800078e0272 */
[----:B------:R-:W-:Y:S01]  /*69af0*/  VIADD R118, R249, 0x100000 ;  /* 0x00100000f9767836 */ /* 0x000fe20000000000 */
[----:B------:R-:W-:Y:S01]  /*69b00*/  LDGSTS.E [R119+0x64300], desc[UR48][R112.64], P6 ;  /* 0x6430000070777fae */ /* 0x000fe2000b121870 */
[----:B------:R-:W-:-:S03]  /*69b10*/  IMAD.WIDE R114, R252, 0x4, R236 ;  /* 0x00000004fc727825 */ /* 0x000fc600078e02ec */
[----:B------:R-:W4:Y:S01]  /*69b20*/  LDL.LU.64 R236, [R1+0x560] ;  /* 0x0005600001ec7983 */ /* 0x000f220000300a00 */
[----:B------:R-:W-:-:S03]  /*69b30*/  VIADD R120, R249, 0x100000 ;  /* 0x00100000f9787836 */ /* 0x000fc60000000000 */
[----:B------:R2:W-:Y:S01]  /*69b40*/  LDGSTS.E [R118+0x64700], desc[UR48][R114.64], P6 ;  /* 0x6470000072767fae */ /* 0x0005e2000b121870 */
[----:B------:R-:W-:Y:S01]  /*69b50*/  IADD3 R124, R249, 0x100000, RZ ;  /* 0x00100000f97c7810 */ /* 0x000fe20007ffe0ff */
[----:B---3--:R-:W-:-:S05]  /*69b60*/  IMAD.WIDE R116, R252, 0x4, R220 ;  /* 0x00000004fc747825 */ /* 0x008fca00078e02dc */
[----:B------:R1:W-:Y:S01]  /*69b70*/  LDGSTS.E [R120+0x64b00], desc[UR48][R116.64], P6 ;  /* 0x64b0000074787fae */ /* 0x0003e2000b121870 */
[----:B--2---:R-:W-:-:S03]  /*69b80*/  IMAD.WIDE R118, R252, 0x4, R232 ;  /* 0x00000004fc767825 */ /* 0x004fc600078e02e8 */
[----:B------:R-:W2:Y:S04]  /*69b90*/  LDL.LU.64 R232, [R1+0x568] ;  /* 0x0005680001e87983 */ /* 0x000ea80000300a00 */
[----:B------:R-:W3:Y:S04]  /*69ba0*/  LDL.LU.64 R220, [R1+0x570] ;  /* 0x0005700001dc7983 */ /* 0x000ee80000300a00 */
[----:B------:R4:W-:Y:S01]  /*69bb0*/  LDGSTS.E [R124+0x64f00], desc[UR48][R118.64], P6 ;  /* 0x64f00000767c7fae */ /* 0x0009e2000b121870 */
[----:B-1----:R-:W-:-:S03]  /*69bc0*/  IMAD.WIDE R120, R252, 0x4, R226 ;  /* 0x00000004fc787825 */ /* 0x002fc600078e02e2 */
[----:B------:R-:W3:Y:S01]  /*69bd0*/  LDL.LU.64 R226, [R1+0x578] ;  /* 0x0005780001e27983 */ /* 0x000ee20000300a00 */
[----:B----4-:R-:W-:-:S03]  /*69be0*/  IMAD.WIDE R124, R252, 0x4, R214 ;  /* 0x00000004fc7c7825 */ /* 0x010fc600078e02d6 */
[----:B------:R-:W4:Y:S01]  /*69bf0*/  LDL.LU.64 R214, [R1+0x580] ;  /* 0x0005800001d67983 */ /* 0x000f220000300a00 */
[C---:B------:R-:W-:Y:S02]  /*69c00*/  VIADD R127, R249.reuse, 0x100000 ;  /* 0x00100000f97f7836 */ /* 0x040fe40000000000 */
[----:B------:R-:W-:Y:S01]  /*69c10*/  VIADD R126, R249, 0x100000 ;  /* 0x00100000f97e7836 */ /* 0x000fe20000000000 */
[----:B------:R-:W4:Y:S01]  /*69c20*/  LDL.LU.64 R152, [R1+0x588] ;  /* 0x0005880001987983 */ /* 0x000f220000300a00 */
[----:B------:R-:W-:-:S03]  /*69c30*/  IMAD.WIDE R122, R252, 0x4, R122 ;  /* 0x00000004fc7a7825 */ /* 0x000fc600078e027a */
[----:B------:R-:W-:Y:S01]  /*69c40*/  LDGSTS.E [R127+0x65300], desc[UR48][R120.64], P6 ;  /* 0x65300000787f7fae */ /* 0x000fe2000b121870 */
[C---:B------:R-:W-:Y:S02]  /*69c50*/  VIADD R128, R249.reuse, 0x100000 ;  /* 0x00100000f9807836 */ /* 0x040fe40000000000 */
[C---:B------:R-:W-:Y:S01]  /*69c60*/  VIADD R132, R249.reuse, 0x100000 ;  /* 0x00100000f9847836 */ /* 0x040fe20000000000 */
[----:B------:R1:W-:Y:S04]  /*69c70*/  LDGSTS.E [R126+0x65700], desc[UR48][R122.64], P6 ;  /* 0x657000007a7e7fae */ /* 0x0003e8000b121870 */
[----:B------:R1:W-:Y:S04]  /*69c80*/  LDGSTS.E [R128+0x65b00], desc[UR48][R124.64], P6 ;  /* 0x65b000007c807fae */ /* 0x0003e8000b121870 */
[----:B------:R-:W4:Y:S01]  /*69c90*/  LDL.LU.64 R150, [R1+0x590] ;  /* 0x0005900001967983 */ /* 0x000f220000300a00 */
[----:B-1----:R-:W-:Y:S01]  /*69ca0*/  IMAD.WIDE R126, R252, 0x4, R134 ;  /* 0x00000004fc7e7825 */ /* 0x002fe200078e0286 */
[----:B------:R-:W-:-:S02]  /*69cb0*/  IADD3 R134, R249, 0x100000, RZ ;  /* 0x00100000f9867810 */ /* 0x000fc40007ffe0ff */
[----:B------:R-:W4:Y:S01]  /*69cc0*/  LDL.LU.64 R148, [R1+0x598] ;  /* 0x0005980001947983 */ /* 0x000f220000300a00 */
[C---:B------:R-:W-:Y:S02]  /*69cd0*/  VIADD R135, R249.reuse, 0x100000 ;  /* 0x00100000f9877836 */ /* 0x040fe40000000000 */
[C---:B------:R-:W-:Y:S01]  /*69ce0*/  IMAD.WIDE R128, R252.reuse, 0x4, R136 ;  /* 0x00000004fc807825 */ /* 0x040fe200078e0288 */
[----:B------:R1:W-:Y:S03]  /*69cf0*/  LDGSTS.E [R132+0x65f00], desc[UR48][R126.64], P6 ;  /* 0x65f000007e847fae */ /* 0x0003e6000b121870 */
[C---:B------:R-:W-:Y:S01]  /*69d00*/  IMAD.WIDE R130, R252.reuse, 0x4, R130 ;  /* 0x00000004fc827825 */ /* 0x040fe200078e0282 */
[----:B------:R-:W-:Y:S03]  /*69d10*/  LDGSTS.E [R135+0x66300], desc[UR48][R128.64], P6 ;  /* 0x6630000080877fae */ /* 0x000fe6000b121870 */
[----:B------:R-:W-:Y:S01]  /*69d20*/  VIADD R136, R249, 0x100000 ;  /* 0x00100000f9887836 */ /* 0x000fe20000000000 */
[----:B------:R2:W-:Y:S01]  /*69d30*/  LDGSTS.E [R134+0x66700], desc[UR48][R130.64], P6 ;  /* 0x6670000082867fae */ /* 0x0005e2000b121870 */
[----:B-1----:R-:W-:-:S03]  /*69d40*/  IMAD.WIDE R132, R252, 0x4, R236 ;  /* 0x00000004fc847825 */ /* 0x002fc600078e02ec */
[----:B------:R-:W4:Y:S01]  /*69d50*/  LDL.LU.64 R236, [R1+0x5a0] ;  /* 0x0005a00001ec7983 */ /* 0x000f220000300a00 */
[----:B------:R-:W-:-:S03]  /*69d60*/  VIADD R140, R249, 0x100000 ;  /* 0x00100000f98c7836 */ /* 0x000fc60000000000 */
[----:B------:R3:W-:Y:S01]  /*69d70*/  LDGSTS.E [R136+0x66b00], desc[UR48][R132.64], P6 ;  /* 0x66b0000084887fae */ /* 0x0007e2000b121870 */
[----:B--2---:R-:W-:-:S03]  /*69d80*/  IMAD.WIDE R134, R252, 0x4, R232 ;  /* 0x00000004fc867825 */ /* 0x004fc600078e02e8 */
[----:B------:R-:W2:Y:S01]  /*69d90*/  LDL.LU.64 R232, [R1+0x5a8] ;  /* 0x0005a80001e87983 */ /* 0x000ea20000300a00 */
[----:B---3--:R-:W-:-:S03]  /*69da0*/  IMAD.WIDE R136, R252, 0x4, R220 ;  /* 0x00000004fc887825 */ /* 0x008fc600078e02dc */
[----:B------:R-:W3:Y:S04]  /*69db0*/  LDL.LU.64 R220, [R1+0x5b0] ;  /* 0x0005b00001dc7983 */ /* 0x000ee80000300a00 */
[----:B------:R4:W-:Y:S01]  /*69dc0*/  LDGSTS.E [R140+0x66f00], desc[UR48][R134.64], P6 ;  /* 0x66f00000868c7fae */ /* 0x0009e2000b121870 */
[----:B------:R-:W-:-:S03]  /*69dd0*/  IMAD.WIDE R138, R252, 0x4, R226 ;  /* 0x00000004fc8a7825 */ /* 0x000fc600078e02e2 */
[----:B------:R-:W3:Y:S01]  /*69de0*/  LDL.LU.64 R226, [R1+0x5b8] ;  /* 0x0005b80001e27983 */ /* 0x000ee20000300a00 */
[----:B----4-:R-:W-:-:S03]  /*69df0*/  IMAD.WIDE R140, R252, 0x4, R214 ;  /* 0x00000004fc8c7825 */ /* 0x010fc600078e02d6 */
[----:B------:R-:W4:Y:S04]  /*69e00*/  LDL.LU.64 R214, [R1+0x5c0] ;  /* 0x0005c00001d67983 */ /* 0x000f280000300a00 */
[----:B------:R-:W4:Y:S01]  /*69e10*/  LDL.LU.64 R156, [R1+0x5c8] ;  /* 0x0005c800019c7983 */ /* 0x000f220000300a00 */
[C---:B------:R-:W-:Y:S02]  /*69e20*/  VIADD R143, R249.reuse, 0x100000 ;  /* 0x00100000f98f7836 */ /* 0x040fe40000000000 */
[C---:B------:R-:W-:Y:S01]  /*69e30*/  VIADD R142, R249.reuse, 0x100000 ;  /* 0x00100000f98e7836 */ /* 0x040fe20000000000 */
[C---:B------:R-:W-:Y:S01]  /*69e40*/  IADD3 R147, R249.reuse, 0x100000, RZ ;  /* 0x00100000f9937810 */ /* 0x040fe20007ffe0ff */
[----:B------:R-:W-:Y:S01]  /*69e50*/  VIADD R144, R249, 0x100000 ;  /* 0x00100000f9907836 */ /* 0x000fe20000000000 */
[----:B------:R-:W-:Y:S01]  /*69e60*/  LDGSTS.E [R143+0x67300], desc[UR48][R136.64], P6 ;  /* 0x67300000888f7fae */ /* 0x000fe2000b121870 */
[----:B------:R-:W-:-:S03]  /*69e70*/  VIADD R146, R250, 0x100000 ;  /* 0x00100000fa927836 */ /* 0x000fc60000000000 */
[----:B------:R1:W-:Y:S01]  /*69e80*/  LDGSTS.E [R142+0x67700], desc[UR48][R138.64], P6 ;  /* 0x677000008a8e7fae */ /* 0x0003e2000b121870 */
[----:B------:R-:W-:-:S03]  /*69e90*/  VIADD R145, R250, 0x100000 ;  /* 0x00100000fa917836 */ /* 0x000fc60000000000 */
[----:B------:R1:W-:Y:S01]  /*69ea0*/  LDGSTS.E [R144+0x67b00], desc[UR48][R140.64], P6 ;  /* 0x67b000008c907fae */ /* 0x0003e2000b121870 */
[----:B------:R-:W-:-:S04]  /*69eb0*/  IMAD.WIDE R158, R252, 0x4, R150 ;  /* 0x00000004fc9e7825 */ /* 0x000fc800078e0296 */
[C---:B-1----:R-:W-:Y:S02]  /*69ec0*/  IMAD.WIDE R142, R252.reuse, 0x4, R152 ;  /* 0x00000004fc8e7825 */ /* 0x042fe400078e0298 */
[----:B------:R-:W4:Y:S02]  /*69ed0*/  LDL.LU.64 R152, [R1+0x5d0] ;  /* 0x0005d00001987983 */ /* 0x000f240000300a00 */
[----:B------:R-:W-:Y:S02]  /*69ee0*/  IMAD.WIDE R150, R252, 0x4, R148 ;  /* 0x00000004fc967825 */ /* 0x000fe400078e0294 */
[----:B------:R-:W4:Y:S02]  /*69ef0*/  LDL.LU.64 R148, [R1+0x5d8] ;  /* 0x0005d80001947983 */ /* 0x000f240000300a00 */
[----:B------:R-:W-:Y:S02]  /*69f00*/  VIADD R144, R250, 0x100000 ;  /* 0x00100000fa907836 */ /* 0x000fe40000000000 */
[----:B------:R1:W-:Y:S04]  /*69f10*/  LDGSTS.E [R147+0x67f00], desc[UR48][R142.64], P6 ;  /* 0x67f000008e937fae */ /* 0x0003e8000b121870 */
[----:B------:R-:W-:Y:S01]  /*69f20*/  STL.64 [R1+0x190], R158 ;  /* 0x0001909e01007387 */ /* 0x000fe20000100a00 */
[----:B------:R-:W-:-:S03]  /*69f30*/  IMAD.WIDE R154, R252, 0x4, R236 ;  /* 0x00000004fc9a7825 */ /* 0x000fc600078e02ec */
[----:B------:R-:W-:Y:S04]  /*69f40*/  LDGSTS.E [R146+0x40380], desc[UR48][R158.64], P6 ;  /* 0x403800009e927fae */ /* 0x000fe8000b121870 */
[----:B------:R2:W-:Y:S01]  /*69f50*/  STL.64 [R1+0x180], R150 ;  /* 0x0001809601007387 */ /* 0x0005e20000100a00 */
[----:B-1----:R-:W-:-:S03]  /*69f60*/  VIADD R147, R250, 0x100000 ;  /* 0x00100000fa937836 */ /* 0x002fc60000000000 */
[----:B------:R2:W-:Y:S04]  /*69f70*/  LDGSTS.E [R145+0x40780], desc[UR48][R150.64], P6 ;  /* 0x4078000096917fae */ /* 0x0005e8000b121870 */
[----:B------:R-:W4:Y:S04]  /*69f80*/  LDL.LU.64 R236, [R1+0x5e0] ;  /* 0x0005e00001ec7983 */ /* 0x000f280000300a00 */
[----:B------:R1:W-:Y:S04]  /*69f90*/  STL.64 [R1+0x170], R154 ;  /* 0x0001709a01007387 */ /* 0x0003e80000100a00 */
[----:B------:R1:W-:Y:S01]  /*69fa0*/  LDGSTS.E [R144+0x40b80], desc[UR48][R154.64], P6 ;  /* 0x40b800009a907fae */ /* 0x0003e2000b121870 */
[----:B--2---:R-:W-:-:S03]  /*69fb0*/  IMAD.WIDE R150, R252, 0x4, R232 ;  /* 0x00000004fc967825 */ /* 0x004fc600078e02e8 */
[----:B------:R-:W2:Y:S01]  /*69fc0*/  LDL.LU.64 R232, [R1+0x5e8] ;  /* 0x0005e80001e87983 */ /* 0x000ea20000300a00 */
[----:B---3--:R-:W-:-:S03]  /*69fd0*/  IMAD.WIDE R158, R252, 0x4, R220 ;  /* 0x00000004fc9e7825 */ /* 0x008fc600078e02dc */
[----:B------:R4:W-:Y:S04]  /*69fe0*/  STL.64 [R1+0x160], R150 ;  /* 0x0001609601007387 */ /* 0x0009e80000100a00 */
[----:B------:R-:W3:Y:S04]  /*69ff0*/  LDL.LU.64 R220, [R1+0x5f0] ;  /* 0x0005f00001dc7983 */ /* 0x000ee80000300a00 */
[----:B------:R4:W-:Y:S04]  /*6a000*/  LDGSTS.E [R147+0x40f80], desc[UR48][R150.64], P6 ;  /* 0x40f8000096937fae */ /* 0x0009e8000b121870 */
[----:B------:R-:W-:Y:S01]  /*6a010*/  LDGSTS.E [R146+0x41380], desc[UR48][R158.64], P6 ;  /* 0x413800009e927fae */ /* 0x000fe2000b121870 */
[----:B-1----:R-:W-:-:S03]  /*6a020*/  IMAD.WIDE R154, R252, 0x4, R226 ;  /* 0x00000004fc9a7825 */ /* 0x002fc600078e02e2 */
[----:B------:R-:W3:Y:S04]  /*6a030*/  LDL.LU.64 R226, [R1+0x5f8] ;  /* 0x0005f80001e27983 */ /* 0x000ee80000300a00 */
[----:B------:R-:W-:Y:S04]  /*6a040*/  STL.64 [R1+0x150], R158 ;  /* 0x0001509e01007387 */ /* 0x000fe80000100a00 */
[----:B------:R1:W-:Y:S04]  /*6a050*/  STL.64 [R1+0x140], R154 ;  /* 0x0001409a01007387 */ /* 0x0003e80000100a00 */
[----:B------:R1:W-:Y:S01]  /*6a060*/  LDGSTS.E [R145+0x41780], desc[UR48][R154.64], P6 ;  /* 0x417800009a917fae */ /* 0x0003e2000b121870 */
[----:B----4-:R-:W-:-:S03]  /*6a070*/  IMAD.WIDE R150, R252, 0x4, R214 ;  /* 0x00000004fc967825 */ /* 0x010fc600078e02d6 */
[----:B------:R-:W4:Y:S01]  /*6a080*/  LDL.LU.64 R214, [R1+0x600] ;  /* 0x0006000001d67983 */ /* 0x000f220000300a00 */
[----:B-1----:R-:W-:-:S03]  /*6a090*/  IMAD.WIDE R154, R252, 0x4, R156 ;  /* 0x00000004fc9a7825 */ /* 0x002fc600078e029c */
[----:B------:R1:W-:Y:S04]  /*6a0a0*/  STL.64 [R1+0x130], R150 ;  /* 0x0001309601007387 */ /* 0x0003e80000100a00 */
[----:B------:R-:W-:Y:S04]  /*6a0b0*/  LDGSTS.E [R144+0x41b80], desc[UR48][R150.64], P6 ;  /* 0x41b8000096907fae */ /* 0x000fe8000b121870 */
[----:B------:R1:W-:Y:S04]  /*6a0c0*/  LDGSTS.E [R147+0x41f80], desc[UR48][R154.64], P6 ;  /* 0x41f800009a937fae */ /* 0x0003e8000b121870 */
[----:B-1----:R-:W4:Y:S04]  /*6a0d0*/  LDL.LU.64 R150, [R1+0x608] ;  /* 0x0006080001967983 */ /* 0x002f280000300a00 */
[----:B------:R1:W-:Y:S04]  /*6a0e0*/  STL.64 [R1+0x120], R154 ;  /* 0x0001209a01007387 */ /* 0x0003e80000100a00 */
[----:B------:R-:W4:Y:S01]  /*6a0f0*/  LDL.LU.64 R156, [R1+0x610] ;  /* 0x00061000019c7983 */ /* 0x000f220000300a00 */
[----:B------:R-:W-:-:S03]  /*6a100*/  IMAD.WIDE R158, R252, 0x4, R152 ;  /* 0x00000004fc9e7825 */ /* 0x000fc600078e0298 */
[----:B------:R-:W4:Y:S01]  /*6a110*/  LDL.LU.64 R152, [R1+0x618] ;  /* 0x0006180001987983 */ /* 0x000f220000300a00 */
[----:B------:R-:W-:-:S03]  /*6a120*/  IMAD.WIDE R148, R252, 0x4, R148 ;  /* 0x00000004fc947825 */ /* 0x000fc600078e0294 */
[----:B------:R-:W-:Y:S04]  /*6a130*/  STL.64 [R1+0x110], R158 ;  /* 0x0001109e01007387 */ /* 0x000fe80000100a00 */
[----:B------:R-:W-:Y:S04]  /*6a140*/  LDGSTS.E [R146+0x42380], desc[UR48][R158.64], P6 ;  /* 0x423800009e927fae */ /* 0x000fe8000b121870 */
[----:B------:R2:W-:Y:S04]  /*6a150*/  STL.64 [R1+0x100], R148 ;  /* 0x0001009401007387 */ /* 0x0005e80000100a00 */
[----:B------:R2:W-:Y:S01]  /*6a160*/  LDGSTS.E [R145+0x42780], desc[UR48][R148.64], P6 ;  /* 0x4278000094917fae */ /* 0x0005e2000b121870 */
[----:B-1----:R-:W-:-:S03]  /*6a170*/  IMAD.WIDE R154, R252, 0x4, R236 ;  /* 0x00000004fc9a7825 */ /* 0x002fc600078e02ec */
[----:B------:R-:W4:Y:S04]  /*6a180*/  LDL.LU.64 R236, [R1+0x620] ;  /* 0x0006200001ec7983 */ /* 0x000f280000300a00 */
[----:B------:R1:W-:Y:S04]  /*6a190*/  STL.64 [R1+0xf0], R154 ;  /* 0x0000f09a01007387 */ /* 0x0003e80000100a00 */
[----:B------:R1:W-:Y:S01]  /*6a1a0*/  LDGSTS.E [R144+0x42b80], desc[UR48][R154.64], P6 ;  /* 0x42b800009a907fae */ /* 0x0003e2000b121870 */
[----:B--2---:R-:W-:-:S03]  /*6a1b0*/  IMAD.WIDE R148, R252, 0x4, R232 ;  /* 0x00000004fc947825 */ /* 0x004fc600078e02e8 */
[----:B------:R-:W2:Y:S01]  /*6a1c0*/  LDL.LU.64 R232, [R1+0x628] ;  /* 0x0006280001e87983 */ /* 0x000ea20000300a00 */
[----:B---3--:R-:W-:-:S03]  /*6a1d0*/  IMAD.WIDE R158, R252, 0x4, R220 ;  /* 0x00000004fc9e7825 */ /* 0x008fc600078e02dc */
[----:B------:R4:W-:Y:S04]  /*6a1e0*/  STL.64 [R1+0xe0], R148 ;  /* 0x0000e09401007387 */ /* 0x0009e80000100a00 */
[----:B------:R4:W-:Y:S04]  /*6a1f0*/  LDGSTS.E [R147+0x42f80], desc[UR48][R148.64], P6 ;  /* 0x42f8000094937fae */ /* 0x0009e8000b121870 */
[----:B------:R3:W-:Y:S01]  /*6a200*/  LDGSTS.E [R146+0x43380], desc[UR48][R158.64], P6 ;  /* 0x433800009e927fae */ /* 0x0007e2000b121870 */
[----:B-1----:R-:W-:-:S03]  /*6a210*/  IMAD.WIDE R154, R252, 0x4, R226 ;  /* 0x00000004fc9a7825 */ /* 0x002fc600078e02e2 */
[----:B------:R-:W2:Y:S04]  /*6a220*/  LDL.LU.64 R226, [R1+0x630] ;  /* 0x0006300001e27983 */ /* 0x000ea80000300a00 */
[----:B------:R-:W-:Y:S04]  /*6a230*/  STL.64 [R1+0xd0], R158 ;  /* 0x0000d09e01007387 */ /* 0x000fe80000100a00 */
[----:B------:R-:W2:Y:S04]  /*6a240*/  LDL.LU.64 R220, [R1+0x638] ;  /* 0x0006380001dc7983 */ /* 0x000ea80000300a00 */
[----:B------:R-:W-:Y:S04]  /*6a250*/  STL.64 [R1+0xc0], R154 ;  /* 0x0000c09a01007387 */ /* 0x000fe80000100a00 */
[----:B------:R1:W-:Y:S01]  /*6a260*/  LDGSTS.E [R145+0x43780], desc[UR48][R154.64], P6 ;  /* 0x437800009a917fae */ /* 0x0003e2000b121870 */
[----:B----4-:R-:W-:-:S03]  /*6a270*/  IMAD.WIDE R148, R252, 0x4, R214 ;  /* 0x00000004fc947825 */ /* 0x010fc600078e02d6 */
[----:B------:R-:W4:Y:S04]  /*6a280*/  LDL.LU.64 R214, [R1+0x640] ;  /* 0x0006400001d67983 */ /* 0x000f280000300a00 */
[----:B------:R3:W-:Y:S04]  /*6a290*/  STL.64 [R1+0xb0], R148 ;  /* 0x0000b09401007387 */ /* 0x0007e80000100a00 */
[----:B------:R-:W-:Y:S01]  /*6a2a0*/  LDGSTS.E [R144+0x43b80], desc[UR48][R148.64], P6 ;  /* 0x43b8000094907fae */ /* 0x000fe2000b121870 */
[----:B------:R-:W-:-:S03]  /*6a2b0*/  IMAD.WIDE R150, R252, 0x4, R150 ;  /* 0x00000004fc967825 */ /* 0x000fc600078e0296 */
[----:B---3--:R-:W3:Y:S01]  /*6a2c0*/  LDL.LU.64 R148, [R1+0x648] ;  /* 0x0006480001947983 */ /* 0x008ee20000300a00 */
[----:B------:R-:W-:-:S03]  /*6a2d0*/  IMAD.WIDE R158, R252, 0x4, R156 ;  /* 0x00000004fc9e7825 */ /* 0x000fc600078e029c */
[----:B------:R1:W-:Y:S04]  /*6a2e0*/  STL.64 [R1+0xa0], R150 ;  /* 0x0000a09601007387 */ /* 0x0003e80000100a00 */
[----:B------:R-:W3:Y:S04]  /*6a2f0*/  LDL.LU.64 R156, [R1+0x650] ;  /* 0x00065000019c7983 */ /* 0x000ee80000300a00 */
[----:B------:R-:W-:Y:S04]  /*6a300*/  LDGSTS.E [R147+0x43f80], desc[UR48][R150.64], P6 ;  /* 0x43f8000096937fae */ /* 0x000fe8000b121870 */
[----:B------:R-:W-:Y:S01]  /*6a310*/  STL.64 [R1+0x90], R158 ;  /* 0x0000909e01007387 */ /* 0x000fe20000100a00 */
[----:B-1----:R-:W-:-:S03]  /*6a320*/  IMAD.WIDE R154, R252, 0x4, R152 ;  /* 0x00000004fc9a7825 */ /* 0x002fc600078e0298 */
[----:B------:R-:W-:Y:S04]  /*6a330*/  LDGSTS.E [R146+0x44380], desc[UR48][R158.64], P6 ;  /* 0x443800009e927fae */ /* 0x000fe8000b121870 */
[----:B------:R-:W3:Y:S04]  /*6a340*/  LDL.LU.64 R150, [R1+0x658] ;  /* 0x0006580001967983 */ /* 0x000ee80000300a00 */
[----:B------:R2:W-:Y:S01]  /*6a350*/  STL.64 [R1+0x80], R154 ;  /* 0x0000809a01007387 */ /* 0x0005e20000100a00 */
[----:B------:R-:W-:-:S03]  /*6a360*/  IMAD.WIDE R152, R252, 0x4, R236 ;  /* 0x00000004fc987825 */ /* 0x000fc600078e02ec */
[----:B------:R2:W-:Y:S04]  /*6a370*/  LDGSTS.E [R145+0x44780], desc[UR48][R154.64], P6 ;  /* 0x447800009a917fae */ /* 0x0005e8000b121870 */
[----:B------:R-:W3:Y:S04]  /*6a380*/  LDL.LU.64 R236, [R1+0x660] ;  /* 0x0006600001ec7983 */ /* 0x000ee80000300a00 */
[----:B------:R1:W-:Y:S04]  /*6a390*/  STL.64 [R1+0x70], R152 ;  /* 0x0000709801007387 */ /* 0x0003e80000100a00 */
[----:B------:R1:W-:Y:S01]  /*6a3a0*/  LDGSTS.E [R144+0x44b80], desc[UR48][R152.64], P6 ;  /* 0x44b8000098907fae */ /* 0x0003e2000b121870 */
[----:B--2---:R-:W-:-:S03]  /*6a3b0*/  IMAD.WIDE R154, R252, 0x4, R232 ;  /* 0x00000004fc9a7825 */ /* 0x004fc600078e02e8 */
[----:B------:R-:W2:Y:S04]  /*6a3c0*/  LDL.LU.64 R232, [R1+0x668] ;  /* 0x0006680001e87983 */ /* 0x000ea80000300a00 */
[----:B------:R4:W-:Y:S04]  /*6a3d0*/  STL.64 [R1+0x60], R154 ;  /* 0x0000609a01007387 */ /* 0x0009e80000100a00 */
[----:B------:R4:W-:Y:S01]  /*6a3e0*/  LDGSTS.E [R147+0x44f80], desc[UR48][R154.64], P6 ;  /* 0x44f800009a937fae */ /* 0x0009e2000b121870 */
[----:B------:R-:W-:-:S03]  /*6a3f0*/  IMAD.WIDE R158, R252, 0x4, R226 ;  /* 0x00000004fc9e7825 */ /* 0x000fc600078e02e2 */
[----:B------:R-:W2:Y:S04]  /*6a400*/  LDL.LU.64 R226, [R1+0x670] ;  /* 0x0006700001e27983 */ /* 0x000ea80000300a00 */
[----:B------:R-:W-:Y:S01]  /*6a410*/  LDGSTS.E [R146+0x45380], desc[UR48][R158.64], P6 ;  /* 0x453800009e927fae */ /* 0x000fe2000b121870 */
[----:B-1----:R-:W-:-:S03]  /*6a420*/  IMAD.WIDE R152, R252, 0x4, R220 ;  /* 0x00000004fc987825 */ /* 0x002fc600078e02dc */
[----:B------:R-:W2:Y:S04]  /*6a430*/  LDL.LU.64 R220, [R1+0x678] ;  /* 0x0006780001dc7983 */ /* 0x000ea80000300a00 */
[----:B------:R-:W-:Y:S04]  /*6a440*/  STL.64 [R1+0x50], R158 ;  /* 0x0000509e01007387 */ /* 0x000fe80000100a00 */
[----:B------:R1:W-:Y:S04]  /*6a450*/  STL.64 [R1+0x40], R152 ;  /* 0x0000409801007387 */ /* 0x0003e80000100a00 */
[----:B------:R-:W-:Y:S01]  /*6a460*/  LDGSTS.E [R145+0x45780], desc[UR48][R152.64], P6 ;  /* 0x4578000098917fae */ /* 0x000fe2000b121870 */
[----:B----4-:R-:W-:-:S03]  /*6a470*/  IMAD.WIDE R154, R252, 0x4, R214 ;  /* 0x00000004fc9a7825 */ /* 0x010fc600078e02d6 */
[----:B------:R-:W4:Y:S04]  /*6a480*/  LDL.LU.64 R214, [R1+0x680] ;  /* 0x0006800001d67983 */ /* 0x000f280000300a00 */
[----:B------:R3:W-:Y:S04]  /*6a490*/  STL.64 [R1+0x30], R154 ;  /* 0x0000309a01007387 */ /* 0x0007e80000100a00 */
[----:B-1----:R-:W4:Y:S04]  /*6a4a0*/  LDL.LU.64 R152, [R1+0x688] ;  /* 0x0006880001987983 */ /* 0x002f280000300a00 */
[----:B------:R-:W-:Y:S01]  /*6a4b0*/  LDGSTS.E [R144+0x45b80], desc[UR48][R154.64], P6 ;  /* 0x45b800009a907fae */ /* 0x000fe2000b121870 */
[----:B---3--:R-:W-:-:S05]  /*6a4c0*/  IMAD.WIDE R148, R252, 0x4, R148 ;  /* 0x00000004fc947825 */ /* 0x008fca00078e0294 */
[----:B------:R1:W-:Y:S04]  /*6a4d0*/  STL.64 [R1+0x20], R148 ;  /* 0x0000209401007387 */ /* 0x0003e80000100a00 */
[----:B------:R-:W3:Y:S01]  /*6a4e0*/  LDL.LU.64 R154, [R1+0x690] ;  /* 0x00069000019a7983 */ /* 0x000ee20000300a00 */
[----:B------:R-:W-:-:S03]  /*6a4f0*/  IMAD.WIDE R156, R252, 0x4, R156 ;  /* 0x00000004fc9c7825 */ /* 0x000fc600078e029c */
[----:B------:R-:W-:Y:S04]  /*6a500*/  LDGSTS.E [R147+0x45f80], desc[UR48][R148.64], P6 ;  /* 0x45f8000094937fae */ /* 0x000fe8000b121870 */
[----:B------:R1:W-:Y:S04]  /*6a510*/  STL.64 [R1+0x10], R156 ;  /* 0x0000109c01007387 */ /* 0x0003e80000100a00 */
[----:B------:R-:W-:Y:S04]  /*6a520*/  LDGSTS.E [R146+0x46380], desc[UR48][R156.64], P6 ;  /* 0x463800009c927fae */ /* 0x000fe8000b121870 */
[----:B-1----:R-:W3:Y:S01]  /*6a530*/  LDL.LU.64 R148, [R1+0x698] ;  /* 0x0006980001947983 */ /* 0x002ee20000300a00 */
[----:B------:R-:W-:-:S05]  /*6a540*/  IMAD.WIDE R150, R252, 0x4, R150 ;  /* 0x00000004fc967825 */ /* 0x000fca00078e0296 */
[----:B------:R1:W-:Y:S04]  /*6a550*/  STL.64 [R1], R150 ;  /* 0x0000009601007387 */ /* 0x0003e80000100a00 */
        /* <DEDUP_REMOVED lines=25> */
[----:B------:R-:W3:Y:S01]  /*6a6f0*/  LDL.LU.64 R204, [R1+0x790] ;  /* 0x0007900001cc7983 */ /* 0x000ee20000300a00 */
[----:B------:R-:W-:-:S03]  /*6a700*/  IMAD.WIDE R236, R252, 0x4, R236 ;  /* 0x00000004fcec7825 */ /* 0x000fc600078e02ec */
[----:B------:R1:W-:Y:S04]  /*6a710*/  LDGSTS.E [R145+0x46780], desc[UR48][R150.64], P6 ;  /* 0x4678000096917fae */ /* 0x0003e8000b121870 */
[----:B------:R-:W-:Y:S01]  /*6a720*/  LDGSTS.E [R144+0x46b80], desc[UR48][R236.64], P6 ;  /* 0x46b80000ec907fae */ /* 0x000fe2000b121870 */
[----:B-1----:R-:W-:Y:S02]  /*6a730*/  VIADD R150, R250, 0x100000 ;  /* 0x00100000fa967836 */ /* 0x002fe40000000000 */
[----:B--2---:R-:W-:-:S05]  /*6a740*/  IMAD.WIDE R232, R252, 0x4, R232 ;  /* 0x00000004fce87825 */ /* 0x004fca00078e02e8 */
[----:B------:R-:W-:Y:S01]  /*6a750*/  LDGSTS.E [R146+0x46f80], desc[UR48][R232.64], P6 ;  /* 0x46f80000e8927fae */ /* 0x000fe2000b121870 */
[----:B------:R-:W-:-:S05]  /*6a760*/  IMAD.WIDE R226, R252, 0x4, R226 ;  /* 0x00000004fce27825 */ /* 0x000fca00078e02e2 */
[----:B------:R-:W-:Y:S01]  /*6a770*/  LDGSTS.E [R145+0x47380], desc[UR48][R226.64], P6 ;  /* 0x47380000e2917fae */ /* 0x000fe2000b121870 */
[----:B------:R-:W-:-:S05]  /*6a780*/  IMAD.WIDE R220, R252, 0x4, R220 ;  /* 0x00000004fcdc7825 */ /* 0x000fca00078e02dc */
[----:B------:R1:W-:Y:S01]  /*6a790*/  LDGSTS.E [R144+0x47780], desc[UR48][R220.64], P6 ;  /* 0x47780000dc907fae */ /* 0x0003e2000b121870 */
[----:B----4-:R-:W-:-:S05]  /*6a7a0*/  IMAD.WIDE R214, R252, 0x4, R214 ;  /* 0x00000004fcd67825 */ /* 0x010fca00078e02d6 */
[----:B------:R3:W-:Y:S01]  /*6a7b0*/  LDGSTS.E [R146+0x47b80], desc[UR48][R214.64], P6 ;  /* 0x47b80000d6927fae */ /* 0x0007e2000b121870 */
[----:B-1----:R-:W-:Y:S01]  /*6a7c0*/  IMAD.WIDE R144, R252, 0x4, R152 ;  /* 0x00000004fc907825 */ /* 0x002fe200078e0298 */
[----:B------:R-:W-:-:S03]  /*6a7d0*/  IADD3 R153, R250, 0x100000, RZ ;  /* 0x00100000fa997810 */ /* 0x000fc60007ffe0ff */
[----:B------:R-:W-:Y:S01]  /*6a7e0*/  VIADD R152, R250, 0x100000 ;  /* 0x00100000fa987836 */ /* 0x000fe20000000000 */
[----:B------:R1:W-:Y:S01]  /*6a7f0*/  LDGSTS.E [R150+0x47f80], desc[UR48][R144.64], P6 ;  /* 0x47f8000090967fae */ /* 0x0003e2000b121870 */
[----:B---3--:R-:W-:-:S04]  /*6a800*/  IMAD.WIDE R146, R252, 0x4, R154 ;  /* 0x00000004fc927825 */ /* 0x008fc800078e029a */
[----:B------:R-:W-:Y:S01]  /*6a810*/  VIADD R154, R250, 0x100000 ;  /* 0x00100000fa9a7836 */ /* 0x000fe20000000000 */
[----:B------:R-:W-:Y:S01]  /*6a820*/  LDGSTS.E [R153+0x60380], desc[UR48][R146.64], P6 ;  /* 0x6038000092997fae */ /* 0x000fe2000b121870 */
[----:B------:R-:W-:-:S05]  /*6a830*/  IMAD.WIDE R148, R252, 0x4, R148 ;  /* 0x00000004fc947825 */ /* 0x000fca00078e0294 */
[----:B------:R2:W-:Y:S01]  /*6a840*/  LDGSTS.E [R152+0x60780], desc[UR48][R148.64], P6 ;  /* 0x6078000094987fae */ /* 0x0005e2000b121870 */
[----:B-1----:R-:W-:-:S04]  /*6a850*/  IMAD.WIDE R150, R252, 0x4, R158 ;  /* 0x00000004fc967825 */ /* 0x002fc800078e029e */
[----:B------:R-:W-:Y:S01]  /*6a860*/  VIADD R158, R250, 0x100000 ;  /* 0x00100000fa9e7836 */ /* 0x000fe20000000000 */
[----:B------:R1:W-:Y:S01]  /*6a870*/  LDGSTS.E [R154+0x60b80], desc[UR48][R150.64], P6 ;  /* 0x60b80000969a7fae */ /* 0x0003e2000b121870 */
[----:B--2---:R-:W-:-:S04]  /*6a880*/  IMAD.WIDE R152, R252, 0x4, R160 ;  /* 0x00000004fc987825 */ /* 0x004fc800078e02a0 */
[C---:B------:R-:W-:Y:S01]  /*6a890*/  VIADD R161, R250.reuse, 0x100000 ;  /* 0x00100000faa17836 */ /* 0x040fe20000000000 */
[----:B------:R2:W-:Y:S01]  /*6a8a0*/  LDGSTS.E [R158+0x60f80], desc[UR48][R152.64], P6 ;  /* 0x60f80000989e7fae */ /* 0x0005e2000b121870 */
[----:B------:R-:W-:Y:S02]  /*6a8b0*/  VIADD R160, R250, 0x100000 ;  /* 0x00100000faa07836 */ /* 0x000fe40000000000 */
[----:B------:R-:W-:-:S04]  /*6a8c0*/  IMAD.WIDE R156, R252, 0x4, R156 ;  /* 0x00000004fc9c7825 */ /* 0x000fc800078e029c */
[----:B-1----:R-:W-:Y:S01]  /*6a8d0*/  IMAD.WIDE R154, R252, 0x4, R162 ;  /* 0x00000004fc9a7825 */ /* 0x002fe200078e02a2 */
[----:B------:R-:W-:-:S03]  /*6a8e0*/  IADD3 R162, R250, 0x100000, RZ ;  /* 0x00100000faa27810 */ /* 0x000fc60007ffe0ff */
[----:B--2---:R-:W-:Y:S01]  /*6a8f0*/  IMAD.WIDE R158, R252, 0x4, R166 ;  /* 0x00000004fc9e7825 */ /* 0x004fe200078e02a6 */
[----:B------:R-:W-:Y:S03]  /*6a900*/  LDGSTS.E [R161+0x61380], desc[UR48][R154.64], P6 ;  /* 0x613800009aa17fae */ /* 0x000fe6000b121870 */
[----:B------:R-:W-:Y:S01]  /*6a910*/  VIADD R166, R250, 0x100000 ;  /* 0x00100000faa67836 */ /* 0x000fe20000000000 */
[----:B------:R1:W-:Y:S01]  /*6a920*/  LDGSTS.E [R160+0x61780], desc[UR48][R156.64], P6 ;  /* 0x617800009ca07fae */ /* 0x0003e2000b121870 */
[----:B------:R-:W-:-:S03]  /*6a930*/  IMAD.WIDE R164, R252, 0x4, R164 ;  /* 0x00000004fca47825 */ /* 0x000fc600078e02a4 */
[----:B------:R2:W-:Y:S01]  /*6a940*/  LDGSTS.E [R162+0x61b80], desc[UR48][R158.64], P6 ;  /* 0x61b800009ea27fae */ /* 0x0005e2000b121870 */
[----:B-1----:R-:W-:-:S04]  /*6a950*/  IMAD.WIDE R160, R252, 0x4, R168 ;  /* 0x00000004fca07825 */ /* 0x002fc800078e02a8 */
[----:B------:R-:W-:Y:S01]  /*6a960*/  VIADD R169, R250, 0x100000 ;  /* 0x00100000faa97836 */ /* 0x000fe20000000000 */
[----:B------:R1:W-:Y:S01]  /*6a970*/  LDGSTS.E [R166+0x61f80], desc[UR48][R160.64], P6 ;  /* 0x61f80000a0a67fae */ /* 0x0003e2000b121870 */
[----:B--2---:R-:W-:-:S04]  /*6a980*/  IMAD.WIDE R162, R252, 0x4, R170 ;  /* 0x00000004fca27825 */ /* 0x004fc800078e02aa */
[C---:B------:R-:W-:Y:S01]  /*6a990*/  VIADD R168, R250.reuse, 0x100000 ;  /* 0x00100000faa87836 */ /* 0x040fe20000000000 */
[----:B------:R-:W-:Y:S01]  /*6a9a0*/  LDGSTS.E [R169+0x62380], desc[UR48][R162.64], P6 ;  /* 0x62380000a2a97fae */ /* 0x000fe2000b121870 */
[----:B------:R-:W-:-:S03]  /*6a9b0*/  VIADD R170, R250, 0x100000 ;  /* 0x00100000faaa7836 */ /* 0x000fc60000000000 */
[----:B------:R2:W-:Y:S01]  /*6a9c0*/  LDGSTS.E [R168+0x62780], desc[UR48][R164.64], P6 ;  /* 0x62780000a4a87fae */ /* 0x0005e2000b121870 */
[----:B-1----:R-:W-:-:S04]  /*6a9d0*/  IMAD.WIDE R166, R252, 0x4, R174 ;  /* 0x00000004fca67825 */ /* 0x002fc800078e02ae */
[----:B------:R-:W-:Y:S01]  /*6a9e0*/  VIADD R174, R250, 0x100000 ;  /* 0x00100000faae7836 */ /* 0x000fe20000000000 */
[----:B------:R1:W-:Y:S01]  /*6a9f0*/  LDGSTS.E [R170+0x62b80], desc[UR48][R166.64], P6 ;  /* 0x62b80000a6aa7fae */ /* 0x0003e2000b121870 */
[----:B------:R-:W-:-:S04]  /*6aa00*/  IMAD.WIDE R172, R252, 0x4, R172 ;  /* 0x00000004fcac7825 */ /* 0x000fc800078e02ac */
[----:B--2---:R-:W-:Y:S01]  /*6aa10*/  IMAD.WIDE R168, R252, 0x4, R176 ;  /* 0x00000004fca87825 */ /* 0x004fe200078e02b0 */
[----:B------:R-:W-:-:S03]  /*6aa20*/  IADD3 R177, R250, 0x100000, RZ ;  /* 0x00100000fab17810 */ /* 0x000fc60007ffe0ff */
[----:B------:R-:W-:Y:S01]  /*6aa30*/  VIADD R176, R250, 0x100000 ;  /* 0x00100000fab07836 */ /* 0x000fe20000000000 */
[----:B------:R2:W-:Y:S01]  /*6aa40*/  LDGSTS.E [R174+0x62f80], desc[UR48][R168.64], P6 ;  /* 0x62f80000a8ae7fae */ /* 0x0005e2000b121870 */
[----:B-1----:R-:W-:-:S04]  /*6aa50*/  IMAD.WIDE R170, R252, 0x4, R178 ;  /* 0x00000004fcaa7825 */ /* 0x002fc800078e02b2 */
[----:B------:R-:W-:Y:S01]  /*6aa60*/  VIADD R178, R250, 0x100000 ;  /* 0x00100000fab27836 */ /* 0x000fe20000000000 */
[----:B------:R-:W-:Y:S04]  /*6aa70*/  LDGSTS.E [R177+0x63380], desc[UR48][R170.64], P6 ;  /* 0x63380000aab17fae */ /* 0x000fe8000b121870 */
[----:B------:R1:W-:Y:S01]  /*6aa80*/  LDGSTS.E [R176+0x63780], desc[UR48][R172.64], P6 ;  /* 0x63780000acb07fae */ /* 0x0003e2000b121870 */
[----:B--2---:R-:W-:-:S04]  /*6aa90*/  IMAD.WIDE R174, R252, 0x4, R182 ;  /* 0x00000004fcae7825 */ /* 0x004fc800078e02b6 */
[----:B------:R-:W-:Y:S01]  /*6aaa0*/  VIADD R182, R250, 0x100000 ;  /* 0x00100000fab67836 */ /* 0x000fe20000000000 */
[----:B------:R2:W-:Y:S01]  /*6aab0*/  LDGSTS.E [R178+0x63b80], desc[UR48][R174.64], P6 ;  /* 0x63b80000aeb27fae */ /* 0x0005e2000b121870 */
[----:B------:R-:W-:-:S04]  /*6aac0*/  IMAD.WIDE R180, R252, 0x4, R180 ;  /* 0x00000004fcb47825 */ /* 0x000fc800078e02b4 */
[----:B-1----:R-:W-:-:S04]  /*6aad0*/  IMAD.WIDE R176, R252, 0x4, R184 ;  /* 0x00000004fcb07825 */ /* 0x002fc800078e02b8 */
[----:B------:R-:W-:Y:S01]  /*6aae0*/  VIADD R185, R250, 0x100000 ;  /* 0x00100000fab97836 */ /* 0x000fe20000000000 */
[----:B------:R1:W-:Y:S01]  /*6aaf0*/  LDGSTS.E [R182+0x63f80], desc[UR48][R176.64], P6 ;  /* 0x63f80000b0b67fae */ /* 0x0003e2000b121870 */
[----:B--2---:R-:W-:Y:S01]  /*6ab00*/  IMAD.WIDE R178, R252, 0x4, R186 ;  /* 0x00000004fcb27825 */ /* 0x004fe200078e02ba */
[----:B------:R-:W-:-:S03]  /*6ab10*/  IADD3 R186, R250, 0x100000, RZ ;  /* 0x00100000faba7810 */ /* 0x000fc60007ffe0ff */
[----:B------:R-:W-:Y:S01]  /*6ab20*/  VIADD R184, R250, 0x100000 ;  /* 0x00100000fab87836 */ /* 0x000fe20000000000 */
[----:B------:R-:W-:Y:S01]  /*6ab30*/  LDGSTS.E [R185+0x64380], desc[UR48][R178.64], P6 ;  /* 0x64380000b2b97fae */ /* 0x000fe2000b121870 */
[----:B------:R-:W-:-:S03]  /*6ab40*/  IMAD.WIDE R188, R252, 0x4, R188 ;  /* 0x00000004fcbc7825 */ /* 0x000fc600078e02bc */
        /* <DEDUP_REMOVED lines=8> */
[----:B-1----:R-:W-:-:S04]  /*6abd0*/  IMAD.WIDE R186, R252, 0x4, R194 ;  /* 0x00000004fcba7825 */ /* 0x002fc800078e02c2 */
[----:B------:R-:W-:Y:S01]  /*6abe0*/  VIADD R194, R250, 0x100000 ;  /* 0x00100000fac27836 */ /* 0x000fe20000000000 */
[----:B------:R-:W-:Y:S01]  /*6abf0*/  LDGSTS.E [R193+0x65380], desc[UR48][R186.64], P6 ;  /* 0x65380000bac17fae */ /* 0x000fe2000b121870 */
[----:B--2---:R-:W-:-:S03]  /*6ac00*/  IMAD.WIDE R190, R252, 0x4, R198 ;  /* 0x00000004fcbe7825 */ /* 0x004fc600078e02c6 */
[----:B------:R1:W-:Y:S01]  /*6ac10*/  LDGSTS.E [R192+0x65780], desc[UR48][R188.64], P6 ;  /* 0x65780000bcc07fae */ /* 0x0003e2000b121870 */
[----:B------:R-:W-:-:S03]  /*6ac20*/  VIADD R198, R250, 0x100000 ;  /* 0x00100000fac67836 */ /* 0x000fc60000000000 */
[----:B------:R2:W-:Y:S01]  /*6ac30*/  LDGSTS.E [R194+0x65b80], desc[UR48][R190.64], P6 ;  /* 0x65b80000bec27fae */ /* 0x0005e2000b121870 */
[----:B------:R-:W-:Y:S01]  /*6ac40*/  IADD3 R202, R250, 0x100000, RZ ;  /* 0x00100000faca7810 */ /* 0x000fe20007ffe0ff */
[----:B-1----:R-:W-:-:S04]  /*6ac50*/  IMAD.WIDE R192, R252, 0x4, R200 ;  /* 0x00000004fcc07825 */ /* 0x002fc800078e02c8 */
[----:B--2---:R-:W-:Y:S01]  /*6ac60*/  IMAD.WIDE R194, R252, 0x4, R196 ;  /* 0x00000004fcc27825 */ /* 0x004fe200078e02c4 */
[----:B------:R1:W-:Y:S03]  /*6ac70*/  LDGSTS.E [R198+0x65f80], desc[UR48][R192.64], P6 ;  /* 0x65f80000c0c67fae */ /* 0x0003e6000b121870 */
[----:B------:R-:W-:Y:S01]  /*6ac80*/  VIADD R201, R250, 0x100000 ;  /* 0x00100000fac97836 */ /* 0x000fe20000000000 */
[----:B------:R2:W-:Y:S01]  /*6ac90*/  LDGSTS.E [R202+0x66380], desc[UR48][R194.64], P6 ;  /* 0x66380000c2ca7fae */ /* 0x0005e2000b121870 */
[----:B------:R-:W-:-:S04]  /*6aca0*/  IMAD.WIDE R196, R252, 0x4, R8 ;  /* 0x00000004fcc47825 */ /* 0x000fc800078e0208 */
[----:B------:R-:W-:Y:S01]  /*6acb0*/  VIADD R200, R250, 0x100000 ;  /* 0x00100000fac87836 */ /* 0x000fe20000000000 */
[----:B------:R-:W-:Y:S01]  /*6acc0*/  LDGSTS.E [R201+0x66780], desc[UR48][R196.64], P6 ;  /* 0x66780000c4c97fae */ /* 0x000fe2000b121870 */
[----:B-1----:R-:W-:Y:S01]  /*6acd0*/  IMAD.WIDE R198, R252, 0x4, R6 ;  /* 0x00000004fcc67825 */ /* 0x002fe200078e0206 */
[----:B------:R-:W-:-:S03]  /*6ace0*/  IADD3 R2, R250, 0x100000, RZ ;  /* 0x00100000fa027810 */ /* 0x000fc60007ffe0ff */
[C---:B------:R-:W-:Y:S01]  /*6acf0*/  VIADD R9, R250.reuse, 0x100000 ;  /* 0x00100000fa097836 */ /* 0x040fe20000000000 */
[----:B------:R1:W-:Y:S01]  /*6ad00*/  LDGSTS.E [R200+0x66b80], desc[UR48][R198.64], P6 ;  /* 0x66b80000c6c87fae */ /* 0x0003e2000b121870 */
[----:B------:R-:W-:Y:S02]  /*6ad10*/  VIADD R8, R250, 0x100000 ;  /* 0x00100000fa087836 */ /* 0x000fe40000000000 */
[----:B--2---:R-:W-:-:S04]  /*6ad20*/  IMAD.WIDE R202, R252, 0x4, R206 ;  /* 0x00000004fcca7825 */ /* 0x004fc800078e02ce */
[----:B------:R-:W-:Y:S02]  /*6ad30*/  VIADD R6, R250, 0x100000 ;  /* 0x00100000fa067836 */ /* 0x000fe40000000000 */
[----:B------:R-:W-:-:S04]  /*6ad40*/  IMAD.WIDE R204, R252, 0x4, R204 ;  /* 0x00000004fccc7825 */ /* 0x000fc800078e02cc */
[----:B-1----:R-:W-:-:S04]  /*6ad50*/  IMAD.WIDE R200, R252, 0x4, R208 ;  /* 0x00000004fcc87825 */ /* 0x002fc800078e02d0 */
[C---:B------:R-:W-:Y:S01]  /*6ad60*/  IMAD.WIDE R206, R252.reuse, 0x4, R12 ;  /* 0x00000004fcce7825 */ /* 0x040fe200078e020c */
[----:B------:R-:W-:Y:S03]  /*6ad70*/  LDGSTS.E [R9+0x66f80], desc[UR48][R200.64], P6 ;  /* 0x66f80000c8097fae */ /* 0x000fe6000b121870 */
[----:B------:R-:W-:Y:S01]  /*6ad80*/  IMAD.WIDE R208, R252, 0x4, R10 ;  /* 0x00000004fcd07825 */ /* 0x000fe200078e020a */
[----:B------:R-:W2:Y:S04]  /*6ad90*/  LDL.LU.64 R12, [R1+0x1850] ;  /* 0x00185000010c7983 */ /* 0x000ea80000300a00 */
[----:B------:R-:W3:Y:S04]  /*6ada0*/  LDL.LU.64 R10, [R1+0x1848] ;  /* 0x00184800010a7983 */ /* 0x000ee80000300a00 */
[----:B------:R-:W4:Y:S04]  /*6adb0*/  LDL.LU R9, [R1+0x1844] ;  /* 0x0018440001097983 */ /* 0x000f280000300800 */
[----:B------:R-:W-:Y:S04]  /*6adc0*/  LDGSTS.E [R8+0x67380], desc[UR48][R202.64], P6 ;  /* 0x67380000ca087fae */ /* 0x000fe8000b121870 */
[----:B------:R-:W-:Y:S04]  /*6add0*/  LDGSTS.E [R6+0x67780], desc[UR48][R204.64], P6 ;  /* 0x67780000cc067fae */ /* 0x000fe8000b121870 */
[----:B------:R-:W-:Y:S04]  /*6ade0*/  LDGSTS.E [R2+0x67b80], desc[UR48][R206.64], P6 ;  /* 0x67b80000ce027fae */ /* 0x000fe8000b121870 */
[----:B------:R-:W4:Y:S04]  /*6adf0*/  LDL.LU R8, [R1+0x1840] ;  /* 0x0018400001087983 */ /* 0x000f280000300800 */
[----:B------:R-:W4:Y:S04]  /*6ae00*/  LDL.LU R6, [R1+0x183c] ;  /* 0x00183c0001067983 */ /* 0x000f280000300800 */
[----:B------:R-:W2:Y:S01]  /*6ae10*/  LDL.LU R2, [R1+0x1838] ;  /* 0x0018380001027983 */ /* 0x000ea20000300800 */
[----:B------:R-:W-:-:S05]  /*6ae20*/  VIADD R7, R250, 0x100000 ;  /* 0x00100000fa077836 */ /* 0x000fca0000000000 */
[----:B------:R1:W-:Y:S04]  /*6ae30*/  LDGSTS.E [R7+0x67f80], desc[UR48][R208.64], P6 ;  /* 0x67f80000d0077fae */ /* 0x0003e8000b121870 */
[----:B------:R-:W0:Y:S01]  /*6ae40*/  LDGDEPBAR ;  /* 0x00000000000079af */ /* 0x000e220000000000 */
[----:B-1----:R-:W1:Y:S02]  /*6ae50*/  S2R R7, SR_TID.X ;  /* 0x0000000000077919 */ /* 0x002e640000002100 */
[----:B-1----:R-:W-:-:S04]  /*6ae60*/  SHF.R.U32.HI R7, RZ, 0x6, R7 ;  /* 0x00000006ff077819 */ /* 0x002fc80000011607 */
[----:B------:R-:W-:Y:S01]  /*6ae70*/  SGXT.U32 R7, R7, 0x1 ;  /* 0x000000010707781a */ /* 0x000fe20000000000 */
[----:B------:R1:W-:Y:S01]  /*6ae80*/  STL.64 [R1+0x1ce8], R108 ;  /* 0x001ce86c01007387 */ /* 0x0003e20000100a00 */
[----:B------:R-:W-:-:S03]  /*6ae90*/  ULDC UR5, c[0x0][0x230] ;  /* 0x00008c0000057ab9 */ /* 0x000fc60000000800 */
        /* <DEDUP_REMOVED lines=12> */
[----:B------:R-:W-:Y:S04]  /*6af60*/  STL.64 [R1+0x1cb0], R178 ;  /* 0x001cb0b201007387 */ /* 0x000fe80000100a00 */
[----:B------:R-:W-:Y:S01]  /*6af70*/  STL.64 [R1+0x1ca8], R44 ;  /* 0x001ca82c01007387 */ /* 0x000fe20000100a00 */
[----:B-1----:R-:W1:Y:S03]  /*6af80*/  LDC R113, c[0x0][0x230] ;  /* 0x00008c00ff717b82 */ /* 0x002e660000000800 */
[----:B------:R-:W-:Y:S04]  /*6af90*/  STL.64 [R1+0x1ca0], R114 ;  /* 0x001ca07201007387 */ /* 0x000fe80000100a00 */
[----:B------:R-:W-:Y:S04]  /*6afa0*/  STL.64 [R1+0x1c98], R180 ;  /* 0x001c98b401007387 */ /* 0x000fe80000100a00 */
[----:B------:R-:W-:Y:S04]  /*6afb0*/  STL [R1+0x1c90], R243 ;  /* 0x001c90f301007387 */ /* 0x000fe80000100800 */
[----:B------:R1:W-:Y:S04]  /*6afc0*/  STL.64 [R1+0x1c88], R42 ;  /* 0x001c882a01007387 */ /* 0x0003e80000100a00 */
[----:B-1----:R-:W4:Y:S04]  /*6afd0*/  LDL.LU.64 R42, [R1+0x7c8] ;  /* 0x0007c800012a7983 */ /* 0x002f280000300a00 */
[----:B------:R1:W-:Y:S04]  /*6afe0*/  STL.64 [R1+0x1c80], R116 ;  /* 0x001c807401007387 */ /* 0x0003e80000100a00 */
[----:B-1----:R-:W4:Y:S04]  /*6aff0*/  LDL.LU.64 R116, [R1+0x7e8] ;  /* 0x0007e80001747983 */ /* 0x002f280000300a00 */
[----:B------:R1:W-:Y:S01]  /*6b000*/  STL.64 [R1+0x1c78], R40 ;  /* 0x001c782801007387 */ /* 0x0003e20000100a00 */
[----:B------:R-:W-:-:S03]  /*6b010*/  VIADD R112, R113, 0x7f ;  /* 0x0000007f71707836 */ /* 0x000fc60000000000 */
[----:B-1----:R-:W4:Y:S04]  /*6b020*/  LDL.LU.64 R40, [R1+0x800] ;  /* 0x0008000001287983 */ /* 0x002f280000300a00 */
[----:B------:R1:W-:Y:S04]  /*6b030*/  STL.64 [R1+0x1c70], R118 ;  /* 0x001c707601007387 */ /* 0x0003e80000100a00 */
[----:B-1----:R-:W4:Y:S01]  /*6b040*/  LDL.LU.64 R118, [R1+0x7f0] ;  /* 0x0007f00001767983 */ /* 0x002f220000300a00 */
[----:B------:R-:W-:Y:S01]  /*6b050*/  UIADD3 UR6, UR5, -0x300, URZ ;  /* 0xfffffd0005067890 */ /* 0x000fe2000fffe03f */
[----:B------:R-:W-:-:S02]  /*6b060*/  ISETP.GT.AND P2, PT, R112, 0x37f, PT ;  /* 0x0000037f7000780c */ /* 0x000fc40003f44270 */
[----:B------:R-:W-:Y:S03]  /*6b070*/  STL.64 [R1+0x1c68], R184 ;  /* 0x001c68b801007387 */ /* 0x000fe60000100a00 */
[----:B------:R-:W-:Y:S01]  /*6b080*/  ISETP.GE.AND P0, PT, R7, UR6, PT ;  /* 0x0000000607007c0c */ /* 0x000fe2000bf06270 */
[----:B------:R-:W-:Y:S04]  /*6b090*/  STL.64 [R1+0x1c60], R38 ;  /* 0x001c602601007387 */ /* 0x000fe80000100a00 */
[----:B------:R-:W-:Y:S04]  /*6b0a0*/  STL.64 [R1+0x1c58], R120 ;  /* 0x001c587801007387 */ /* 0x000fe80000100a00 */
[----:B------:R-:W-:Y:S04]  /*6b0b0*/  STL.64 [R1+0x1c50], R186 ;  /* 0x001c50ba01007387 */ /* 0x000fe80000100a00 */
[----:B------:R-:W-:Y:S04]  /*6b0c0*/  STL [R1+0x1c48], R14 ;  /* 0x001c480e01007387 */ /* 0x000fe80000100800 */
[----:B------:R-:W-:Y:S04]  /*6b0d0*/  STL.64 [R1+0x1c40], R36 ;  /* 0x001c402401007387 */ /* 0x000fe80000100a00 */
[----:B------:R-:W-:Y:S04]  /*6b0e0*/  STL.64 [R1+0x1c38], R122 ;  /* 0x001c387a01007387 */ /* 0x000fe80000100a00 */
[----:B------:R-:W-:Y:S04]  /*6b0f0*/  STL.64 [R1+0x1c30], R188 ;  /* 0x001c30bc01007387 */ /* 0x000fe80000100a00 */
[----:B------:R-:W-:Y:S01]  /*6b100*/  STL.64 [R1+0x1c28], R34 ;  /* 0x001c282201007387 */ /* 0x000fe20000100a00 */
[----:B------:R-:W1:Y:S03]  /*6b110*/  S2R R113, SR_TID.X ;  /* 0x0000000000717919 */ /* 0x000e660000002100 */
[----:B------:R-:W-:Y:S04]  /*6b120*/  STL.64 [R1+0x1c20], R124 ;  /* 0x001c207c01007387 */ /* 0x000fe80000100a00 */
[----:B------:R-:W-:Y:S04]  /*6b130*/  STL.64 [R1+0x1c18], R190 ;  /* 0x001c18be01007387 */ /* 0x000fe80000100a00 */
[----:B------:R-:W-:Y:S04]  /*6b140*/  STL.64 [R1+0x1c10], R32 ;  /* 0x001c102001007387 */ /* 0x000fe80000100a00 */
[----:B------:R-:W-:Y:S04]  /*6b150*/  STL.64 [R1+0x1c08], R126 ;  /* 0x001c087e01007387 */ /* 0x000fe80000100a00 */
[----:B--2---:R2:W-:Y:S04]  /*6b160*/  STL [R1+0x1c00], R2 ;  /* 0x001c000201007387 */ /* 0x0045e80000100800 */
        /* <DEDUP_REMOVED lines=23> */
[----:B-1----:R-:W-:-:S03]  /*6b2e0*/  SHF.R.U32.HI R45, RZ, 0x6, R113 ;  /* 0x00000006ff2d7819 */ /* 0x002fc60000011671 */
[----:B------:R-:W-:Y:S04]  /*6b2f0*/  STL.64 [R1+0x1b40], R142 ;  /* 0x001b408e01007387 */ /* 0x000fe80000100a00 */
[----:B------:R-:W-:Y:S04]  /*6b300*/  STL.64 [R1+0x1b38], R208 ;  /* 0x001b38d001007387 */ /* 0x000fe80000100a00 */
[----:B------:R-:W-:Y:S04]  /*6b310*/  STL.64 [R1+0x1b30], R182 ;  /* 0x001b30b601007387 */ /* 0x000fe80000100a00 */
[----:B------:R-:W-:Y:S01]  /*6b320*/  STL.64 [R1+0x1ad8], R244 ;  /* 0x001ad8f401007387 */ /* 0x000fe20000100a00 */
[----:B------:R-:W-:-:S03]  /*6b330*/  SGXT.U32 R45, R45, 0x1 ;  /* 0x000000012d2d781a */ /* 0x000fc60000000000 */
[----:B------:R-:W-:Y:S04]  /*6b340*/  STL.64 [R1+0x19e0], R246 ;  /* 0x0019e0f601007387 */ /* 0x000fe80000100a00 */
[----:B------:R1:W-:Y:S04]  /*6b350*/  STL.64 [R1+0x18f8], R248 ;  /* 0x0018f8f801007387 */ /* 0x0003e80000100a00 */
[----:B------:R-:W-:Y:S04]  /*6b360*/  STL.64 [R1+0x1848], R12 ;  /* 0x0018480c01007387 */ /* 0x000fe80000100a00 */
[----:B---3--:R-:W-:Y:S01]  /*6b370*/  STL.64 [R1+0x1840], R10 ;  /* 0x0018400a01007387 */ /* 0x008fe20000100a00 */
[----:B------:R-:W-:-:S03]  /*6b380*/  LOP3.LUT R45, R45, 0x2, RZ, 0xfc, !PT ;  /* 0x000000022d2d7812 */ /* 0x000fc600078efcff */
[----:B----4-:R-:W-:Y:S04]  /*6b390*/  STL.64 [R1+0x1838], R8 ;  /* 0x0018380801007387 */ /* 0x010fe80000100a00 */
[----:B------:R3:W-:Y:S01]  /*6b3a0*/  STL.64 [R1+0x1850], R6 ;  /* 0x0018500601007387 */ /* 0x0007e20000100a00 */
[----:B------:R-:W-:-:S03]  /*6b3b0*/  IMAD.WIDE R48, R251, 0x4, R48 ;  /* 0x00000004fb307825 */ /* 0x000fc600078e0230 */
[----:B------:R-:W4:Y:S01]  /*6b3c0*/  LDL.LU.64 R178, [R1+0x808] ;  /* 0x0008080001b27983 */ /* 0x000f220000300a00 */
[----:B--2---:R-:W-:-:S03]  /*6b3d0*/  SEL R2, RZ, 0x4, P0 ;  /* 0x00000004ff027807 */ /* 0x004fc60000000000 */
[----:B------:R-:W2:Y:S01]  /*6b3e0*/  LDL.LU.64 R112, [R1+0x810] ;  /* 0x0008100001707983 */ /* 0x000ea20000300a00 */
[----:B------:R-:W-:Y:S01]  /*6b3f0*/  ISETP.GE.AND P0, PT, R45, UR6, PT ;  /* 0x000000062d007c0c */ /* 0x000fe2000bf06270 */
[C---:B------:R-:W-:Y:S01]  /*6b400*/  IMAD.WIDE R186, R251.reuse, 0x4, R108 ;  /* 0x00000004fbba7825 */ /* 0x040fe200078e026c */
[----:B------:R-:W-:Y:S01]  /*6b410*/  SEL R2, R2, RZ, P2 ;  /* 0x000000ff02027207 */ /* 0x000fe20001000000 */
[----:B------:R-:W3:Y:S04]  /*6b420*/  LDL.LU.64 R114, [R1+0x818] ;  /* 0x0008180001727983 */ /* 0x000ee80000300a00 */
[----:B------:R-:W3:Y:S01]  /*6b430*/  LDL.LU.64 R44, [R1+0x820] ;  /* 0x00082000012c7983 */ /* 0x000ee20000300a00 */
[----:B------:R-:W-:-:S03]  /*6b440*/  IMAD.WIDE R180, R251, 0x4, R46 ;  /* 0x00000004fbb47825 */ /* 0x000fc600078e022e */
[----:B------:R-:W-:Y:S04]  /*6b450*/  STL.64 [R1+0x210], R48 ;  /* 0x0002103001007387 */ /* 0x000fe80000100a00 */
[----:B------:R-:W3:Y:S01]  /*6b460*/  LDL.LU.64 R46, [R1+0x828] ;  /* 0x00082800012e7983 */ /* 0x000ee20000300a00 */
[----:B------:R-:W-:-:S03]  /*6b470*/  IMAD.WIDE R110, R251, 0x4, R110 ;  /* 0x00000004fb6e7825 */ /* 0x000fc600078e026e */
[----:B------:R-:W3:Y:S01]  /*6b480*/  LDL.LU.64 R108, [R1+0x830] ;  /* 0x00083000016c7983 */ /* 0x000ee20000300a00 */
[----:B------:R-:W-:-:S03]  /*6b490*/  IMAD.WIDE R36, R251, 0x4, R176 ;  /* 0x00000004fb247825 */ /* 0x000fc600078e02b0 */
[----:B------:R-:W-:Y:S01]  /*6b4a0*/  STL.64 [R1+0x228], R110 ;  /* 0x0002286e01007387 */ /* 0x000fe20000100a00 */
[----:B------:R-:W-:-:S03]  /*6b4b0*/  IMAD.WIDE R126, R251, 0x4, R174 ;  /* 0x00000004fb7e7825 */ /* 0x000fc600078e02ae */
[----:B------:R-:W3:Y:S04]  /*6b4c0*/  LDL.LU.64 R176, [R1+0x840] ;  /* 0x0008400001b07983 */ /* 0x000ee80000300a00 */
[----:B------:R-:W-:Y:S04]  /*6b4d0*/  STL.64 [R1+0x240], R180 ;  /* 0x000240b401007387 */ /* 0x000fe80000100a00 */
[----:B------:R-:W3:Y:S01]  /*6b4e0*/  LDL.LU.64 R174, [R1+0x848] ;  /* 0x0008480001ae7983 */ /* 0x000ee20000300a00 */
[----:B------:R-:W-:-:S05]  /*6b4f0*/  IMAD.WIDE R42, R251, 0x4, R42 ;  /* 0x00000004fb2a7825 */ /* 0x000fca00078e022a */
[----:B------:R-:W-:Y:S01]  /*6b500*/  STL.64 [R1+0x258], R42 ;  /* 0x0002582a01007387 */ /* 0x000fe20000100a00 */
[----:B------:R-:W-:-:S03]  /*6b510*/  IMAD.WIDE R192, R251, 0x4, R116 ;  /* 0x00000004fbc07825 */ /* 0x000fc600078e0274 */
[----:B------:R-:W3:Y:S04]  /*6b520*/  LDL.LU.64 R116, [R1+0x850] ;  /* 0x0008500001747983 */ /* 0x000ee80000300a00 */
[----:B------:R-:W-:Y:S04]  /*6b530*/  STL.64 [R1+0x270], R186 ;  /* 0x000270ba01007387 */ /* 0x000fe80000100a00 */
[----:B------:R-:W-:Y:S01]  /*6b540*/  STL.64 [R1+0x288], R36 ;  /* 0x0002882401007387 */ /* 0x000fe20000100a00 */
[----:B-1----:R-:W-:-:S03]  /*6b550*/  IMAD.WIDE R248, R251, 0x4, R40 ;  /* 0x00000004fbf87825 */ /* 0x002fc600078e0228 */
[----:B------:R-:W3:Y:S04]  /*6b560*/  LDL.LU.64 R40, [R1+0x858] ;  /* 0x0008580001287983 */ /* 0x000ee80000300a00 */
[----:B------:R-:W-:Y:S01]  /*6b570*/  STL.64 [R1+0x2a0], R126 ;  /* 0x0002a07e01007387 */ /* 0x000fe20000100a00 */
[----:B------:R-:W-:-:S03]  /*6b580*/  IMAD.WIDE R26, R251, 0x4, R118 ;  /* 0x00000004fb1a7825 */ /* 0x000fc600078e0276 */
[----:B------:R-:W3:Y:S04]  /*6b590*/  LDL.LU.64 R118, [R1+0x860] ;  /* 0x0008600001767983 */ /* 0x000ee80000300a00 */
[----:B------:R-:W-:Y:S01]  /*6b5a0*/  STL.64 [R1+0x2b8], R192 ;  /* 0x0002b8c001007387 */ /* 0x000fe20000100a00 */
[----:B----4-:R-:W-:-:S04]  /*6b5b0*/  IMAD.WIDE R132, R251, 0x4, R178 ;  /* 0x00000004fb847825 */ /* 0x010fc800078e02b2 */
[C---:B--2---:R-:W-:Y:S02]  /*6b5c0*/  IMAD.WIDE R200, R251.reuse, 0x4, R112 ;  /* 0x00000004fbc87825 */ /* 0x044fe400078e0270 */
[----:B------:R-:W2:Y:S04]  /*6b5d0*/  LDL.LU.64 R112, [R1+0x868] ;  /* 0x0008680001707983 */ /* 0x000ea80000300a00 */
[----:B------:R-:W4:Y:S04]  /*6b5e0*/  LDL.LU.64 R178, [R1+0x878] ;  /* 0x0008780001b27983 */ /* 0x000f280000300a00 */
[----:B------:R-:W-:Y:S01]  /*6b5f0*/  STL.64 [R1+0x2d0], R26 ;  /* 0x0002d01a01007387 */ /* 0x000fe20000100a00 */
[----:B---3--:R-:W-:-:S03]  /*6b600*/  IMAD.WIDE R134, R251, 0x4, R114 ;  /* 0x00000004fb867825 */ /* 0x008fc600078e0272 */
[----:B------:R-:W-:Y:S04]  /*6b610*/  STL.64 [R1+0x2d8], R248 ;  /* 0x0002d8f801007387 */ /* 0x000fe80000100a00 */
[----:B------:R-:W3:Y:S01]  /*6b620*/  LDL.LU.64 R184, [R1+0x880] ;  /* 0x0008800001b87983 */ /* 0x000ee20000300a00 */
[----:B------:R-:W-:-:S03]  /*6b630*/  IMAD.WIDE R6, R251, 0x4, R108 ;  /* 0x00000004fb067825 */ /* 0x000fc600078e026c */
[----:B------:R-:W-:Y:S04]  /*6b640*/  STL.64 [R1+0x2e0], R132 ;  /* 0x0002e08401007387 */ /* 0x000fe80000100a00 */
[----:B------:R-:W3:Y:S04]  /*6b650*/  LDL.LU.64 R114, [R1+0x888] ;  /* 0x0008880001727983 */ /* 0x000ee80000300a00 */
[----:B------:R-:W-:Y:S04]  /*6b660*/  STL.64 [R1+0x2f0], R200 ;  /* 0x0002f0c801007387 */ /* 0x000fe80000100a00 */
[----:B------:R-:W3:Y:S01]  /*6b670*/  LDL.LU.64 R108, [R1+0x890] ;  /* 0x00089000016c7983 */ /* 0x000ee20000300a00 */
[----:B------:R-:W-:-:S03]  /*6b680*/  IMAD.WIDE R24, R251, 0x4, R44 ;  /* 0x00000004fb187825 */ /* 0x000fc600078e022c */
[----:B------:R-:W-:Y:S01]  /*6b690*/  STL.64 [R1+0x2f8], R134 ;  /* 0x0002f88601007387 */ /* 0x000fe20000100a00 */
[----:B------:R-:W-:-:S03]  /*6b6a0*/  IMAD.WIDE R8, R251, 0x4, R46 ;  /* 0x00000004fb087825 */ /* 0x000fc600078e022e */
[----:B------:R-:W3:Y:S01]  /*6b6b0*/  LDL.LU.64 R44, [R1+0x898] ;  /* 0x00089800012c7983 */ /* 0x000ee20000300a00 */
[----:B------:R-:W-:-:S03]  /*6b6c0*/  IMAD.WIDE R46, R251, 0x4, R174 ;  /* 0x00000004fb2e7825 */ /* 0x000fc600078e02ae */
[----:B------:R-:W-:Y:S04]  /*6b6d0*/  STL.64 [R1+0x300], R24 ;  /* 0x0003001801007387 */ /* 0x000fe80000100a00 */
[----:B------:R-:W3:Y:S01]  /*6b6e0*/  LDL.LU.64 R174, [R1+0x8a0] ;  /* 0x0008a00001ae7983 */ /* 0x000ee20000300a00 */
[----:B------:R-:W-:-:S03]  /*6b6f0*/  IMAD.WIDE R176, R251, 0x4, R176 ;  /* 0x00000004fbb07825 */ /* 0x000fc600078e02b0 */
[----:B------:R-:W-:Y:S04]  /*6b700*/  STL.64 [R1+0x308], R8 ;  /* 0x0003080801007387 */ /* 0x000fe80000100a00 */
[----:B------:R-:W-:Y:S04]  /*6b710*/  STL.64 [R1+0x318], R176 ;  /* 0x000318b001007387 */ /* 0x000fe80000100a00 */
[----:B------:R-:W3:Y:S04]  /*6b720*/  LDL.LU.64 R190, [R1+0x8a8] ;  /* 0x0008a80001be7983 */ /* 0x000ee80000300a00 */
[----:B------:R-:W3:Y:S04]  /*6b730*/  LDL.LU.64 R120, [R1+0x8b8] ;  /* 0x0008b80001787983 */ /* 0x000ee80000300a00 */
[----:B------:R-:W-:Y:S01]  /*6b740*/  STL.64 [R1+0x310], R6 ;  /* 0x0003100601007387 */ /* 0x000fe20000100a00 */
[----:B------:R-:W-:-:S03]  /*6b750*/  IMAD.WIDE R116, R251, 0x4, R116 ;  /* 0x00000004fb747825 */ /* 0x000fc600078e0274 */
[----:B------:R-:W-:Y:S04]  /*6b760*/  STL.64 [R1+0x320], R46 ;  /* 0x0003202e01007387 */ /* 0x000fe80000100a00 */
[----:B------:R-:W3:Y:S04]  /*6b770*/  LDL.LU.64 R124, [R1+0x8c0] ;  /* 0x0008c000017c7983 */ /* 0x000ee80000300a00 */
[----:B------:R-:W3:Y:S01]  /*6b780*/  LDL.LU.64 R34, [R1+0x8c8] ;  /* 0x0008c80001227983 */ /* 0x000ee20000300a00 */
[----:B------:R-:W-:-:S03]  /*6b790*/  IMAD.WIDE R40, R251, 0x4, R40 ;  /* 0x00000004fb287825 */ /* 0x000fc600078e0228 */
[----:B------:R-:W-:Y:S01]  /*6b7a0*/  STL.64 [R1+0x328], R116 ;  /* 0x0003287401007387 */ /* 0x000fe20000100a00 */
[----:B------:R-:W-:-:S04]  /*6b7b0*/  IMAD.WIDE R122, R251, 0x4, R118 ;  /* 0x00000004fb7a7825 */ /* 0x000fc800078e0276 */
[C---:B--2---:R-:W-:Y:S02]  /*6b7c0*/  IMAD.WIDE R188, R251.reuse, 0x4, R112 ;  /* 0x00000004fbbc7825 */ /* 0x044fe400078e0270 */
[----:B------:R-:W2:Y:S02]  /*6b7d0*/  LDL.LU.64 R112, [R1+0x8d0] ;  /* 0x0008d00001707983 */ /* 0x000ea40000300a00 */
[C---:B----4-:R-:W-:Y:S02]  /*6b7e0*/  IMAD.WIDE R30, R251.reuse, 0x4, R178 ;  /* 0x00000004fb1e7825 */ /* 0x050fe400078e02b2 */
[----:B------:R-:W4:Y:S04]  /*6b7f0*/  LDL.LU.64 R178, [R1+0x8d8] ;  /* 0x0008d80001b27983 */ /* 0x000f280000300a00 */
[----:B------:R-:W4:Y:S04]  /*6b800*/  LDL.LU.64 R118, [R1+0x8e0] ;  /* 0x0008e00001767983 */ /* 0x000f280000300a00 */
[----:B------:R-:W-:Y:S01]  /*6b810*/  STL.64 [R1+0x330], R40 ;  /* 0x0003302801007387 */ /* 0x000fe20000100a00 */
[----:B---3--:R-:W-:-:S03]  /*6b820*/  IMAD.WIDE R128, R251, 0x4, R184 ;  /* 0x00000004fb807825 */ /* 0x008fc600078e02b8 */
[----:B------:R-:W3:Y:S04]  /*6b830*/  LDL.LU.64 R184, [R1+0x8f0] ;  /* 0x0008f00001b87983 */ /* 0x000ee80000300a00 */
[----:B------:R-:W3:Y:S01]  /*6b840*/  LDL.LU.64 R38, [R1+0x8f8] ;  /* 0x0008f80001267983 */ /* 0x000ee20000300a00 */
[----:B------:R-:W-:-:S03]  /*6b850*/  IMAD.WIDE R202, R251, 0x4, R114 ;  /* 0x00000004fbca7825 */ /* 0x000fc600078e0272 */
[----:B------:R-:W-:Y:S04]  /*6b860*/  STL.64 [R1+0x338], R122 ;  /* 0x0003387a01007387 */ /* 0x000fe80000100a00 */
        /* <DEDUP_REMOVED lines=9> */
[----:B------:R-:W3:Y:S04]  /*6b900*/  LDL.LU.64 R174, [R1+0x918] ;  /* 0x0009180001ae7983 */ /* 0x000ee80000300a00 */
[----:B------:R-:W-:Y:S01]  /*6b910*/  STL.64 [R1+0x360], R202 ;  /* 0x000360ca01007387 */ /* 0x000fe20000100a00 */
[----:B------:R-:W-:-:S03]  /*6b920*/  IMAD.WIDE R22, R251, 0x4, R190 ;  /* 0x00000004fb167825 */ /* 0x000fc600078e02be */
[----:B------:R-:W-:Y:S01]  /*6b930*/  STL.64 [R1+0x368], R246 ;  /* 0x000368f601007387 */ /* 0x000fe20000100a00 */
[----:B------:R-:W-:-:S03]  /*6b940*/  IMAD.WIDE R20, R251, 0x4, R120 ;  /* 0x00000004fb147825 */ /* 0x000fc600078e0278 */
[----:B------:R-:W3:Y:S04]  /*6b950*/  LDL.LU.64 R120, [R1+0x930] ;  /* 0x0009300001787983 */ /* 0x000ee80000300a00 */
[----:B------:R-:W-:Y:S01]  /*6b960*/  STL.64 [R1+0x370], R198 ;  /* 0x000370c601007387 */ /* 0x000fe20000100a00 */
[----:B------:R-:W-:-:S03]  /*6b970*/  IMAD.WIDE R12, R251, 0x4, R124 ;  /* 0x00000004fb0c7825 */ /* 0x000fc600078e027c */
[----:B------:R-:W-:Y:S01]  /*6b980*/  STL.64 [R1+0x378], R182 ;  /* 0x000378b601007387 */ /* 0x000fe20000100a00 */
[----:B------:R-:W-:-:S03]  /*6b990*/  IMAD.WIDE R10, R251, 0x4, R34 ;  /* 0x00000004fb0a7825 */ /* 0x000fc600078e0222 */
[----:B------:R1:W-:Y:S04]  /*6b9a0*/  STL.64 [R1+0x390], R12 ;  /* 0x0003900c01007387 */ /* 0x0003e80000100a00 */
[----:B------:R-:W3:Y:S04]  /*6b9b0*/  LDL.LU.64 R130, [R1+0x938] ;  /* 0x0009380001827983 */ /* 0x000ee80000300a00 */
[----:B------:R-:W-:Y:S04]  /*6b9c0*/  STL.64 [R1+0x380], R22 ;  /* 0x0003801601007387 */ /* 0x000fe80000100a00 */
[----:B------:R1:W-:Y:S04]  /*6b9d0*/  STL.64 [R1+0x398], R10 ;  /* 0x0003980a01007387 */ /* 0x0003e80000100a00 */
[----:B------:R-:W3:Y:S04]  /*6b9e0*/  LDL.LU.64 R138, [R1+0x940] ;  /* 0x00094000018a7983 */ /* 0x000ee80000300a00 */
[----:B------:R-:W-:Y:S04]  /*6b9f0*/  STL.64 [R1+0x388], R20 ;  /* 0x0003881401007387 */ /* 0x000fe80000100a00 */
[----:B------:R-:W3:Y:S01]  /*6ba00*/  LDL.LU.64 R136, [R1+0x948] ;  /* 0x0009480001887983 */ /* 0x000ee20000300a00 */
[----:B--2---:R-:W-:-:S04]  /*6ba10*/  IMAD.WIDE R112, R251, 0x4, R112 ;  /* 0x00000004fb707825 */ /* 0x004fc800078e0270 */
[C---:B----4-:R-:W-:Y:S01]  /*6ba20*/  IMAD.WIDE R178, R251.reuse, 0x4, R178 ;  /* 0x00000004fbb27825 */ /* 0x050fe200078e02b2 */
[----:B------:R-:W-:Y:S03]  /*6ba30*/  STL.64 [R1+0x3a0], R112 ;  /* 0x0003a07001007387 */ /* 0x000fe60000100a00 */
[C---:B------:R-:W-:Y:S01]  /*6ba40*/  IMAD.WIDE R118, R251.reuse, 0x4, R118 ;  /* 0x00000004fb767825 */ /* 0x040fe200078e0276 */
[----:B------:R-:W2:Y:S04]  /*6ba50*/  LDL.LU.64 R16, [R1+0x950] ;  /* 0x0009500001107983 */ /* 0x000ea80000300a00 */
[----:B------:R-:W-:Y:S01]  /*6ba60*/  STL.64 [R1+0x3a8], R178 ;  /* 0x0003a8b201007387 */ /* 0x000fe20000100a00 */
[----:B---3--:R-:W-:-:S03]  /*6ba70*/  IMAD.WIDE R184, R251, 0x4, R184 ;  /* 0x00000004fbb87825 */ /* 0x008fc600078e02b8 */
[----:B------:R-:W-:Y:S01]  /*6ba80*/  STL.64 [R1+0x3b0], R118 ;  /* 0x0003b07601007387 */ /* 0x000fe20000100a00 */
[----:B------:R-:W-:-:S04]  /*6ba90*/  IMAD.WIDE R34, R251, 0x4, R38 ;  /* 0x00000004fb227825 */ /* 0x000fc800078e0226 */
[----:B------:R-:W-:-:S04]  /*6baa0*/  IMAD.WIDE R124, R251, 0x4, R114 ;  /* 0x00000004fb7c7825 */ /* 0x000fc800078e0272 */
[C---:B------:R-:W-:Y:S02]  /*6bab0*/  IMAD.WIDE R194, R251.reuse, 0x4, R108 ;  /* 0x00000004fbc27825 */ /* 0x040fe400078e026c */
[----:B------:R-:W3:Y:S04]  /*6bac0*/  LDL.LU.64 R108, [R1+0x958] ;  /* 0x00095800016c7983 */ /* 0x000ee80000300a00 */
[----:B------:R-:W-:Y:S04]  /*6bad0*/  STL.64 [R1+0x3b8], R184 ;  /* 0x0003b8b801007387 */ /* 0x000fe80000100a00 */
[----:B------:R-:W4:Y:S01]  /*6bae0*/  LDL.LU.64 R114, [R1+0x970] ;  /* 0x0009700001727983 */ /* 0x000f220000300a00 */
[----:B------:R-:W-:-:S03]  /*6baf0*/  IMAD.WIDE R28, R251, 0x4, R44 ;  /* 0x00000004fb1c7825 */ /* 0x000fc600078e022c */
[----:B------:R-:W4:Y:S01]  /*6bb00*/  LDL.LU.64 R44, [R1+0x978] ;  /* 0x00097800012c7983 */ /* 0x000f220000300a00 */
[----:B------:R-:W-:-:S03]  /*6bb10*/  IMAD.WIDE R244, R251, 0x4, R174 ;  /* 0x00000004fbf47825 */ /* 0x000fc600078e02ae */
[----:B------:R-:W-:Y:S04]  /*6bb20*/  STL.64 [R1+0x3c0], R34 ;  /* 0x0003c02201007387 */ /* 0x000fe80000100a00 */
[----:B------:R-:W4:Y:S04]  /*6bb30*/  LDL.LU.64 R174, [R1+0x980] ;  /* 0x0009800001ae7983 */ /* 0x000f280000300a00 */
[----:B------:R-:W4:Y:S01]  /*6bb40*/  LDL.LU.64 R38, [R1+0x988] ;  /* 0x0009880001267983 */ /* 0x000f220000300a00 */
[----:B------:R-:W-:-:S03]  /*6bb50*/  IMAD.WIDE R208, R251, 0x4, R120 ;  /* 0x00000004fbd07825 */ /* 0x000fc600078e0278 */
[----:B------:R-:W-:Y:S04]  /*6bb60*/  STL.64 [R1+0x3c8], R124 ;  /* 0x0003c87c01007387 */ /* 0x000fe80000100a00 */
[----:B------:R-:W4:Y:S04]  /*6bb70*/  LDL.LU.64 R120, [R1+0x990] ;  /* 0x0009900001787983 */ /* 0x000f280000300a00 */
[----:B------:R-:W4:Y:S04]  /*6bb80*/  LDL.LU.64 R190, [R1+0x998] ;  /* 0x0009980001be7983 */ /* 0x000f280000300a00 */
[----:B------:R-:W4:Y:S04]  /*6bb90*/  LDL.LU.64 R32, [R1+0x9b0] ;  /* 0x0009b00001207983 */ /* 0x000f280000300a00 */
[----:B------:R-:W-:Y:S01]  /*6bba0*/  STL.64 [R1+0x3d0], R194 ;  /* 0x0003d0c201007387 */ /* 0x000fe20000100a00 */
[----:B------:R-:W-:-:S03]  /*6bbb0*/  IMAD.WIDE R142, R251, 0x4, R130 ;  /* 0x00000004fb8e7825 */ /* 0x000fc600078e0282 */
[----:B------:R-:W4:Y:S04]  /*6bbc0*/  LDL.LU.64 R130, [R1+0x9b8] ;  /* 0x0009b80001827983 */ /* 0x000f280000300a00 */
[----:B------:R-:W4:Y:S04]  /*6bbd0*/  LDL.LU.64 R196, [R1+0x9c0] ;  /* 0x0009c00001c47983 */ /* 0x000f280000300a00 */
[----:B------:R-:W-:Y:S01]  /*6bbe0*/  STL.64 [R1+0x3d8], R28 ;  /* 0x0003d81c01007387 */ /* 0x000fe20000100a00 */
[----:B------:R-:W-:-:S03]  /*6bbf0*/  IMAD.WIDE R140, R251, 0x4, R138 ;  /* 0x00000004fb8c7825 */ /* 0x000fc600078e028a */
[----:B------:R-:W4:Y:S04]  /*6bc00*/  LDL.LU.64 R206, [R1+0x9c8] ;  /* 0x0009c80001ce7983 */ /* 0x000f280000300a00 */
[----:B------:R-:W4:Y:S01]  /*6bc10*/  LDL.LU.64 R204, [R1+0x9d0] ;  /* 0x0009d00001cc7983 */ /* 0x000f220000300a00 */
[----:B------:R-:W-:-:S03]  /*6bc20*/  IMAD.WIDE R18, R251, 0x4, R136 ;  /* 0x00000004fb127825 */ /* 0x000fc600078e0288 */
[----:B------:R-:W-:Y:S04]  /*6bc30*/  STL.64 [R1+0x3e0], R244 ;  /* 0x0003e0f401007387 */ /* 0x000fe80000100a00 */
[----:B------:R-:W4:Y:S04]  /*6bc40*/  LDL.LU.64 R138, [R1+0x9d8] ;  /* 0x0009d800018a7983 */ /* 0x000f280000300a00 */
[----:B------:R-:W4:Y:S04]  /*6bc50*/  LDL.LU.64 R136, [R1+0x9f0] ;  /* 0x0009f00001887983 */ /* 0x000f280000300a00 */
[----:B------:R-:W-:Y:S04]  /*6bc60*/  STL.64 [R1+0x3e8], R208 ;  /* 0x0003e8d001007387 */ /* 0x000fe80000100a00 */
[----:B-1----:R-:W4:Y:S04]  /*6bc70*/  LDL.LU.64 R12, [R1+0x9f8] ;  /* 0x0009f800010c7983 */ /* 0x002f280000300a00 */
[----:B------:R-:W4:Y:S04]  /*6bc80*/  LDL.LU.64 R10, [R1+0xa00] ;  /* 0x000a0000010a7983 */ /* 0x000f280000300a00 */
[----:B------:R-:W-:Y:S01]  /*6bc90*/  STL.64 [R1+0x3f0], R142 ;  /* 0x0003f08e01007387 */ /* 0x000fe20000100a00 */
[----:B--2---:R-:W-:-:S04]  /*6bca0*/  IMAD.WIDE R16, R251, 0x4, R16 ;  /* 0x00000004fb107825 */ /* 0x004fc800078e0210 */
[----:B---3--:R-:W-:-:S05]  /*6bcb0*/  IMAD.WIDE R108, R251, 0x4, R108 ;  /* 0x00000004fb6c7825 */ /* 0x008fca00078e026c */
[----:B------:R1:W-:Y:S01]  /*6bcc0*/  STL.64 [R1+0x410], R108 ;  /* 0x0004106c01007387 */ /* 0x0003e20000100a00 */
[----:B----4-:R-:W-:-:S03]  /*6bcd0*/  IMAD.WIDE R114, R251, 0x4, R114 ;  /* 0x00000004fb727825 */ /* 0x010fc600078e0272 */
[----:B-1----:R-:W2:Y:S04]  /*6bce0*/  LDL.LU.64 R108, [R1+0xa08] ;  /* 0x000a0800016c7983 */ /* 0x002ea80000300a00 */
[----:B------:R-:W-:Y:S04]  /*6bcf0*/  STL.64 [R1+0x3f8], R140 ;  /* 0x0003f88c01007387 */ /* 0x000fe80000100a00 */
[----:B------:R-:W-:Y:S04]  /*6bd00*/  STL.64 [R1+0x400], R18 ;  /* 0x0004001201007387 */ /* 0x000fe80000100a00 */
[----:B------:R1:W-:Y:S04]  /*6bd10*/  STL.64 [R1+0x418], R114 ;  /* 0x0004187201007387 */ /* 0x0003e80000100a00 */
[----:B------:R-:W-:Y:S01]  /*6bd20*/  STL.64 [R1+0x408], R16 ;  /* 0x0004081001007387 */ /* 0x000fe20000100a00 */
[----:B-1----:R-:W-:-:S03]  /*6bd30*/  IMAD.WIDE R114, R251, 0x4, R174 ;  /* 0x00000004fb727825 */ /* 0x002fc600078e02ae */
[----:B------:R-:W3:Y:S01]  /*6bd40*/  LDL.LU.64 R174, [R1+0xa10] ;  /* 0x000a100001ae7983 */ /* 0x000ee20000300a00 */
[----:B------:R-:W1:Y:S01]  /*6bd50*/  S2R R243, SR_TID.X ;  /* 0x0000000000f37919 */ /* 0x000e620000002100 */
        /* <DEDUP_REMOVED lines=12> */
[----:B------:R-:W-:Y:S01]  /*6be20*/  IMAD.WIDE R10, R251, 0x4, R10 ;  /* 0x00000004fb0a7825 */ /* 0x000fe200078e020a */
[----:B-1----:R-:W-:-:S04]  /*6be30*/  SHF.R.U32.HI R243, RZ, 0x6, R243 ;  /* 0x00000006fff37819 */ /* 0x002fc800000116f3 */
[----:B------:R-:W-:-:S04]  /*6be40*/  SGXT.U32 R243, R243, 0x1 ;  /* 0x00000001f3f3781a */ /* 0x000fc80000000000 */
[----:B------:R-:W-:-:S04]  /*6be50*/  LOP3.LUT R243, R243, 0x4, RZ, 0xfc, !PT ;  /* 0x00000004f3f37812 */ /* 0x000fc800078efcff */
[----:B------:R-:W-:Y:S02]  /*6be60*/  ISETP.GE.AND P1, PT, R243, UR6, PT ;  /* 0x00000006f3007c0c */ /* 0x000fe4000bf26270 */
[----:B------:R-:W-:Y:S01]  /*6be70*/  ISETP.NE.U32.AND P5, PT, R2, RZ, PT ;  /* 0x000000ff0200720c */ /* 0x000fe20003fa5070 */
[----:B------:R-:W-:Y:S01]  /*6be80*/  BAR.SYNC.DEFER_BLOCKING 0x0 ;  /* 0x0000000000007b1d */ /* 0x000fe20000010000 */
[----:B------:R-:W-:-:S04]  /*6be90*/  SEL R2, RZ, 0x4, P0 ;  /* 0x00000004ff027807 */ /* 0x000fc80000000000 */
[----:B------:R-:W-:-:S07]  /*6bea0*/  SEL R2, R2, RZ, P2 ;  /* 0x000000ff02027207 */ /* 0x000fce0001000000 */
[----:B------:R-:W-:Y:S01]  /*6beb0*/  @!PT LDS RZ, [RZ] ;  /* 0x00000000fffff984 */ /* 0x000fe20000000800 */
[----:B------:R-:W-:Y:S01]  /*6bec0*/  @!PT LDS RZ, [RZ] ;  /* 0x00000000fffff984 */ /* 0x000fe20000000800 */
[----:B------:R-:W-:Y:S01]  /*6bed0*/  @!PT LDS RZ, [RZ] ;  /* 0x00000000fffff984 */ /* 0x000fe20000000800 */
[----:B------:R-:W-:Y:S01]  /*6bee0*/  LDGSTS.E [R0+0x30000], desc[UR48][R48.64], P5 ;  /* 0x3000000030007fae */ /* 0x000fe2000a921870 */
[----:B--2---:R-:W-:-:S04]  /*6bef0*/  IMAD.WIDE R108, R251, 0x4, R108 ;  /* 0x00000004fb6c7825 */ /* 0x004fc800078e026c */
[----:B---3--:R-:W-:Y:S02]  /*6bf00*/  IMAD.WIDE R174, R251, 0x4, R174 ;  /* 0x00000004fbae7825 */ /* 0x008fe400078e02ae */
[----:B------:R-:W1:Y:S02]  /*6bf10*/  S2R R251, SR_TID.X ;  /* 0x0000000000fb7919 */ /* 0x000e640000002100 */
[----:B-1----:R-:W-:-:S04]  /*6bf20*/  SHF.R.U32.HI R243, RZ, 0x6, R251 ;  /* 0x00000006fff37819 */ /* 0x002fc800000116fb */
[----:B------:R-:W-:-:S04]  /*6bf30*/  SGXT.U32 R243, R243, 0x1 ;  /* 0x00000001f3f3781a */ /* 0x000fc80000000000 */
[----:B------:R-:W-:-:S04]  /*6bf40*/  LOP3.LUT R243, R243, 0x22, RZ, 0xfc, !PT ;  /* 0x00000022f3f37812 */ /* 0x000fc800078efcff */
[----:B------:R-:W-:Y:S02]  /*6bf50*/  ISETP.GE.AND P0, PT, R243, UR6, PT ;  /* 0x00000006f3007c0c */ /* 0x000fe4000bf06270 */
[----:B------:R-:W1:Y:S01]  /*6bf60*/  S2R R243, SR_TID.X ;  /* 0x0000000000f37919 */ /* 0x000e620000002100 */
[----:B------:R-:W-:-:S04]  /*6bf70*/  SHF.R.U32.HI R14, RZ, 0x6, R251 ;  /* 0x00000006ff0e7819 */ /* 0x000fc800000116fb */
[----:B------:R-:W-:-:S04]  /*6bf80*/  SGXT.U32 R14, R14, 0x1 ;  /* 0x000000010e0e781a */ /* 0x000fc80000000000 */
[----:B------:R-:W-:-:S04]  /*6bf90*/  LOP3.LUT R14, R14, 0x6, RZ, 0xfc, !PT ;  /* 0x000000060e0e7812 */ /* 0x000fc800078efcff */
[----:B------:R-:W-:Y:S02]  /*6bfa0*/  ISETP.GE.AND P3, PT, R14, UR6, PT ;  /* 0x000000060e007c0c */ /* 0x000fe4000bf66270 */
[----:B-1----:R-:W-:-:S04]  /*6bfb0*/  SHF.R.U32.HI R14, RZ, 0x6, R243 ;  /* 0x00000006ff0e7819 */ /* 0x002fc800000116f3 */
[----:B------:R-:W-:-:S04]  /*6bfc0*/  SGXT.U32 R14, R14, 0x1 ;  /* 0x000000010e0e781a */ /* 0x000fc80000000000 */
[----:B------:R-:W-:-:S04]  /*6bfd0*/  LOP3.LUT R14, R14, 0x40, RZ, 0xfc, !PT ;  /* 0x000000400e0e7812 */ /* 0x000fc800078efcff */
[----:B------:R-:W-:Y:S02]  /*6bfe0*/  ISETP.GE.AND P6, PT, R14, UR6, PT ;  /* 0x000000060e007c0c */ /* 0x000fe4000bfc6270 */
[----:B------:R-:W1:Y:S01]  /*6bff0*/  S2R R14, SR_TID.X ;  /* 0x00000000000e7919 */ /* 0x000e620000002100 */
[----:B------:R-:W-:Y:S02]  /*6c000*/  SHF.R.U32.HI R251, RZ, 0x6, R251 ;  /* 0x00000006fffb7819 */ /* 0x000fe400000116fb */
[----:B------:R-:W-:Y:S02]  /*6c010*/  SHF.R.U32.HI R243, RZ, 0x6, R243 ;  /* 0x00000006fff37819 */ /* 0x000fe400000116f3 */
[----:B------:R-:W-:Y:S02]  /*6c020*/  SGXT.U32 R251, R251, 0x1 ;  /* 0x00000001fbfb781a */ /* 0x000fe40000000000 */
[----:B------:R-:W-:Y:S02]  /*6c030*/  SGXT.U32 R243, R243, 0x1 ;  /* 0x00000001f3f3781a */ /* 0x000fe40000000000 */
[----:B------:R-:W-:-:S02]  /*6c040*/  LOP3.LUT R251, R251, 0x20, RZ, 0xfc, !PT ;  /* 0x00000020fbfb7812 */ /* 0x000fc400078efcff */
[----:B------:R-:W-:Y:S02]  /*6c050*/  LOP3.LUT R243, R243, 0x42, RZ, 0xfc, !PT ;  /* 0x00000042f3f37812 */ /* 0x000fe400078efcff */
[----:B------:R-:W-:Y:S02]  /*6c060*/  ISETP.GE.AND P4, PT, R251, UR6, PT ;  /* 0x00000006fb007c0c */ /* 0x000fe4000bf86270 */
[----:B------:R-:W-:Y:S02]  /*6c070*/  ISETP.GE.AND P5, PT, R243, UR6, PT ;  /* 0x00000006f3007c0c */ /* 0x000fe4000bfa6270 */
[----:B------:R-:W-:Y:S02]  /*6c080*/  SEL R251, RZ, 0x4, P4 ;  /* 0x00000004fffb7807 */ /* 0x000fe40002000000 */
[----:B------:R-:W-:Y:S02]  /*6c090*/  ISETP.NE.U32.AND P4, PT, R2, RZ, PT ;  /* 0x000000ff0200720c */ /* 0x000fe40003f85070 */
[----:B------:R-:W-:-:S02]  /*6c0a0*/  SEL R251, R251, RZ, P2 ;  /* 0x000000fffbfb7207 */ /* 0x000fc40001000000 */
[----:B------:R-:W-:Y:S02]  /*6c0b0*/  SEL R2, RZ, 0x4, P0 ;  /* 0x00000004ff027807 */ /* 0x000fe40000000000 */
[----:B-1----:R-:W-:-:S07]  /*6c0c0*/  SHF.R.U32.HI R243, RZ, 0x6, R14 ;  /* 0x00000006fff37819 */ /* 0x002fce000001160e */
[----:B------:R-:W-:Y:S01]  /*6c0d0*/  LDGSTS.E [R0+0x30008], desc[UR48][R110.64], P4 ;  /* 0x300080006e007fae */ /* 0x000fe2000a121870 */
[----:B------:R-:W-:Y:S02]  /*6c0e0*/  SHF.R.U32.HI R14, RZ, 0x6, R14 ;  /* 0x00000006ff0e7819 */ /* 0x000fe4000001160e */
[----:B------:R-:W-:Y:S02]  /*6c0f0*/  SGXT.U32 R243, R243, 0x1 ;  /* 0x00000001f3f3781a */ /* 0x000fe40000000000 */
[----:B------:R-:W-:Y:S02]  /*6c100*/  SGXT.U32 R14, R14, 0x1 ;  /* 0x000000010e0e781a */ /* 0x000fe40000000000 */
[----:B------:R-:W-:Y:S02]  /*6c110*/  LOP3.LUT R243, R243, 0x60, RZ, 0xfc, !PT ;  /* 0x00000060f3f37812 */ /* 0x000fe400078efcff */
[----:B------:R-:W-:Y:S02]  /*6c120*/  ISETP.NE.U32.AND P0, PT, R251, RZ, PT ;  /* 0x000000fffb00720c */ /* 0x000fe40003f05070 */
[----:B------:R-:W-:-:S02]  /*6c130*/  SEL R251, RZ, 0x4, P6 ;  /* 0x00000004fffb7807 */ /* 0x000fc40003000000 */
[----:B------:R-:W-:Y:S02]  /*6c140*/  LOP3.LUT R14, R14, 0x62, RZ, 0xfc, !PT ;  /* 0x000000620e0e7812 */ /* 0x000fe400078efcff */
[----:B------:R-:W-:Y:S02]  /*6c150*/  ISETP.GE.AND P6, PT, R243, UR6, PT ;  /* 0x00000006f3007c0c */ /* 0x000fe4000bfc6270 */
[----:B------:R-:W-:Y:S02]  /*6c160*/  SEL R243, RZ, 0x4, P5 ;  /* 0x00000004fff37807 */ /* 0x000fe40002800000 */
[----:B------:R-:W-:Y:S02]  /*6c170*/  SEL R2, R2, RZ, P2 ;  /* 0x000000ff02027207 */ /* 0x000fe40001000000 */
[----:B------:R-:W-:Y:S01]  /*6c180*/  ISETP.GE.AND P5, PT, R14, UR6, PT ;  /* 0x000000060e007c0c */ /* 0x000fe2000bfa6270 */
[----:B------:R-:W-:Y:S01]  /*6c190*/  LDGSTS.E [R0+0x32000], desc[UR48][R176.64], P0 ;  /* 0x32000000b0007fae */ /* 0x000fe20008121870 */
[----:B------:R-:W-:-:S02]  /*6c1a0*/  SEL R251, R251, RZ, P2 ;  /* 0x000000fffbfb7207 */ /* 0x000fc40001000000 */
[----:B------:R-:W-:Y:S02]  /*6c1b0*/  SEL R14, RZ, 0x4, P6 ;  /* 0x00000004ff0e7807 */ /* 0x000fe40003000000 */
[----:B------:R-:W-:Y:S02]  /*6c1c0*/  SEL R243, R243, RZ, P2 ;  /* 0x000000fff3f37207 */ /* 0x000fe40001000000 */
[----:B------:R-:W-:Y:S02]  /*6c1d0*/  ISETP.NE.U32.AND P6, PT, R2, RZ, PT ;  /* 0x000000ff0200720c */ /* 0x000fe40003fc5070 */
[----:B------:R-:W-:Y:S02]  /*6c1e0*/  SEL R2, RZ, 0x4, P5 ;  /* 0x00000004ff027807 */ /* 0x000fe40002800000 */
[----:B------:R-:W-:Y:S02]  /*6c1f0*/  ISETP.NE.U32.AND P5, PT, R251, RZ, PT ;  /* 0x000000fffb00720c */ /* 0x000fe40003fa5070 */
[----:B------:R-:W-:-:S02]  /*6c200*/  SEL R251, RZ, 0x4, P1 ;  /* 0x00000004fffb7807 */ /* 0x000fc40000800000 */
[----:B------:R-:W-:Y:S02]  /*6c210*/  ISETP.NE.U32.AND P1, PT, R243, RZ, PT ;  /* 0x000000fff300720c */ /* 0x000fe40003f25070 */
[----:B------:R-:W1:Y:S01]  /*6c220*/  S2R R243, SR_TID.X ;  /* 0x0000000000f37919 */ /* 0x000e620000002100 */
[----:B------:R-:W-:Y:S02]  /*6c230*/  SEL R14, R14, RZ, P2 ;  /* 0x000000ff0e0e7207 */ /* 0x000fe40001000000 */
[----:B------:R-:W-:Y:S02]  /*6c240*/  LDGSTS.E [R0+0x32008], desc[UR48][R46.64], P6 ;  /* 0x320080002e007fae */ /* 0x000fe4000b121870 */
[----:B------:R-:W-:Y:S02]  /*6c250*/  ISETP.NE.U32.AND P4, PT, R14, RZ, PT ;  /* 0x000000ff0e00720c */ /* 0x000fe40003f85070 */
[----:B------:R-:W-:Y:S01]  /*6c260*/  LDGSTS.E [R0+0x34000], desc[UR48][R112.64], P5 ;  /* 0x3400000070007fae */ /* 0x000fe2000a921870 */
[----:B------:R-:W-:-:S03]  /*6c270*/  SEL R2, R2, RZ, P2 ;  /* 0x000000ff02027207 */ /* 0x000fc60001000000 */
[----:B------:R-:W-:Y:S01]  /*6c280*/  LDGSTS.E [R0+0x34008], desc[UR48][R178.64], P1 ;  /* 0x34008000b2007fae */ /* 0x000fe20008921870 */
[----:B-1----:R-:W-:-:S06]  /*6c290*/  SHF.R.U32.HI R14, RZ, 0x6, R243 ;  /* 0x00000006ff0e7819 */ /* 0x002fcc00000116f3 */
[----:B------:R-:W-:Y:S01]  /*6c2a0*/  LDGSTS.E [R0+0x36000], desc[UR48][R44.64], P4 ;  /* 0x360000002c007fae */ /* 0x000fe2000a121870 */
[----:B------:R-:W-:-:S04]  /*6c2b0*/  SGXT.U32 R14, R14, 0x1 ;  /* 0x000000010e0e781a */ /* 0x000fc80000000000 */
[----:B------:R-:W-:-:S04]  /*6c2c0*/  LOP3.LUT R14, R14, 0x24, RZ, 0xfc, !PT ;  /* 0x000000240e0e7812 */ /* 0x000fc800078efcff */
[----:B------:R-:W-:Y:S02]  /*6c2d0*/  ISETP.GE.AND P5, PT, R14, UR6, PT ;  /* 0x000000060e007c0c */ /* 0x000fe4000bfa6270 */
[----:B------:R-:W-:-:S04]  /*6c2e0*/  SHF.R.U32.HI R14, RZ, 0x6, R243 ;  /* 0x00000006ff0e7819 */ /* 0x000fc800000116f3 */
[----:B------:R-:W-:-:S04]  /*6c2f0*/  SGXT.U32 R14, R14, 0x1 ;  /* 0x000000010e0e781a */ /* 0x000fc80000000000 */
[----:B------:R-:W-:Y:S02]  /*6c300*/  LOP3.LUT R14, R14, 0xa, RZ, 0xfc, !PT ;  /* 0x0000000a0e0e7812 */ /* 0x000fe400078efcff */
[----:B------:R-:W-:Y:S02]  /*6c310*/  ISETP.NE.U32.AND P0, PT, R2, RZ, PT ;  /* 0x000000ff0200720c */ /* 0x000fe40003f05070 */
[----:B------:R-:W-:Y:S02]  /*6c320*/  ISETP.GE.AND P1, PT, R14, UR6, PT ;  /* 0x000000060e007c0c */ /* 0x000fe4000bf26270 */
[----:B------:R-:W-:-:S04]  /*6c330*/  SHF.R.U32.HI R14, RZ, 0x6, R243 ;  /* 0x00000006ff0e7819 */ /* 0x000fc800000116f3 */
[----:B------:R-:W-:-:S04]  /*6c340*/  SGXT.U32 R14, R14, 0x1 ;  /* 0x000000010e0e781a */ /* 0x000fc80000000000 */
[----:B------:R-:W-:Y:S01]  /*6c350*/  LOP3.LUT R14, R14, 0x26, RZ, 0xfc, !PT ;  /* 0x000000260e0e7812 */ /* 0x000fe200078efcff */
[----:B------:R1:W-:Y:S01]  /*6c360*/  LDGSTS.E [R0+0x36008], desc[UR48][R114.64], P0 ;  /* 0x3600800072007fae */ /* 0x0003e20008121870 */
[----:B------:R-:W-:Y:S02]  /*6c370*/  SEL R251, R251, RZ, P2 ;  /* 0x000000fffbfb7207 */ /* 0x000fe40001000000 */
[----:B------:R-:W-:Y:S02]  /*6c380*/  ISETP.GE.AND P0, PT, R14, UR6, PT ;  /* 0x000000060e007c0c */ /* 0x000fe4000bf06270 */
[----:B------:R-:W-:Y:S02]  /*6c390*/  SHF.R.U32.HI R14, RZ, 0x6, R243 ;  /* 0x00000006ff0e7819 */ /* 0x000fe400000116f3 */
[----:B------:R-:W-:Y:S02]  /*6c3a0*/  ISETP.NE.U32.AND P6, PT, R251, RZ, PT ;  /* 0x000000fffb00720c */ /* 0x000fe40003fc5070 */
[----:B------:R-:W-:-:S02]  /*6c3b0*/  SEL R251, RZ, 0x4, P3 ;  /* 0x00000004fffb7807 */ /* 0x000fc40001800000 */
[----:B------:R-:W-:Y:S02]  /*6c3c0*/  SGXT.U32 R14, R14, 0x1 ;  /* 0x000000010e0e781a */ /* 0x000fe40000000000 */
[----:B------:R-:W-:Y:S02]  /*6c3d0*/  SEL R251, R251, RZ, P2 ;  /* 0x000000fffbfb7207 */ /* 0x000fe40001000000 */
[----:B------:R-:W-:Y:S02]  /*6c3e0*/  LOP3.LUT R14, R14, 0x44, RZ, 0xfc, !PT ;  /* 0x000000440e0e7812 */ /* 0x000fe400078efcff */
[----:B------:R-:W-:Y:S02]  /*6c3f0*/  ISETP.NE.U32.AND P4, PT, R251, RZ, PT ;  /* 0x000000fffb00720c */ /* 0x000fe40003f85070 */
[----:B------:R-:W-:Y:S01]  /*6c400*/  SEL R251, RZ, 0x4, P5 ;  /* 0x00000004fffb7807 */ /* 0x000fe20002800000 */
[----:B------:R-:W-:Y:S01]  /*6c410*/  LDGSTS.E [R3+0x30000], desc[UR48][R180.64], P6 ;  /* 0x30000000b4037fae */ /* 0x000fe2000b121870 */
[----:B------:R-:W-:-:S02]  /*6c420*/  ISETP.GE.AND P5, PT, R14, UR6, PT ;  /* 0x000000060e007c0c */ /* 0x000fc4000bfa6270 */
[----:B------:R-:W2:Y:S01]  /*6c430*/  S2R R14, SR_TID.X ;  /* 0x00000000000e7919 */ /* 0x000ea20000002100 */
[--C-:B------:R-:W-:Y:S02]  /*6c440*/  SHF.R.U32.HI R2, RZ, 0x6, R243.reuse ;  /* 0x00000006ff027819 */ /* 0x100fe400000116f3 */
[----:B------:R-:W-:Y:S02]  /*6c450*/  SHF.R.U32.HI R243, RZ, 0x6, R243 ;  /* 0x00000006fff37819 */ /* 0x000fe400000116f3 */
[----:B-1----:R-:W-:Y:S02]  /*6c460*/  SEL R0, R251, RZ, P2 ;  /* 0x000000fffb007207 */ /* 0x002fe40001000000 */
[----:B------:R-:W-:Y:S01]  /*6c470*/  LDGSTS.E [R3+0x30008], desc[UR48][R42.64], P4 ;  /* 0x300080002a037fae */ /* 0x000fe2000a121870 */
[----:B------:R-:W-:-:S04]  /*6c480*/  SGXT.U32 R243, R243, 0x1 ;  /* 0x00000001f3f3781a */ /* 0x000fc80000000000 */
[----:B------:R-:W-:-:S04]  /*6c490*/  LOP3.LUT R243, R243, 0x46, RZ, 0xfc, !PT ;  /* 0x00000046f3f37812 */ /* 0x000fc800078efcff */
[----:B------:R-:W-:Y:S02]  /*6c4a0*/  ISETP.GE.AND P6, PT, R243, UR6, PT ;  /* 0x00000006f3007c0c */ /* 0x000fe4000bfc6270 */
[----:B------:R-:W-:Y:S02]  /*6c4b0*/  SGXT.U32 R2, R2, 0x1 ;  /* 0x000000010202781a */ /* 0x000fe40000000000 */
[----:B------:R-:W-:Y:S02]  /*6c4c0*/  SEL R251, RZ, 0x4, P0 ;  /* 0x00000004fffb7807 */ /* 0x000fe40000000000 */
[----:B------:R-:W-:Y:S02]  /*6c4d0*/  ISETP.NE.U32.AND P0, PT, R0, RZ, PT ;  /* 0x000000ff0000720c */ /* 0x000fe40003f05070 */
[--C-:B--2---:R-:W-:Y:S02]  /*6c4e0*/  SHF.R.U32.HI R243, RZ, 0x6, R14.reuse ;  /* 0x00000006fff37819 */ /* 0x104fe4000001160e */
[----:B------:R-:W-:-:S09]  /*6c4f0*/  SHF.R.U32.HI R14, RZ, 0x6, R14 ;  /* 0x00000006ff0e7819 */ /* 0x000fd2000001160e */
[----:B------:R-:W-:Y:S01]  /*6c500*/  LDGSTS.E [R3+0x32000], desc[UR48][R116.64], P0 ;  /* 0x3200000074037fae */ /* 0x000fe20008121870 */
[----:B------:R-:W-:Y:S02]  /*6c510*/  SGXT.U32 R243, R243, 0x1 ;  /* 0x00000001f3f3781a */ /* 0x000fe40000000000 */
[----:B------:R-:W-:Y:S02]  /*6c520*/  SGXT.U32 R14, R14, 0x1 ;  /* 0x000000010e0e781a */ /* 0x000fe40000000000 */
[----:B------:R-:W-:Y:S02]  /*6c530*/  LOP3.LUT R243, R243, 0x64, RZ, 0xfc, !PT ;  /* 0x00000064f3f37812 */ /* 0x000fe400078efcff */
[----:B------:R-:W-:Y:S02]  /*6c540*/  LOP3.LUT R14, R14, 0x66, RZ, 0xfc, !PT ;  /* 0x000000660e0e7812 */ /* 0x000fe400078efcff */
[----:B------:R-:W-:Y:S02]  /*6c550*/  LOP3.LUT R2, R2, 0x8, RZ, 0xfc, !PT ;  /* 0x0000000802027812 */ /* 0x000fe400078efcff */
[----:B------:R-:W-:-:S02]  /*6c560*/  SEL R0, RZ, 0x4, P5 ;  /* 0x00000004ff007807 */ /* 0x000fc40002800000 */
[----:B------:R-:W-:Y:S02]  /*6c570*/  ISETP.GE.AND P5, PT, R243, UR6, PT ;  /* 0x00000006f3007c0c */ /* 0x000fe4000bfa6270 */
[----:B------:R-:W-:Y:S02]  /*6c580*/  SEL R243, RZ, 0x4, P6 ;  /* 0x00000004fff37807 */ /* 0x000fe40003000000 */
[----:B------:R-:W-:Y:S02]  /*6c590*/  SEL R251, R251, RZ, P2 ;  /* 0x000000fffbfb7207 */ /* 0x000fe40001000000 */
[----:B------:R-:W-:Y:S02]  /*6c5a0*/  ISETP.GE.AND P6, PT, R14, UR6, PT ;  /* 0x000000060e007c0c */ /* 0x000fe4000bfc6270 */
[----:B------:R-:W-:Y:S02]  /*6c5b0*/  ISETP.GE.AND P3, PT, R2, UR6, PT ;  /* 0x0000000602007c0c */ /* 0x000fe4000bf66270 */
[----:B------:R-:W-:-:S02]  /*6c5c0*/  SEL R0, R0, RZ, P2 ;  /* 0x000000ff00007207 */ /* 0x000fc40001000000 */
[----:B------:R-:W-:Y:S02]  /*6c5d0*/  SEL R2, RZ, 0x4, P5 ;  /* 0x00000004ff027807 */ /* 0x000fe40002800000 */
[----:B------:R-:W-:Y:S02]  /*6c5e0*/  ISETP.NE.U32.AND P5, PT, R251, RZ, PT ;  /* 0x000000fffb00720c */ /* 0x000fe40003fa5070 */
[----:B------:R-:W-:Y:S02]  /*6c5f0*/  SEL R14, RZ, 0x4, P6 ;  /* 0x00000004ff0e7807 */ /* 0x000fe40003000000 */
[----:B------:R-:W-:Y:S02]  /*6c600*/  SEL R251, R243, RZ, P2 ;  /* 0x000000fff3fb7207 */ /* 0x000fe40001000000 */
[----:B------:R-:W-:Y:S02]  /*6c610*/  ISETP.NE.U32.AND P6, PT, R0, RZ, PT ;  /* 0x000000ff0000720c */ /* 0x000fe40003fc5070 */
[----:B------:R-:W-:-:S02]  /*6c620*/  SEL R0, RZ, 0x4, P3 ;  /* 0x00000004ff007807 */ /* 0x000fc40001800000 */
[----:B------:R-:W-:Y:S02]  /*6c630*/  ISETP.NE.U32.AND P3, PT, R251, RZ, PT ;  /* 0x000000fffb00720c */ /* 0x000fe40003f65070 */
[----:B------:R-:W-:Y:S01]  /*6c640*/  SEL R251, R14, RZ, P2 ;  /* 0x000000ff0efb7207 */ /* 0x000fe20001000000 */
[----:B------:R-:W-:Y:S01]  /*6c650*/  LDGSTS.E [R3+0x32008], desc[UR48][R40.64], P5 ;  /* 0x3200800028037fae */ /* 0x000fe2000a921870 */
[----:B------:R-:W1:Y:S01]  /*6c660*/  S2R R14, SR_TID.X ;  /* 0x00000000000e7919 */ /* 0x000e620000002100 */
[----:B------:R-:W-:-:S04]  /*6c670*/  SEL R2, R2, RZ, P2 ;  /* 0x000000ff02027207 */ /* 0x000fc80001000000 */
[----:B------:R-:W-:Y:S01]  /*6c680*/  LDGSTS.E [R3+0x34000], desc[UR48][R118.64], P6 ;  /* 0x3400000076037fae */ /* 0x000fe2000b121870 */
[----:B------:R-:W-:Y:S02]  /*6c690*/  ISETP.NE.U32.AND P4, PT, R2, RZ, PT ;  /* 0x000000ff0200720c */ /* 0x000fe40003f85070 */
[----:B------:R-:W-:Y:S01]  /*6c6a0*/  ISETP.NE.U32.AND P0, PT, R251, RZ, PT ;  /* 0x000000fffb00720c */ /* 0x000fe20003f05070 */
[----:B------:R-:W-:Y:S01]  /*6c6b0*/  LDGSTS.E [R3+0x34008], desc[UR48][R184.64], P3 ;  /* 0x34008000b8037fae */ /* 0x000fe20009921870 */
[----:B------:R-:W-:Y:S02]  /*6c6c0*/  SEL R0, R0, RZ, P2 ;  /* 0x000000ff00007207 */ /* 0x000fe40001000000 */
[----:B-1----:R-:W-:-:S07]  /*6c6d0*/  SHF.R.U32.HI R2, RZ, 0x6, R14 ;  /* 0x00000006ff027819 */ /* 0x002fce000001160e */
[----:B------:R-:W-:Y:S01]  /*6c6e0*/  LDGSTS.E [R3+0x36000], desc[UR48][R38.64], P4 ;  /* 0x3600000026037fae */ /* 0x000fe2000a121870 */
[----:B------:R-:W-:-:S03]  /*6c6f0*/  SGXT.U32 R2, R2, 0x1 ;  /* 0x000000010202781a */ /* 0x000fc60000000000 */
[----:B------:R1:W-:Y:S01]  /*6c700*/  LDGSTS.E [R3+0x36008], desc[UR48][R120.64], P0 ;  /* 0x3600800078037fae */ /* 0x0003e20008121870 */
[----:B------:R-:W-:-:S04]  /*6c710*/  LOP3.LUT R2, R2, 0x28, RZ, 0xfc, !PT ;  /* 0x0000002802027812 */ /* 0x000fc800078efcff */
[----:B------:R-:W-:Y:S02]  /*6c720*/  ISETP.GE.AND P6, PT, R2, UR6, PT ;  /* 0x0000000602007c0c */ /* 0x000fe4000bfc6270 */
[----:B------:R-:W-:-:S04]  /*6c730*/  SHF.R.U32.HI R2, RZ, 0x6, R14 ;  /* 0x00000006ff027819 */ /* 0x000fc8000001160e */
[----:B------:R-:W-:-:S04]  /*6c740*/  SGXT.U32 R2, R2, 0x1 ;  /* 0x000000010202781a */ /* 0x000fc80000000000 */
[----:B------:R-:W-:-:S04]  /*6c750*/  LOP3.LUT R2, R2, 0xe, RZ, 0xfc, !PT ;  /* 0x0000000e02027812 */ /* 0x000fc800078efcff */
[----:B------:R-:W-:Y:S02]  /*6c760*/  ISETP.GE.AND P3, PT, R2, UR6, PT ;  /* 0x0000000602007c0c */ /* 0x000fe4000bf66270 */
[----:B------:R-:W-:-:S04]  /*6c770*/  SHF.R.U32.HI R2, RZ, 0x6, R14 ;  /* 0x00000006ff027819 */ /* 0x000fc8000001160e */
[----:B------:R-:W-:-:S04]  /*6c780*/  SGXT.U32 R2, R2, 0x1 ;  /* 0x000000010202781a */ /* 0x000fc80000000000 */
[----:B------:R-:W-:-:S04]  /*6c790*/  LOP3.LUT R2, R2, 0x2a, RZ, 0xfc, !PT ;  /* 0x0000002a02027812 */ /* 0x000fc800078efcff */
[----:B------:R-:W-:Y:S02]  /*6c7a0*/  ISETP.GE.AND P0, PT, R2, UR6, PT ;  /* 0x0000000602007c0c */ /* 0x000fe4000bf06270 */
[----:B------:R-:W-:Y:S02]  /*6c7b0*/  SHF.R.U32.HI R2, RZ, 0x6, R14 ;  /* 0x00000006ff027819 */ /* 0x000fe4000001160e */
[----:B------:R-:W-:Y:S02]  /*6c7c0*/  ISETP.NE.U32.AND P5, PT, R0, RZ, PT ;  /* 0x000000ff0000720c */ /* 0x000fe40003fa5070 */
[----:B------:R-:W-:Y:S02]  /*6c7d0*/  SEL R0, RZ, 0x4, P1 ;  /* 0x00000004ff007807 */ /* 0x000fe40000800000 */
[----:B------:R-:W-:Y:S02]  /*6c7e0*/  SGXT.U32 R2, R2, 0x1 ;  /* 0x000000010202781a */ /* 0x000fe40000000000 */
[----:B------:R-:W-:-:S02]  /*6c7f0*/  SEL R0, R0, RZ, P2 ;  /* 0x000000ff00007207 */ /* 0x000fc40001000000 */
[----:B------:R-:W-:Y:S02]  /*6c800*/  LOP3.LUT R2, R2, 0x48, RZ, 0xfc, !PT ;  /* 0x0000004802027812 */ /* 0x000fe400078efcff */
[----:B------:R-:W-:Y:S02]  /*6c810*/  ISETP.NE.U32.AND P4, PT, R0, RZ, PT ;  /* 0x000000ff0000720c */ /* 0x000fe40003f85070 */
[----:B------:R-:W-:Y:S01]  /*6c820*/  SEL R0, RZ, 0x4, P6 ;  /* 0x00000004ff007807 */ /* 0x000fe20003000000 */
[----:B------:R-:W-:Y:S01]  /*6c830*/  LDGSTS.E [R4+0x30000], desc[UR48][R186.64], P5 ;  /* 0x30000000ba047fae */ /* 0x000fe2000a921870 */
[----:B------:R-:W-:Y:S02]  /*6c840*/  ISETP.GE.AND P6, PT, R2, UR6, PT ;  /* 0x0000000602007c0c */ /* 0x000fe4000bfc6270 */
[----:B------:R-:W2:Y:S01]  /*6c850*/  S2R R2, SR_TID.X ;  /* 0x0000000000027919 */ /* 0x000ea20000002100 */
[--C-:B------:R-:W-:Y:S02]  /*6c860*/  SHF.R.U32.HI R251, RZ, 0x6, R14.reuse ;  /* 0x00000006fffb7819 */ /* 0x100fe4000001160e */
[----:B------:R-:W-:-:S02]  /*6c870*/  SHF.R.U32.HI R14, RZ, 0x6, R14 ;  /* 0x00000006ff0e7819 */ /* 0x000fc4000001160e */
[----:B------:R-:W-:Y:S02]  /*6c880*/  SEL R0, R0, RZ, P2 ;  /* 0x000000ff00007207 */ /* 0x000fe40001000000 */
[----:B------:R-:W-:Y:S01]  /*6c890*/  LDGSTS.E [R4+0x30008], desc[UR48][R36.64], P4 ;  /* 0x3000800024047fae */ /* 0x000fe2000a121870 */
[----:B------:R-:W-:-:S04]  /*6c8a0*/  SGXT.U32 R14, R14, 0x1 ;  /* 0x000000010e0e781a */ /* 0x000fc80000000000 */
[----:B------:R-:W-:-:S04]  /*6c8b0*/  LOP3.LUT R14, R14, 0x4a, RZ, 0xfc, !PT ;  /* 0x0000004a0e0e7812 */ /* 0x000fc800078efcff */
[----:B------:R-:W-:Y:S02]  /*6c8c0*/  ISETP.GE.AND P5, PT, R14, UR6, PT ;  /* 0x000000060e007c0c */ /* 0x000fe4000bfa6270 */
[----:B-1----:R-:W-:Y:S02]  /*6c8d0*/  SEL R3, RZ, 0x4, P0 ;  /* 0x00000004ff037807 */ /* 0x002fe40000000000 */
[----:B------:R-:W-:Y:S02]  /*6c8e0*/  ISETP.NE.U32.AND P0, PT, R0, RZ, PT ;  /* 0x000000ff0000720c */ /* 0x000fe40003f05070 */
[----:B------:R-:W-:Y:S02]  /*6c8f0*/  SEL R0, RZ, 0x4, P6 ;  /* 0x00000004ff007807 */ /* 0x000fe40003000000 */
[----:B--2---:R-:W-:-:S09]  /*6c900*/  SHF.R.U32.HI R14, RZ, 0x6, R2 ;  /* 0x00000006ff0e7819 */ /* 0x004fd20000011602 */
[----:B------:R-:W-:Y:S01]  /*6c910*/  LDGSTS.E [R4+0x32000], desc[UR48][R122.64], P0 ;  /* 0x320000007a047fae */ /* 0x000fe20008121870 */
[----:B------:R-:W-:Y:S02]  /*6c920*/  SHF.R.U32.HI R2, RZ, 0x6, R2 ;  /* 0x00000006ff027819 */ /* 0x000fe40000011602 */
[----:B------:R-:W-:Y:S02]  /*6c930*/  SGXT.U32 R14, R14, 0x1 ;  /* 0x000000010e0e781a */ /* 0x000fe40000000000 */
[----:B------:R-:W-:Y:S02]  /*6c940*/  SGXT.U32 R2, R2, 0x1 ;  /* 0x000000010202781a */ /* 0x000fe40000000000 */
[----:B------:R-:W-:Y:S02]  /*6c950*/  LOP3.LUT R14, R14, 0x68, RZ, 0xfc, !PT ;  /* 0x000000680e0e7812 */ /* 0x000fe400078efcff */
[----:B------:R-:W-:Y:S02]  /*6c960*/  LOP3.LUT R2, R2, 0x6a, RZ, 0xfc, !PT ;  /* 0x0000006a02027812 */ /* 0x000fe400078efcff */
[----:B------:R-:W-:-:S02]  /*6c970*/  ISETP.GE.AND P6, PT, R14, UR6, PT ;  /* 0x000000060e007c0c */ /* 0x000fc4000bfc6270 */
[----:B------:R-:W-:Y:S02]  /*6c980*/  SEL R14, RZ, 0x4, P5 ;  /* 0x00000004ff0e7807 */ /* 0x000fe40002800000 */
[----:B------:R-:W-:Y:S02]  /*6c990*/  ISETP.GE.AND P5, PT, R2, UR6, PT ;  /* 0x0000000602007c0c */ /* 0x000fe4000bfa6270 */
[----:B------:R-:W-:-:S04]  /*6c9a0*/  SEL R2, RZ, 0x4, P6 ;  /* 0x00000004ff027807 */ /* 0x000fc80003000000 */
[----:B------:R-:W-:-:S04]  /*6c9b0*/  SEL R2, R2, RZ, P2 ;  /* 0x000000ff02027207 */ /* 0x000fc80001000000 */
[----:B------:R-:W-:Y:S02]  /*6c9c0*/  ISETP.NE.U32.AND P4, PT, R2, RZ, PT ;  /* 0x000000ff0200720c */ /* 0x000fe40003f85070 */
[----:B------:R-:W1:Y:S01]  /*6c9d0*/  S2R R2, SR_TID.X ;  /* 0x0000000000027919 */ /* 0x000e620000002100 */
[----:B------:R-:W-:Y:S02]  /*6c9e0*/  SGXT.U32 R251, R251, 0x1 ;  /* 0x00000001fbfb781a */ /* 0x000fe40000000000 */
[----:B------:R-:W-:Y:S02]  /*6c9f0*/  SEL R3, R3, RZ, P2 ;  /* 0x000000ff03037207 */ /* 0x000fe40001000000 */
[----:B------:R-:W-:Y:S02]  /*6ca00*/  LOP3.LUT R251, R251, 0xc, RZ, 0xfc, !PT ;  /* 0x0000000cfbfb7812 */ /* 0x000fe400078efcff */
[----:B------:R-:W-:Y:S02]  /*6ca10*/  SEL R0, R0, RZ, P2 ;  /* 0x000000ff00007207 */ /* 0x000fe40001000000 */
[----:B------:R-:W-:-:S02]  /*6ca20*/  ISETP.GE.AND P1, PT, R251, UR6, PT ;  /* 0x00000006fb007c0c */ /* 0x000fc4000bf26270 */
[----:B------:R-:W-:Y:S02]  /*6ca30*/  ISETP.NE.U32.AND P6, PT, R3, RZ, PT ;  /* 0x000000ff0300720c */ /* 0x000fe40003fc5070 */
[----:B------:R-:W-:Y:S02]  /*6ca40*/  SEL R3, R14, RZ, P2 ;  /* 0x000000ff0e037207 */ /* 0x000fe40001000000 */
[----:B------:R-:W-:Y:S02]  /*6ca50*/  SEL R251, RZ, 0x4, P5 ;  /* 0x00000004fffb7807 */ /* 0x000fe40002800000 */
[----:B------:R-:W-:Y:S02]  /*6ca60*/  ISETP.NE.U32.AND P5, PT, R0, RZ, PT ;  /* 0x000000ff0000720c */ /* 0x000fe40003fa5070 */
[----:B------:R-:W-:Y:S02]  /*6ca70*/  SEL R0, RZ, 0x4, P1 ;  /* 0x00000004ff007807 */ /* 0x000fe40000800000 */
[----:B------:R-:W-:-:S02]  /*6ca80*/  ISETP.NE.U32.AND P1, PT, R3, RZ, PT ;  /* 0x000000ff0300720c */ /* 0x000fc40003f25070 */
[----:B------:R-:W-:Y:S01]  /*6ca90*/  SEL R3, R251, RZ, P2 ;  /* 0x000000fffb037207 */ /* 0x000fe20001000000 */
[----:B------:R-:W-:Y:S01]  /*6caa0*/  LDGSTS.E [R4+0x32008], desc[UR48][R188.64], P6 ;  /* 0x32008000bc047fae */ /* 0x000fe2000b121870 */
[----:B------:R-:W-:Y:S02]  /*6cab0*/  SEL R0, R0, RZ, P2 ;  /* 0x000000ff00007207 */ /* 0x000fe40001000000 */
[----:B-1----:R-:W-:-:S03]  /*6cac0*/  SHF.R.U32.HI R251, RZ, 0x6, R2 ;  /* 0x00000006fffb7819 */ /* 0x002fc60000011602 */
[----:B------:R-:W-:Y:S01]  /*6cad0*/  LDGSTS.E [R4+0x34000], desc[UR48][R34.64], P5 ;  /* 0x3400000022047fae */ /* 0x000fe2000a921870 */
[----:B------:R-:W-:-:S03]  /*6cae0*/  SGXT.U32 R251, R251, 0x1 ;  /* 0x00000001fbfb781a */ /* 0x000fc60000000000 */
[----:B------:R-:W-:Y:S01]  /*6caf0*/  LDGSTS.E [R4+0x34008], desc[UR48][R124.64], P1 ;  /* 0x340080007c047fae */ /* 0x000fe20008921870 */
[----:B------:R-:W-:Y:S02]  /*6cb00*/  ISETP.NE.U32.AND P6, PT, R0, RZ, PT ;  /* 0x000000ff0000720c */ /* 0x000fe40003fc5070 */
[----:B------:R-:W-:Y:S01]  /*6cb10*/  LOP3.LUT R251, R251, 0x2c, RZ, 0xfc, !PT ;  /* 0x0000002cfbfb7812 */ /* 0x000fe200078efcff */
[----:B------:R-:W-:Y:S01]  /*6cb20*/  LDGSTS.E [R4+0x36000], desc[UR48][R190.64], P4 ;  /* 0x36000000be047fae */ /* 0x000fe2000a121870 */
[----:B------:R-:W-:Y:S02]  /*6cb30*/  SEL R0, RZ, 0x4, P3 ;  /* 0x00000004ff007807 */ /* 0x000fe40001800000 */
[----:B------:R-:W-:Y:S02]  /*6cb40*/  ISETP.GE.AND P3, PT, R251, UR6, PT ;  /* 0x00000006fb007c0c */ /* 0x000fe4000bf66270 */
[----:B------:R-:W-:-:S04]  /*6cb50*/  SHF.R.U32.HI R251, RZ, 0x6, R2 ;  /* 0x00000006fffb7819 */ /* 0x000fc80000011602 */
[----:B------:R-:W-:-:S04]  /*6cb60*/  SGXT.U32 R251, R251, 0x1 ;  /* 0x00000001fbfb781a */ /* 0x000fc80000000000 */
[----:B------:R-:W-:-:S04]  /*6cb70*/  LOP3.LUT R251, R251, 0x12, RZ, 0xfc, !PT ;  /* 0x00000012fbfb7812 */ /* 0x000fc800078efcff */
[----:B------:R-:W-:Y:S02]  /*6cb80*/  ISETP.GE.AND P1, PT, R251, UR6, PT ;  /* 0x00000006fb007c0c */ /* 0x000fe4000bf26270 */
[----:B------:R-:W-:Y:S02]  /*6cb90*/  SHF.R.U32.HI R251, RZ, 0x6, R2 ;  /* 0x00000006fffb7819 */ /* 0x000fe40000011602 */
[----:B------:R-:W-:Y:S02]  /*6cba0*/  SEL R0, R0, RZ, P2 ;  /* 0x000000ff00007207 */ /* 0x000fe40001000000 */
[----:B------:R-:W-:Y:S02]  /*6cbb0*/  SGXT.U32 R251, R251, 0x1 ;  /* 0x00000001fbfb781a */ /* 0x000fe40000000000 */
[----:B------:R-:W-:Y:S02]  /*6cbc0*/  ISETP.NE.U32.AND P4, PT, R0, RZ, PT ;  /* 0x000000ff0000720c */ /* 0x000fe40003f85070 */
[----:B------:R-:W-:-:S02]  /*6cbd0*/  LOP3.LUT R251, R251, 0x2e, RZ, 0xfc, !PT ;  /* 0x0000002efbfb7812 */ /* 0x000fc400078efcff */
[----:B------:R-:W-:Y:S02]  /*6cbe0*/  SEL R0, RZ, 0x4, P3 ;  /* 0x00000004ff007807 */ /* 0x000fe40001800000 */
[----:B------:R-:W-:Y:S02]  /*6cbf0*/  ISETP.NE.U32.AND P0, PT, R3, RZ, PT ;  /* 0x000000ff0300720c */ /* 0x000fe40003f05070 */
[----:B------:R-:W-:Y:S02]  /*6cc00*/  ISETP.GE.AND P3, PT, R251, UR6, PT ;  /* 0x00000006fb007c0c */ /* 0x000fe4000bf66270 */
[----:B------:R-:W-:-:S04]  /*6cc10*/  SHF.R.U32.HI R251, RZ, 0x6, R2 ;  /* 0x00000006fffb7819 */ /* 0x000fc80000011602 */
[----:B------:R-:W-:-:S04]  /*6cc20*/  SGXT.U32 R251, R251, 0x1 ;  /* 0x00000001fbfb781a */ /* 0x000fc80000000000 */
[----:B------:R-:W-:Y:S01]  /*6cc30*/  LOP3.LUT R251, R251, 0x4c, RZ, 0xfc, !PT ;  /* 0x0000004cfbfb7812 */ /* 0x000fe200078efcff */
[----:B------:R1:W-:Y:S03]  /*6cc40*/  LDGSTS.E [R4+0x36008], desc[UR48][R32.64], P0 ;  /* 0x3600800020047fae */ /* 0x0003e60008121870 */
[----:B------:R-:W-:Y:S01]  /*6cc50*/  ISETP.GE.AND P0, PT, R251, UR6, PT ;  /* 0x00000006fb007c0c */ /* 0x000fe2000bf06270 */
[----:B------:R-:W-:Y:S01]  /*6cc60*/  LDGSTS.E [R5+0x30000], desc[UR48][R126.64], P6 ;  /* 0x300000007e057fae */ /* 0x000fe2000b121870 */
[----:B------:R-:W2:Y:S01]  /*6cc70*/  S2R R251, SR_TID.X ;  /* 0x0000000000fb7919 */ /* 0x000ea20000002100 */
[--C-:B------:R-:W-:Y:S02]  /*6cc80*/  SHF.R.U32.HI R3, RZ, 0x6, R2.reuse ;  /* 0x00000006ff037819 */ /* 0x100fe40000011602 */
[----:B------:R-:W-:Y:S01]  /*6cc90*/  SHF.R.U32.HI R2, RZ, 0x6, R2 ;  /* 0x00000006ff027819 */ /* 0x000fe20000011602 */
[----:B------:R-:W-:Y:S03]  /*6cca0*/  LDGSTS.E [R5+0x30008], desc[UR48][R192.64], P4 ;  /* 0x30008000c0057fae */ /* 0x000fe6000a121870 */
[----:B------:R-:W-:-:S04]  /*6ccb0*/  SGXT.U32 R2, R2, 0x1 ;  /* 0x000000010202781a */ /* 0x000fc80000000000 */
[----:B------:R-:W-:Y:S02]  /*6ccc0*/  LOP3.LUT R2, R2, 0x4e, RZ, 0xfc, !PT ;  /* 0x0000004e02027812 */ /* 0x000fe400078efcff */
[----:B------:R-:W-:Y:S02]  /*6ccd0*/  SGXT.U32 R3, R3, 0x1 ;  /* 0x000000010303781a */ /* 0x000fe40000000000 */
[----:B------:R-:W-:Y:S02]  /*6cce0*/  ISETP.GE.AND P6, PT, R2, UR6, PT ;  /* 0x0000000602007c0c */ /* 0x000fe4000bfc6270 */
[----:B------:R-:W-:Y:S02]  /*6ccf0*/  LOP3.LUT R3, R3, 0x10, RZ, 0xfc, !PT ;  /* 0x0000001003037812 */ /* 0x000fe400078efcff */
[----:B------:R-:W-:Y:S02]  /*6cd00*/  SEL R0, R0, RZ, P2 ;  /* 0x000000ff00007207 */ /* 0x000fe40001000000 */
[----:B------:R-:W-:-:S02]  /*6cd10*/  ISETP.GE.AND P5, PT, R3, UR6, PT ;  /* 0x0000000603007c0c */ /* 0x000fc4000bfa6270 */
[----:B------:R-:W-:Y:S02]  /*6cd20*/  SEL R3, RZ, 0x4, P3 ;  /* 0x00000004ff037807 */ /* 0x000fe40001800000 */
[--C-:B--2---:R-:W-:Y:S02]  /*6cd30*/  SHF.R.U32.HI R2, RZ, 0x6, R251.reuse ;  /* 0x00000006ff027819 */ /* 0x104fe400000116fb */
[----:B------:R-:W-:Y:S02]  /*6cd40*/  SHF.R.U32.HI R251, RZ, 0x6, R251 ;  /* 0x00000006fffb7819 */ /* 0x000fe400000116fb */
[----:B------:R-:W-:Y:S02]  /*6cd50*/  SGXT.U32 R2, R2, 0x1 ;  /* 0x000000010202781a */ /* 0x000fe40000000000 */
[----:B------:R-:W-:Y:S02]  /*6cd60*/  SGXT.U32 R251, R251, 0x1 ;  /* 0x00000001fbfb781a */ /* 0x000fe40000000000 */
[----:B------:R-:W-:-:S02]  /*6cd70*/  LOP3.LUT R2, R2, 0x6c, RZ, 0xfc, !PT ;  /* 0x0000006c02027812 */ /* 0x000fc400078efcff */
[----:B------:R-:W-:Y:S02]  /*6cd80*/  ISETP.NE.U32.AND P3, PT, R0, RZ, PT ;  /* 0x000000ff0000720c */ /* 0x000fe40003f65070 */
[----:B------:R-:W-:Y:S02]  /*6cd90*/  LOP3.LUT R251, R251, 0x6e, RZ, 0xfc, !PT ;  /* 0x0000006efbfb7812 */ /* 0x000fe400078efcff */
[----:B------:R-:W-:Y:S02]  /*6cda0*/  SEL R0, RZ, 0x4, P0 ;  /* 0x00000004ff007807 */ /* 0x000fe40000000000 */
[----:B------:R-:W-:Y:S02]  /*6cdb0*/  ISETP.GE.AND P0, PT, R2, UR6, PT ;  /* 0x0000000602007c0c */ /* 0x000fe4000bf06270 */
[----:B------:R-:W-:Y:S02]  /*6cdc0*/  SEL R2, RZ, 0x4, P6 ;  /* 0x00000004ff027807 */ /* 0x000fe40003000000 */
[----:B------:R-:W-:-:S02]  /*6cdd0*/  SEL R3, R3, RZ, P2 ;  /* 0x000000ff03037207 */ /* 0x000fc40001000000 */
[----:B------:R-:W-:Y:S01]  /*6cde0*/  ISETP.GE.AND P6, PT, R251, UR6, PT ;  /* 0x00000006fb007c0c */ /* 0x000fe2000bfc6270 */
[----:B------:R-:W-:Y:S01]  /*6cdf0*/  LDGSTS.E [R5+0x32000], desc[UR48][R30.64], P3 ;  /* 0x320000001e057fae */ /* 0x000fe20009921870 */
[----:B------:R-:W-:Y:S02]  /*6ce00*/  SEL R251, RZ, 0x4, P0 ;  /* 0x00000004fffb7807 */ /* 0x000fe40000000000 */
[----:B------:R-:W-:Y:S02]  /*6ce10*/  ISETP.NE.U32.AND P0, PT, R3, RZ, PT ;  /* 0x000000ff0300720c */ /* 0x000fe40003f05070 */
[----:B-1----:R-:W-:Y:S02]  /*6ce20*/  SEL R4, RZ, 0x4, P6 ;  /* 0x00000004ff047807 */ /* 0x002fe40003000000 */
[----:B------:R-:W-:-:S04]  /*6ce30*/  SEL R3, R2, RZ, P2 ;  /* 0x000000ff02037207 */ /* 0x000fc80001000000 */
[----:B------:R-:W-:Y:S02]  /*6ce40*/  ISETP.NE.U32.AND P4, PT, R3, RZ, PT ;  /* 0x000000ff0300720c */ /* 0x000fe40003f85070 */
[----:B------:R-:W-:Y:S02]  /*6ce50*/  SEL R3, R4, RZ, P2 ;  /* 0x000000ff04037207 */ /* 0x000fe40001000000 */
[----:B------:R-:W1:Y:S01]  /*6ce60*/  S2R R4, SR_TID.X ;  /* 0x0000000000047919 */ /* 0x000e620000002100 */
[----:B------:R-:W-:Y:S02]  /*6ce70*/  SEL R0, R0, RZ, P2 ;  /* 0x000000ff00007207 */ /* 0x000fe40001000000 */
[----:B------:R-:W-:Y:S01]  /*6ce80*/  SEL R251, R251, RZ, P2 ;  /* 0x000000fffbfb7207 */ /* 0x000fe20001000000 */
[----:B------:R-:W-:Y:S01]  /*6ce90*/  LDGSTS.E [R5+0x32008], desc[UR48][R128.64], P0 ;  /* 0x3200800080057fae */ /* 0x000fe20008121870 */
[----:B------:R-:W-:Y:S02]  /*6cea0*/  ISETP.NE.U32.AND P6, PT, R0, RZ, PT ;  /* 0x000000ff0000720c */ /* 0x000fe40003fc5070 */
[----:B------:R-:W-:-:S02]  /*6ceb0*/  SEL R0, RZ, 0x4, P5 ;  /* 0x00000004ff007807 */ /* 0x000fc40002800000 */
[----:B------:R-:W-:Y:S02]  /*6cec0*/  ISETP.NE.U32.AND P5, PT, R251, RZ, PT ;  /* 0x000000fffb00720c */ /* 0x000fe40003fa5070 */
[----:B------:R-:W-:-:S04]  /*6ced0*/  SEL R0, R0, RZ, P2 ;  /* 0x000000ff00007207 */ /* 0x000fc80001000000 */
[----:B------:R-:W-:Y:S02]  /*6cee0*/  ISETP.NE.U32.AND P0, PT, R0, RZ, PT ;  /* 0x000000ff0000720c */ /* 0x000fe40003f05070 */
[----:B------:R-:W-:Y:S01]  /*6cef0*/  SEL R0, RZ, 0x4, P1 ;  /* 0x00000004ff007807 */ /* 0x000fe20000800000 */
[----:B------:R-:W-:Y:S04]  /*6cf00*/  LDGSTS.E [R5+0x34000], desc[UR48][R194.64], P6 ;  /* 0x34000000c2057fae */ /* 0x000fe8000b121870 */
[----:B------:R-:W-:Y:S04]  /*6cf10*/  LDGSTS.E [R5+0x34008], desc[UR48][R28.64], P4 ;  /* 0x340080001c057fae */ /* 0x000fe8000a121870 */
[----:B------:R-:W-:Y:S01]  /*6cf20*/  STL.64 [R1+0x420], R44 ;  /* 0x0004202c01007387 */ /* 0x000fe20000100a00 */
[----:B-1----:R-:W-:-:S03]  /*6cf30*/  SHF.R.U32.HI R251, RZ, 0x6, R4 ;  /* 0x00000006fffb7819 */ /* 0x002fc60000011604 */
[----:B------:R-:W-:Y:S01]  /*6cf40*/  LDGSTS.E [R5+0x36000], desc[UR48][R130.64], P5 ;  /* 0x3600000082057fae */ /* 0x000fe2000a921870 */
[----:B------:R-:W-:-:S04]  /*6cf50*/  SGXT.U32 R251, R251, 0x1 ;  /* 0x00000001fbfb781a */ /* 0x000fc80000000000 */
[----:B------:R-:W-:-:S04]  /*6cf60*/  LOP3.LUT R251, R251, 0x14, RZ, 0xfc, !PT ;  /* 0x00000014fbfb7812 */ /* 0x000fc800078efcff */
[----:B------:R-:W-:Y:S02]  /*6cf70*/  ISETP.GE.AND P1, PT, R251, UR6, PT ;  /* 0x00000006fb007c0c */ /* 0x000fe4000bf26270 */
[--C-:B------:R-:W-:Y:S02]  /*6cf80*/  SHF.R.U32.HI R251, RZ, 0x6, R4.reuse ;  /* 0x00000006fffb7819 */ /* 0x100fe40000011604 */
[----:B------:R-:W-:-:S04]  /*6cf90*/  SHF.R.U32.HI R4, RZ, 0x6, R4 ;  /* 0x00000006ff047819 */ /* 0x000fc80000011604 */
[----:B------:R-:W-:-:S04]  /*6cfa0*/  SGXT.U32 R4, R4, 0x1 ;  /* 0x000000010404781a */ /* 0x000fc80000000000 */
[----:B------:R-:W-:-:S04]  /*6cfb0*/  LOP3.LUT R4, R4, 0x16, RZ, 0xfc, !PT ;  /* 0x0000001604047812 */ /* 0x000fc800078efcff */
[----:B------:R-:W-:Y:S02]  /*6cfc0*/  ISETP.GE.AND P4, PT, R4, UR6, PT ;  /* 0x0000000604007c0c */ /* 0x000fe4000bf86270 */
[----:B------:R-:W1:Y:S01]  /*6cfd0*/  S2R R4, SR_TID.X ;  /* 0x0000000000047919 */ /* 0x000e620000002100 */
[----:B------:R-:W-:Y:S04]  /*6cfe0*/  STL.64 [R1+0x428], R114 ;  /* 0x0004287201007387 */ /* 0x000fe80000100a00 */
[----:B------:R-:W-:Y:S04]  /*6cff0*/  STL.64 [R1+0x430], R38 ;  /* 0x0004302601007387 */ /* 0x000fe80000100a00 */
[----:B------:R-:W-:Y:S04]  /*6d000*/  STL.64 [R1+0x438], R120 ;  /* 0x0004387801007387 */ /* 0x000fe80000100a00 */
[----:B------:R-:W-:Y:S04]  /*6d010*/  STL.64 [R1+0x440], R190 ;  /* 0x000440be01007387 */ /* 0x000fe80000100a00 */
[----:B------:R-:W-:Y:S04]  /*6d020*/  STL.64 [R1+0x448], R32 ;  /* 0x0004482001007387 */ /* 0x000fe80000100a00 */
[----:B------:R-:W-:Y:S04]  /*6d030*/  STL.64 [R1+0x450], R130 ;  /* 0x0004508201007387 */ /* 0x000fe80000100a00 */
[----:B------:R-:W-:Y:S01]  /*6d040*/  STL.64 [R1+0x458], R196 ;  /* 0x000458c401007387 */ /* 0x000fe20000100a00 */
[----:B------:R-:W-:-:S03]  /*6d050*/  SGXT.U32 R251, R251, 0x1 ;  /* 0x00000001fbfb781a */ /* 0x000fc60000000000 */
[----:B------:R-:W-:Y:S04]  /*6d060*/  STL.64 [R1+0x460], R206 ;  /* 0x000460ce01007387 */ /* 0x000fe80000100a00 */
[----:B------:R-:W-:Y:S04]  /*6d070*/  STL.64 [R1+0x468], R204 ;  /* 0x000468cc01007387 */ /* 0x000fe80000100a00 */
[----:B------:R-:W-:Y:S04]  /*6d080*/  STL.64 [R1+0x470], R138 ;  /* 0x0004708a01007387 */ /* 0x000fe80000100a00 */
[----:B------:R2:W-:Y:S01]  /*6d090*/  STL.64 [R1+0x4a0], R108 ;  /* 0x0004a06c01007387 */ /* 0x0005e20000100a00 */
[----:B------:R-:W-:-:S02]  /*6d0a0*/  LOP3.LUT R251, R251, 0x30, RZ, 0xfc, !PT ;  /* 0x00000030fbfb7812 */ /* 0x000fc400078efcff */
[----:B------:R-:W-:Y:S02]  /*6d0b0*/  ISETP.NE.U32.AND P3, PT, R3, RZ, PT ;  /* 0x000000ff0300720c */ /* 0x000fe40003f65070 */
[----:B------:R-:W-:Y:S01]  /*6d0c0*/  ISETP.GE.AND P6, PT, R251, UR6, PT ;  /* 0x00000006fb007c0c */ /* 0x000fe2000bfc6270 */
[----:B--2---:R-:W2:Y:S04]  /*6d0d0*/  LDL.LU.64 R108, [R1+0x1ce8] ;  /* 0x001ce800016c7983 */ /* 0x004ea80000300a00 */
[----:B------:R-:W-:Y:S04]  /*6d0e0*/  STL.64 [R1+0x478], R136 ;  /* 0x0004788801007387 */ /* 0x000fe80000100a00 */
[----:B------:R-:W-:Y:S04]  /*6d0f0*/  STL.64 [R1+0x480], R12 ;  /* 0x0004800c01007387 */ /* 0x000fe80000100a00 */
[----:B------:R3:W-:Y:S01]  /*6d100*/  STL.64 [R1+0x4a8], R174 ;  /* 0x0004a8ae01007387 */ /* 0x0007e20000100a00 */
[----:B-1----:R-:W-:-:S02]  /*6d110*/  SHF.R.U32.HI R251, RZ, 0x6, R4 ;  /* 0x00000006fffb7819 */ /* 0x002fc40000011604 */
[----:B------:R-:W-:Y:S01]  /*6d120*/  SEL R3, R0, RZ, P2 ;  /* 0x000000ff00037207 */ /* 0x000fe20001000000 */
[----:B------:R-:W-:Y:S04]  /*6d130*/  LDGSTS.E [R5+0x36008], desc[UR48][R196.64], P3 ;  /* 0x36008000c4057fae */ /* 0x000fe80009921870 */
[----:B---3--:R-:W3:Y:S04]  /*6d140*/  LDL.LU.64 R174, [R1+0x1ce0] ;  /* 0x001ce00001ae7983 */ /* 0x008ee80000300a00 */
[----:B------:R-:W-:Y:S04]  /*6d150*/  STL.64 [R1+0x490], R10 ;  /* 0x0004900a01007387 */ /* 0x000fe80000100a00 */
[----:B------:R-:W4:Y:S04]  /*6d160*/  LDL.LU.64 R48, [R1+0x1cd8] ;  /* 0x001cd80001307983 */ /* 0x000f280000300a00 */
[----:B------:R-:W4:Y:S04]  /*6d170*/  LDL.LU.64 R110, [R1+0x1cd0] ;  /* 0x001cd000016e7983 */ /* 0x000f280000300a00 */
[----:B------:R-:W4:Y:S01]  /*6d180*/  LDL.LU.64 R176, [R1+0x1cc8] ;  /* 0x001cc80001b07983 */ /* 0x000f220000300a00 */
[----:B------:R-:W-:-:S03]  /*6d190*/  SGXT.U32 R251, R251, 0x1 ;  /* 0x00000001fbfb781a */ /* 0x000fc60000000000 */
[----:B------:R-:W4:Y:S04]  /*6d1a0*/  LDL.LU.64 R46, [R1+0x1cc0] ;  /* 0x001cc000012e7983 */ /* 0x000f280000300a00 */
[----:B------:R-:W4:Y:S04]  /*6d1b0*/  LDL.LU.64 R112, [R1+0x1cb8] ;  /* 0x001cb80001707983 */ /* 0x000f280000300a00 */
[----:B------:R-:W4:Y:S01]  /*6d1c0*/  LDL.LU.64 R178, [R1+0x1cb0] ;  /* 0x001cb00001b27983 */ /* 0x000f220000300a00 */
[----:B------:R-:W-:-:S03]  /*6d1d0*/  SEL R0, RZ, 0x4, P6 ;  /* 0x00000004ff007807 */ /* 0x000fc60003000000 */
[----:B------:R-:W4:Y:S01]  /*6d1e0*/  LDL.LU.64 R44, [R1+0x1ca8] ;  /* 0x001ca800012c7983 */ /* 0x000f220000300a00 */
[----:B------:R-:W-:-:S03]  /*6d1f0*/  LOP3.LUT R251, R251, 0x50, RZ, 0xfc, !PT ;  /* 0x00000050fbfb7812 */ /* 0x000fc600078efcff */
[----:B------:R-:W4:Y:S04]  /*6d200*/  LDL.LU.64 R114, [R1+0x1ca0] ;  /* 0x001ca00001727983 */ /* 0x000f280000300a00 */
[----:B------:R-:W4:Y:S04]  /*6d210*/  LDL.LU.64 R180, [R1+0x1c98] ;  /* 0x001c980001b47983 */ /* 0x000f280000300a00 */
[----:B------:R-:W4:Y:S01]  /*6d220*/  LDL.LU R243, [R1+0x1c90] ;  /* 0x001c900001f37983 */ /* 0x000f220000300800 */
[----:B------:R-:W-:-:S03]  /*6d230*/  SEL R0, R0, RZ, P2 ;  /* 0x000000ff00007207 */ /* 0x000fc60001000000 */
[----:B------:R-:W4:Y:S04]  /*6d240*/  LDL.LU.64 R42, [R1+0x1c88] ;  /* 0x001c8800012a7983 */ /* 0x000f280000300a00 */
[----:B------:R-:W4:Y:S01]  /*6d250*/  LDL.LU.64 R116, [R1+0x1c80] ;  /* 0x001c800001747983 */ /* 0x000f220000300a00 */
[----:B------:R-:W-:-:S03]  /*6d260*/  ISETP.GE.AND P3, PT, R251, UR6, PT ;  /* 0x00000006fb007c0c */ /* 0x000fc6000bf66270 */
[----:B------:R-:W4:Y:S01]  /*6d270*/  LDL.LU.64 R40, [R1+0x1c78] ;  /* 0x001c780001287983 */ /* 0x000f220000300a00 */
[----:B------:R-:W-:-:S03]  /*6d280*/  ISETP.NE.U32.AND P5, PT, R3, RZ, PT ;  /* 0x000000ff0300720c */ /* 0x000fc60003fa5070 */
[----:B------:R-:W4:Y:S04]  /*6d290*/  LDL.LU.64 R118, [R1+0x1c70] ;  /* 0x001c700001767983 */ /* 0x000f280000300a00 */
[----:B------:R-:W4:Y:S04]  /*6d2a0*/  LDL.LU.64 R184, [R1+0x1c68] ;  /* 0x001c680001b87983 */ /* 0x000f280000300a00 */
[----:B------:R-:W4:Y:S04]  /*6d2b0*/  LDL.LU.64 R38, [R1+0x1c60] ;  /* 0x001c600001267983 */ /* 0x000f280000300a00 */
[----:B------:R-:W4:Y:S04]  /*6d2c0*/  LDL.LU.64 R120, [R1+0x1c58] ;  /* 0x001c580001787983 */ /* 0x000f280000300a00 */
[----:B------:R-:W-:Y:S01]  /*6d2d0*/  LDGSTS.E [R15+0x30000], desc[UR48][R26.64], P0 ;  /* 0x300000001a0f7fae */ /* 0x000fe20008121870 */
[----:B------:R-:W-:Y:S01]  /*6d2e0*/  ISETP.NE.U32.AND P0, PT, R0, RZ, PT ;  /* 0x000000ff0000720c */ /* 0x000fe20003f05070 */
[----:B------:R-:W1:Y:S02]  /*6d2f0*/  S2R R251, SR_TID.X ;  /* 0x0000000000fb7919 */ /* 0x000e640000002100 */
[----:B------:R-:W4:Y:S04]  /*6d300*/  LDL.LU.64 R186, [R1+0x1c50] ;  /* 0x001c500001ba7983 */ /* 0x000f280000300a00 */
[----:B------:R-:W5:Y:S04]  /*6d310*/  LDL.LU R14, [R1+0x1c48] ;  /* 0x001c4800010e7983 */ /* 0x000f680000300800 */
        /* <DEDUP_REMOVED lines=8> */
[----:B------:R-:W5:Y:S04]  /*6d3a0*/  LDL.LU R2, [R1+0x1c00] ;  /* 0x001c000001027983 */ /* 0x000f680000300800 */
[----:B------:R-:W4:Y:S04]  /*6d3b0*/  LDL.LU.64 R192, [R1+0x1bf8] ;  /* 0x001bf80001c07983 */ /* 0x000f280000300a00 */
[----:B------:R1:W-:Y:S04]  /*6d3c0*/  STL [R1+0x1858], R250 ;  /* 0x001858fa01007387 */ /* 0x0003e80000100800 */
[----:B------:R-:W-:Y:S04]  /*6d3d0*/  LDGSTS.E [R15+0x30008], desc[UR48][R248.64], P5 ;  /* 0x30008000f80f7fae */ /* 0x000fe8000a921870 */
[----:B------:R1:W-:Y:S02]  /*6d3e0*/  LDGSTS.E [R15+0x32000], desc[UR48][R202.64], P0 ;  /* 0x32000000ca0f7fae */ /* 0x0003e40008121870 */
[----:B-1----:R-:W-:-:S02]  /*6d3f0*/  SHF.R.U32.HI R250, RZ, 0x6, R4 ;  /* 0x00000006fffa7819 */ /* 0x002fc40000011604 */
[----:B------:R-:W-:Y:S01]  /*6d400*/  SHF.R.U32.HI R4, RZ, 0x6, R4 ;  /* 0x00000006ff047819 */ /* 0x000fe20000011604 */
[----:B------:R-:W4:Y:S01]  /*6d410*/  LDL.LU.64 R30, [R1+0x1bf0] ;  /* 0x001bf000011e7983 */ /* 0x000f220000300a00 */
[----:B------:R-:W-:Y:S01]  /*6d420*/  SGXT.U32 R250, R250, 0x1 ;  /* 0x00000001fafa781a */ /* 0x000fe20000000000 */
[----:B------:R-:W1:Y:S03]  /*6d430*/  S2R R202, SR_TID.X ;  /* 0x0000000000ca7919 */ /* 0x000e660000002100 */
[----:B------:R-:W-:Y:S02]  /*6d440*/  LOP3.LUT R250, R250, 0x32, RZ, 0xfc, !PT ;  /* 0x00000032fafa7812 */ /* 0x000fe400078efcff */
[----:B------:R-:W-:Y:S01]  /*6d450*/  SGXT.U32 R4, R4, 0x1 ;  /* 0x000000010404781a */ /* 0x000fe20000000000 */
[----:B------:R-:W4:Y:S01]  /*6d460*/  LDL.LU.64 R128, [R1+0x1be8] ;  /* 0x001be80001807983 */ /* 0x000f220000300a00 */
[----:B------:R-:W-:-:S02]  /*6d470*/  ISETP.GE.AND P6, PT, R250, UR6, PT ;  /* 0x00000006fa007c0c */ /* 0x000fc4000bfc6270 */
[----:B------:R-:W-:Y:S01]  /*6d480*/  LOP3.LUT R4, R4, 0x52, RZ, 0xfc, !PT ;  /* 0x0000005204047812 */ /* 0x000fe200078efcff */
[----:B------:R-:W4:Y:S01]  /*6d490*/  LDL.LU.64 R194, [R1+0x1be0] ;  /* 0x001be00001c27983 */ /* 0x000f220000300a00 */
[----:B------:R-:W-:Y:S02]  /*6d4a0*/  SEL R0, RZ, 0x4, P6 ;  /* 0x00000004ff007807 */ /* 0x000fe40003000000 */
[----:B------:R-:W-:Y:S01]  /*6d4b0*/  ISETP.GE.AND P6, PT, R4, UR6, PT ;  /* 0x0000000604007c0c */ /* 0x000fe2000bfc6270 */
[----:B------:R-:W4:Y:S01]  /*6d4c0*/  LDL.LU.64 R28, [R1+0x1bd8] ;  /* 0x001bd800011c7983 */ /* 0x000f220000300a00 */
[--C-:B------:R-:W-:Y:S02]  /*6d4d0*/  SHF.R.U32.HI R4, RZ, 0x6, R251.reuse ;  /* 0x00000006ff047819 */ /* 0x100fe400000116fb */
[----:B------:R-:W-:Y:S01]  /*6d4e0*/  SHF.R.U32.HI R251, RZ, 0x6, R251 ;  /* 0x00000006fffb7819 */ /* 0x000fe200000116fb */
[----:B------:R-:W4:Y:S01]  /*6d4f0*/  LDL.LU.64 R130, [R1+0x1bd0] ;  /* 0x001bd00001827983 */ /* 0x000f220000300a00 */
[----:B------:R-:W-:-:S02]  /*6d500*/  SGXT.U32 R4, R4, 0x1 ;  /* 0x000000010404781a */ /* 0x000fc40000000000 */
[----:B------:R-:W-:Y:S01]  /*6d510*/  SGXT.U32 R251, R251, 0x1 ;  /* 0x00000001fbfb781a */ /* 0x000fe20000000000 */
[----:B------:R-:W4:Y:S01]  /*6d520*/  LDL.LU.64 R196, [R1+0x1bc8] ;  /* 0x001bc80001c47983 */ /* 0x000f220000300a00 */
[----:B------:R-:W-:Y:S02]  /*6d530*/  LOP3.LUT R4, R4, 0x70, RZ, 0xfc, !PT ;  /* 0x0000007004047812 */ /* 0x000fe400078efcff */
[----:B------:R-:W-:Y:S01]  /*6d540*/  LOP3.LUT R251, R251, 0x72, RZ, 0xfc, !PT ;  /* 0x00000072fbfb7812 */ /* 0x000fe200078efcff */
[----:B------:R-:W4:Y:S01]  /*6d550*/  LDL.LU.64 R26, [R1+0x1bc0] ;  /* 0x001bc000011a7983 */ /* 0x000f220000300a00 */
[----:B------:R-:W-:Y:S02]  /*6d560*/  SEL R3, RZ, 0x4, P3 ;  /* 0x00000004ff037807 */ /* 0x000fe40001800000 */
[----:B------:R-:W-:Y:S02]  /*6d570*/  ISETP.GE.AND P3, PT, R4, UR6, PT ;  /* 0x0000000604007c0c */ /* 0x000fe4000bf66270 */
[----:B------:R-:W-:-:S02]  /*6d580*/  SEL R0, R0, RZ, P2 ;  /* 0x000000ff00007207 */ /* 0x000fc40001000000 */
[----:B------:R-:W-:Y:S02]  /*6d590*/  SEL R4, RZ, 0x4, P6 ;  /* 0x00000004ff047807 */ /* 0x000fe40003000000 */
[----:B------:R-:W-:Y:S02]  /*6d5a0*/  ISETP.GE.AND P6, PT, R251, UR6, PT ;  /* 0x00000006fb007c0c */ /* 0x000fe4000bfc6270 */
[----:B-1----:R-:W-:Y:S02]  /*6d5b0*/  SHF.R.U32.HI R203, RZ, 0x6, R202 ;  /* 0x00000006ffcb7819 */ /* 0x002fe400000116ca */
[----:B------:R-:W-:Y:S02]  /*6d5c0*/  SEL R5, RZ, 0x4, P3 ;  /* 0x00000004ff057807 */ /* 0x000fe40001800000 */
[----:B------:R-:W-:Y:S02]  /*6d5d0*/  ISETP.NE.U32.AND P3, PT, R0, RZ, PT ;  /* 0x000000ff0000720c */ /* 0x000fe40003f65070 */
[----:B------:R-:W-:-:S02]  /*6d5e0*/  SEL R0, RZ, 0x4, P6 ;  /* 0x00000004ff007807 */ /* 0x000fc40003000000 */
[----:B------:R-:W-:Y:S02]  /*6d5f0*/  SGXT.U32 R203, R203, 0x1 ;  /* 0x00000001cbcb781a */ /* 0x000fe40000000000 */
[----:B------:R-:W-:Y:S02]  /*6d600*/  SEL R4, R4, RZ, P2 ;  /* 0x000000ff04047207 */ /* 0x000fe40001000000 */
[----:B------:R-:W-:Y:S02]  /*6d610*/  SEL R0, R0, RZ, P2 ;  /* 0x000000ff00007207 */ /* 0x000fe40001000000 */
[----:B------:R-:W-:Y:S02]  /*6d620*/  LOP3.LUT R203, R203, 0x34, RZ, 0xfc, !PT ;  /* 0x00000034cbcb7812 */ /* 0x000fe400078efcff */
[----:B------:R-:W-:Y:S01]  /*6d630*/  ISETP.NE.U32.AND P5, PT, R4, RZ, PT ;  /* 0x000000ff0400720c */ /* 0x000fe20003fa5070 */
[----:B------:R-:W-:Y:S01]  /*6d640*/  LDGSTS.E [R15+0x32008], desc[UR48][R246.64], P3 ;  /* 0x32008000f60f7fae */ /* 0x000fe20009921870 */
[----:B------:R-:W-:-:S02]  /*6d650*/  SEL R4, RZ, 0x4, P1 ;  /* 0x00000004ff047807 */ /* 0x000fc40000800000 */
[----:B------:R-:W-:Y:S02]  /*6d660*/  ISETP.NE.U32.AND P1, PT, R0, RZ, PT ;  /* 0x000000ff0000720c */ /* 0x000fe40003f25070 */
[----:B------:R-:W-:Y:S02]  /*6d670*/  SEL R0, RZ, 0x4, P4 ;  /* 0x00000004ff007807 */ /* 0x000fe40002000000 */
[----:B------:R-:W-:Y:S02]  /*6d680*/  ISETP.GE.AND P4, PT, R203, UR6, PT ;  /* 0x00000006cb007c0c */ /* 0x000fe4000bf86270 */
[----:B------:R-:W1:Y:S01]  /*6d690*/  S2R R203, SR_TID.X ;  /* 0x0000000000cb7919 */ /* 0x000e620000002100 */
[----:B------:R-:W-:Y:S02]  /*6d6a0*/  SEL R3, R3, RZ, P2 ;  /* 0x000000ff03037207 */ /* 0x000fe40001000000 */
[----:B------:R-:W-:Y:S02]  /*6d6b0*/  SHF.R.U32.HI R202, RZ, 0x6, R202 ;  /* 0x00000006ffca7819 */ /* 0x000fe400000116ca */
[----:B------:R-:W-:-:S02]  /*6d6c0*/  ISETP.NE.U32.AND P6, PT, R3, RZ, PT ;  /* 0x000000ff0300720c */ /* 0x000fc40003fc5070 */
[----:B------:R-:W-:Y:S02]  /*6d6d0*/  SGXT.U32 R202, R202, 0x1 ;  /* 0x00000001caca781a */ /* 0x000fe40000000000 */
[----:B------:R-:W-:Y:S02]  /*6d6e0*/  SEL R3, R5, RZ, P2 ;  /* 0x000000ff05037207 */ /* 0x000fe40001000000 */
[----:B------:R-:W-:Y:S02]  /*6d6f0*/  LOP3.LUT R202, R202, 0x18, RZ, 0xfc, !PT ;  /* 0x00000018caca7812 */ /* 0x000fe400078efcff */
[----:B------:R-:W-:Y:S02]  /*6d700*/  SEL R4, R4, RZ, P2 ;  /* 0x000000ff04047207 */ /* 0x000fe40001000000 */
[----:B------:R-:W-:Y:S02]  /*6d710*/  ISETP.GE.AND P3, PT, R202, UR6, PT ;  /* 0x00000006ca007c0c */ /* 0x000fe4000bf66270 */
[----:B------:R-:W-:Y:S01]  /*6d720*/  ISETP.NE.U32.AND P0, PT, R3, RZ, PT ;  /* 0x000000ff0300720c */ /* 0x000fe20003f05070 */
[----:B------:R-:W-:Y:S01]  /*6d730*/  LDGSTS.E [R15+0x34000], desc[UR48][R244.64], P6 ;  /* 0x34000000f40f7fae */ /* 0x000fe2000b121870 */
[----:B------:R-:W-:-:S03]  /*6d740*/  ISETP.NE.U32.AND P6, PT, R4, RZ, PT ;  /* 0x000000ff0400720c */ /* 0x000fc60003fc5070 */
[----:B------:R-:W-:Y:S08]  /*6d750*/  LDGSTS.E [R15+0x34008], desc[UR48][R208.64], P5 ;  /* 0x34008000d00f7fae */ /* 0x000ff0000a921870 */
[----:B------:R-:W-:Y:S01]  /*6d760*/  LDGSTS.E [R15+0x36000], desc[UR48][R206.64], P0 ;  /* 0x36000000ce0f7fae */ /* 0x000fe20008121870 */
[----:B-1----:R-:W-:-:S03]  /*6d770*/  SHF.R.U32.HI R202, RZ, 0x6, R203 ;  /* 0x00000006ffca7819 */ /* 0x002fc600000116cb */
[----:B------:R-:W-:Y:S01]  /*6d780*/  LDGSTS.E [R15+0x36008], desc[UR48][R204.64], P1 ;  /* 0x36008000cc0f7fae */ /* 0x000fe20008921870 */
[----:B------:R-:W-:-:S03]  /*6d790*/  SGXT.U32 R202, R202, 0x1 ;  /* 0x00000001caca781a */ /* 0x000fc60000000000 */
[----:B------:R1:W-:Y:S01]  /*6d7a0*/  LDGSTS.E [R240+0x30000], desc[UR48][R132.64], P6 ;  /* 0x3000000084f07fae */ /* 0x0003e2000b121870 */
[----:B------:R-:W-:-:S04]  /*6d7b0*/  LOP3.LUT R202, R202, 0x36, RZ, 0xfc, !PT ;  /* 0x00000036caca7812 */ /* 0x000fc800078efcff */
[----:B------:R-:W-:Y:S02]  /*6d7c0*/  ISETP.GE.AND P5, PT, R202, UR6, PT ;  /* 0x00000006ca007c0c */ /* 0x000fe4000bfa6270 */
[----:B------:R-:W-:Y:S01]  /*6d7d0*/  SHF.R.U32.HI R202, RZ, 0x6, R203 ;  /* 0x00000006ffca7819 */ /* 0x000fe200000116cb */
[----:B-1----:R-:W1:Y:S03]  /*6d7e0*/  S2R R133, SR_TID.X ;  /* 0x0000000000857919 */ /* 0x002e660000002100 */
[----:B------:R-:W-:-:S04]  /*6d7f0*/  SGXT.U32 R202, R202, 0x1 ;  /* 0x00000001caca781a */ /* 0x000fc80000000000 */
[----:B------:R-:W-:Y:S02]  /*6d800*/  LOP3.LUT R202, R202, 0x54, RZ, 0xfc, !PT ;  /* 0x00000054caca7812 */ /* 0x000fe400078efcff */
[----:B------:R-:W-:Y:S02]  /*6d810*/  SEL R3, R0, RZ, P2 ;  /* 0x000000ff00037207 */ /* 0x000fe40001000000 */
[----:B------:R-:W-:Y:S02]  /*6d820*/  ISETP.GE.AND P1, PT, R202, UR6, PT ;  /* 0x00000006ca007c0c */ /* 0x000fe4000bf26270 */
[----:B------:R-:W-:Y:S02]  /*6d830*/  SHF.R.U32.HI R202, RZ, 0x6, R203 ;  /* 0x00000006ffca7819 */ /* 0x000fe400000116cb */
[----:B------:R-:W-:Y:S02]  /*6d840*/  SEL R0, RZ, 0x4, P4 ;  /* 0x00000004ff007807 */ /* 0x000fe40002000000 */
[----:B------:R-:W-:-:S02]  /*6d850*/  SGXT.U32 R202, R202, 0x1 ;  /* 0x00000001caca781a */ /* 0x000fc40000000000 */
[----:B------:R-:W-:Y:S02]  /*6d860*/  SEL R0, R0, RZ, P2 ;  /* 0x000000ff00007207 */ /* 0x000fe40001000000 */
[----:B------:R-:W-:Y:S02]  /*6d870*/  LOP3.LUT R202, R202, 0x56, RZ, 0xfc, !PT ;  /* 0x00000056caca7812 */ /* 0x000fe400078efcff */
[----:B------:R-:W-:Y:S02]  /*6d880*/  ISETP.NE.U32.AND P0, PT, R0, RZ, PT ;  /* 0x000000ff0000720c */ /* 0x000fe40003f05070 */
[----:B------:R-:W-:Y:S02]  /*6d890*/  SEL R0, RZ, 0x4, P5 ;  /* 0x00000004ff007807 */ /* 0x000fe40002800000 */
[----:B------:R-:W-:Y:S02]  /*6d8a0*/  ISETP.GE.AND P5, PT, R202, UR6, PT ;  /* 0x00000006ca007c0c */ /* 0x000fe4000bfa6270 */
[----:B------:R-:W-:-:S02]  /*6d8b0*/  SHF.R.U32.HI R202, RZ, 0x6, R203 ;  /* 0x00000006ffca7819 */ /* 0x000fc400000116cb */
[----:B------:R-:W-:Y:S02]  /*6d8c0*/  SHF.R.U32.HI R203, RZ, 0x6, R203 ;  /* 0x00000006ffcb7819 */ /* 0x000fe400000116cb */
[----:B------:R-:W-:Y:S02]  /*6d8d0*/  SGXT.U32 R202, R202, 0x1 ;  /* 0x00000001caca781a */ /* 0x000fe40000000000 */
[----:B------:R-:W-:Y:S02]  /*6d8e0*/  ISETP.NE.U32.AND P4, PT, R3, RZ, PT ;  /* 0x000000ff0300720c */ /* 0x000fe40003f85070 */
[----:B------:R-:W-:Y:S02]  /*6d8f0*/  SGXT.U32 R203, R203, 0x1 ;  /* 0x00000001cbcb781a */ /* 0x000fe40000000000 */
[----:B------:R-:W-:Y:S02]  /*6d900*/  LOP3.LUT R202, R202, 0x74, RZ, 0xfc, !PT ;  /* 0x00000074caca7812 */ /* 0x000fe400078efcff */
[----:B-1----:R-:W-:-:S02]  /*6d910*/  SHF.R.U32.HI R132, RZ, 0x6, R133 ;  /* 0x00000006ff847819 */ /* 0x002fc40000011685 */
[----:B------:R-:W-:Y:S02]  /*6d920*/  SEL R4, RZ, 0x4, P1 ;  /* 0x00000004ff047807 */ /* 0x000fe40000800000 */
[----:B------:R-:W-:Y:S02]  /*6d930*/  LOP3.LUT R203, R203, 0x76, RZ, 0xfc, !PT ;  /* 0x00000076cbcb7812 */ /* 0x000fe400078efcff */
[----:B------:R-:W-:Y:S01]  /*6d940*/  ISETP.GE.AND P1, PT, R202, UR6, PT ;  /* 0x00000006ca007c0c */ /* 0x000fe2000bf26270 */
[----:B------:R-:W-:Y:S01]  /*6d950*/  LDGSTS.E [R240+0x30008], desc[UR48][R200.64], P4 ;  /* 0x30008000c8f07fae */ /* 0x000fe2000a121870 */
[----:B------:R-:W-:Y:S02]  /*6d960*/  SEL R3, R0, RZ, P2 ;  /* 0x000000ff00037207 */ /* 0x000fe40001000000 */
[----:B------:R-:W-:Y:S01]  /*6d970*/  SGXT.U32 R132, R132, 0x1 ;  /* 0x000000018484781a */ /* 0x000fe20000000000 */
[----:B------:R1:W-:Y:S01]  /*6d980*/  LDGSTS.E [R240+0x32000], desc[UR48][R198.64], P0 ;  /* 0x32000000c6f07fae */ /* 0x0003e20008121870 */
[----:B------:R-:W-:-:S02]  /*6d990*/  SEL R0, RZ, 0x4, P5 ;  /* 0x00000004ff007807 */ /* 0x000fc40002800000 */
[----:B------:R-:W-:Y:S02]  /*6d9a0*/  ISETP.GE.AND P5, PT, R203, UR6, PT ;  /* 0x00000006cb007c0c */ /* 0x000fe4000bfa6270 */
[----:B------:R-:W-:Y:S02]  /*6d9b0*/  SEL R5, RZ, 0x4, P1 ;  /* 0x00000004ff057807 */ /* 0x000fe40000800000 */
[----:B------:R-:W-:Y:S02]  /*6d9c0*/  SEL R4, R4, RZ, P2 ;  /* 0x000000ff04047207 */ /* 0x000fe40001000000 */
[----:B------:R-:W-:Y:S02]  /*6d9d0*/  ISETP.NE.U32.AND P1, PT, R3, RZ, PT ;  /* 0x000000ff0300720c */ /* 0x000fe40003f25070 */
[----:B------:R-:W-:Y:S02]  /*6d9e0*/  LOP3.LUT R132, R132, 0x1a, RZ, 0xfc, !PT ;  /* 0x0000001a84847812 */ /* 0x000fe400078efcff */
[----:B------:R-:W-:-:S02]  /*6d9f0*/  SEL R3, R0, RZ, P2 ;  /* 0x000000ff00037207 */ /* 0x000fc40001000000 */
[----:B------:R-:W-:Y:S02]  /*6da00*/  SEL R0, RZ, 0x4, P5 ;  /* 0x00000004ff007807 */ /* 0x000fe40002800000 */
[----:B------:R-:W-:Y:S02]  /*6da10*/  ISETP.NE.U32.AND P5, PT, R4, RZ, PT ;  /* 0x000000ff0400720c */ /* 0x000fe40003fa5070 */
[----:B------:R-:W-:Y:S02]  /*6da20*/  ISETP.GE.AND P0, PT, R132, UR6, PT ;  /* 0x0000000684007c0c */ /* 0x000fe4000bf06270 */
[----:B------:R-:W-:Y:S01]  /*6da30*/  SHF.R.U32.HI R132, RZ, 0x6, R133 ;  /* 0x00000006ff847819 */ /* 0x000fe20000011685 */
[----:B------:R-:W-:Y:S03]  /*6da40*/  LDGSTS.E [R240+0x32008], desc[UR48][R182.64], P1 ;  /* 0x32008000b6f07fae */ /* 0x000fe60008921870 */
[----:B------:R-:W-:-:S04]  /*6da50*/  SGXT.U32 R132, R132, 0x1 ;  /* 0x000000018484781a */ /* 0x000fc80000000000 */
[----:B------:R-:W-:Y:S01]  /*6da60*/  LOP3.LUT R132, R132, 0x38, RZ, 0xfc, !PT ;  /* 0x0000003884847812 */ /* 0x000fe200078efcff */
[----:B------:R-:W-:Y:S03]  /*6da70*/  LDGSTS.E [R240+0x34000], desc[UR48][R142.64], P5 ;  /* 0x340000008ef07fae */ /* 0x000fe6000a921870 */
[----:B------:R-:W-:Y:S02]  /*6da80*/  ISETP.GE.AND P5, PT, R132, UR6, PT ;  /* 0x0000000684007c0c */ /* 0x000fe4000bfa6270 */
[--C-:B------:R-:W-:Y:S02]  /*6da90*/  SHF.R.U32.HI R132, RZ, 0x6, R133.reuse ;  /* 0x00000006ff847819 */ /* 0x100fe40000011685 */
[----:B------:R-:W-:Y:S02]  /*6daa0*/  SHF.R.U32.HI R133, RZ, 0x6, R133 ;  /* 0x00000006ff857819 */ /* 0x000fe40000011685 */
[----:B------:R-:W-:-:S02]  /*6dab0*/  ISETP.NE.U32.AND P6, PT, R3, RZ, PT ;  /* 0x000000ff0300720c */ /* 0x000fc40003fc5070 */
[----:B------:R-:W-:Y:S02]  /*6dac0*/  SEL R3, R0, RZ, P2 ;  /* 0x000000ff00037207 */ /* 0x000fe40001000000 */
[----:B------:R-:W-:Y:S02]  /*6dad0*/  SEL R0, RZ, 0x4, P3 ;  /* 0x00000004ff007807 */ /* 0x000fe40001800000 */
[----:B------:R-:W-:Y:S02]  /*6dae0*/  SGXT.U32 R133, R133, 0x1 ;  /* 0x000000018585781a */ /* 0x000fe40000000000 */
[----:B------:R-:W-:Y:S02]  /*6daf0*/  SEL R0, R0, RZ, P2 ;  /* 0x000000ff00007207 */ /* 0x000fe40001000000 */
[----:B------:R-:W-:Y:S02]  /*6db00*/  LOP3.LUT R133, R133, 0x1c, RZ, 0xfc, !PT ;  /* 0x0000001c85857812 */ /* 0x000fe400078efcff */
[----:B------:R-:W-:Y:S01]  /*6db10*/  ISETP.NE.U32.AND P1, PT, R0, RZ, PT ;  /* 0x000000ff0000720c */ /* 0x000fe20003f25070 */
[----:B------:R-:W-:Y:S01]  /*6db20*/  LDGSTS.E [R240+0x34008], desc[UR48][R140.64], P6 ;  /* 0x340080008cf07fae */ /* 0x000fe2000b121870 */
[----:B------:R-:W-:-:S02]  /*6db30*/  SEL R0, RZ, 0x4, P0 ;  /* 0x00000004ff007807 */ /* 0x000fc40000000000 */
[----:B------:R-:W-:Y:S02]  /*6db40*/  ISETP.GE.AND P0, PT, R133, UR6, PT ;  /* 0x0000000685007c0c */ /* 0x000fe4000bf06270 */
[----:B------:R-:W2:Y:S01]  /*6db50*/  S2R R133, SR_TID.X ;  /* 0x0000000000857919 */ /* 0x000ea20000002100 */
[----:B------:R-:W-:-:S04]  /*6db60*/  SGXT.U32 R132, R132, 0x1 ;  /* 0x000000018484781a */ /* 0x000fc80000000000 */
[----:B------:R-:W-:-:S04]  /*6db70*/  LOP3.LUT R132, R132, 0x1e, RZ, 0xfc, !PT ;  /* 0x0000001e84847812 */ /* 0x000fc800078efcff */
[----:B------:R-:W-:Y:S02]  /*6db80*/  ISETP.GE.AND P6, PT, R132, UR6, PT ;  /* 0x0000000684007c0c */ /* 0x000fe4000bfc6270 */
[----:B------:R-:W-:Y:S02]  /*6db90*/  SEL R4, R5, RZ, P2 ;  /* 0x000000ff05047207 */ /* 0x000fe40001000000 */
[----:B------:R-:W-:Y:S02]  /*6dba0*/  ISETP.NE.U32.AND P4, PT, R3, RZ, PT ;  /* 0x000000ff0300720c */ /* 0x000fe40003f85070 */
[----:B------:R-:W-:Y:S02]  /*6dbb0*/  ISETP.NE.U32.AND P3, PT, R4, RZ, PT ;  /* 0x000000ff0400720c */ /* 0x000fe40003f65070 */
[----:B------:R-:W-:Y:S02]  /*6dbc0*/  SEL R3, RZ, 0x4, P5 ;  /* 0x00000004ff037807 */ /* 0x000fe40002800000 */
[----:B------:R-:W-:-:S09]  /*6dbd0*/  SEL R0, R0, RZ, P2 ;  /* 0x000000ff00007207 */ /* 0x000fd20001000000 */
[----:B------:R-:W-:Y:S01]  /*6dbe0*/  LDGSTS.E [R240+0x36000], desc[UR48][R138.64], P3 ;  /* 0x360000008af07fae */ /* 0x000fe20009921870 */
[----:B--2---:R-:W-:-:S03]  /*6dbf0*/  SHF.R.U32.HI R132, RZ, 0x6, R133 ;  /* 0x00000006ff847819 */ /* 0x004fc60000011685 */
[----:B------:R-:W-:Y:S01]  /*6dc00*/  LDGSTS.E [R240+0x36008], desc[UR48][R136.64], P4 ;  /* 0x3600800088f07fae */ /* 0x000fe2000a121870 */
[----:B------:R-:W-:-:S03]  /*6dc10*/  SGXT.U32 R132, R132, 0x1 ;  /* 0x000000018484781a */ /* 0x000fc60000000000 */
[----:B------:R-:W-:Y:S01]  /*6dc20*/  LDGSTS.E [R241+0x30000], desc[UR48][R134.64], P1 ;  /* 0x3000000086f17fae */ /* 0x000fe20008921870 */
[----:B------:R-:W-:-:S04]  /*6dc30*/  LOP3.LUT R132, R132, 0x3a, RZ, 0xfc, !PT ;  /* 0x0000003a84847812 */ /* 0x000fc800078efcff */
[----:B------:R-:W-:Y:S02]  /*6dc40*/  ISETP.GE.AND P5, PT, R132, UR6, PT ;  /* 0x0000000684007c0c */ /* 0x000fe4000bfa6270 */
[----:B------:R-:W-:-:S04]  /*6dc50*/  SHF.R.U32.HI R132, RZ, 0x6, R133 ;  /* 0x00000006ff847819 */ /* 0x000fc80000011685 */
[----:B------:R-:W-:-:S04]  /*6dc60*/  SGXT.U32 R132, R132, 0x1 ;  /* 0x000000018484781a */ /* 0x000fc80000000000 */
[----:B------:R-:W-:-:S04]  /*6dc70*/  LOP3.LUT R132, R132, 0x58, RZ, 0xfc, !PT ;  /* 0x0000005884847812 */ /* 0x000fc800078efcff */
[----:B------:R-:W-:Y:S02]  /*6dc80*/  ISETP.GE.AND P4, PT, R132, UR6, PT ;  /* 0x0000000684007c0c */ /* 0x000fe4000bf86270 */
[----:B------:R-:W-:-:S04]  /*6dc90*/  SHF.R.U32.HI R132, RZ, 0x6, R133 ;  /* 0x00000006ff847819 */ /* 0x000fc80000011685 */
[----:B------:R-:W-:Y:S02]  /*6dca0*/  SGXT.U32 R132, R132, 0x1 ;  /* 0x000000018484781a */ /* 0x000fe40000000000 */
[----:B------:R-:W-:Y:S02]  /*6dcb0*/  ISETP.NE.U32.AND P3, PT, R0, RZ, PT ;  /* 0x000000ff0000720c */ /* 0x000fe40003f65070 */
[----:B------:R-:W-:Y:S02]  /*6dcc0*/  LOP3.LUT R132, R132, 0x5a, RZ, 0xfc, !PT ;  /* 0x0000005a84847812 */ /* 0x000fe400078efcff */
[----:B------:R-:W-:Y:S02]  /*6dcd0*/  SEL R0, RZ, 0x4, P5 ;  /* 0x00000004ff007807 */ /* 0x000fe40002800000 */
[----:B------:R-:W-:Y:S02]  /*6dce0*/  ISETP.GE.AND P5, PT, R132, UR6, PT ;  /* 0x0000000684007c0c */ /* 0x000fe4000bfa6270 */
[----:B------:R-:W-:-:S02]  /*6dcf0*/  SHF.R.U32.HI R132, RZ, 0x6, R133 ;  /* 0x00000006ff847819 */ /* 0x000fc40000011685 */
[----:B------:R-:W-:Y:S02]  /*6dd00*/  SHF.R.U32.HI R133, RZ, 0x6, R133 ;  /* 0x00000006ff857819 */ /* 0x000fe40000011685 */
[----:B------:R-:W-:Y:S01]  /*6dd10*/  SGXT.U32 R132, R132, 0x1 ;  /* 0x000000018484781a */ /* 0x000fe20000000000 */
[----:B------:R-:W-:Y:S01]  /*6dd20*/  LDGSTS.E [R241+0x30008], desc[UR48][R24.64], P3 ;  /* 0x3000800018f17fae */ /* 0x000fe20009921870 */
[----:B------:R-:W-:Y:S02]  /*6dd30*/  SEL R3, R3, RZ, P2 ;  /* 0x000000ff03037207 */ /* 0x000fe40001000000 */
[----:B------:R-:W-:Y:S02]  /*6dd40*/  LOP3.LUT R132, R132, 0x78, RZ, 0xfc, !PT ;  /* 0x0000007884847812 */ /* 0x000fe400078efcff */
[----:B------:R-:W-:Y:S02]  /*6dd50*/  SGXT.U32 R133, R133, 0x1 ;  /* 0x000000018585781a */ /* 0x000fe40000000000 */
[----:B------:R-:W-:-:S02]  /*6dd60*/  ISETP.NE.U32.AND P1, PT, R3, RZ, PT ;  /* 0x000000ff0300720c */ /* 0x000fc40003f25070 */
[----:B------:R-:W-:Y:S02]  /*6dd70*/  SEL R3, R0, RZ, P2 ;  /* 0x000000ff00037207 */ /* 0x000fe40001000000 */
[----:B------:R-:W-:Y:S01]  /*6dd80*/  SEL R0, RZ, 0x4, P4 ;  /* 0x00000004ff007807 */ /* 0x000fe20002000000 */
[----:B------:R-:W2:Y:S01]  /*6dd90*/  LDL.LU.64 R24, [R1+0xa18] ;  /* 0x000a180001187983 */ /* 0x000ea20000300a00 */
[----:B------:R-:W-:Y:S02]  /*6dda0*/  ISETP.GE.AND P4, PT, R132, UR6, PT ;  /* 0x0000000684007c0c */ /* 0x000fe4000bf86270 */
[----:B------:R-:W-:Y:S01]  /*6ddb0*/  LOP3.LUT R133, R133, 0x7a, RZ, 0xfc, !PT ;  /* 0x0000007a85857812 */ /* 0x000fe200078efcff */
[----:B------:R-:W3:Y:S01]  /*6ddc0*/  LDL.LU.64 R244, [R1+0xa30] ;  /* 0x000a300001f47983 */ /* 0x000ee20000300a00 */
[----:B------:R-:W-:Y:S02]  /*6ddd0*/  SEL R4, RZ, 0x4, P5 ;  /* 0x00000004ff047807 */ /* 0x000fe40002800000 */
[----:B------:R-:W-:Y:S01]  /*6dde0*/  ISETP.NE.U32.AND P5, PT, R3, RZ, PT ;  /* 0x000000ff0300720c */ /* 0x000fe20003fa5070 */
[----:B------:R-:W-:Y:S01]  /*6ddf0*/  LDGSTS.E [R241+0x32000], desc[UR48][R22.64], P1 ;  /* 0x3200000016f17fae */ /* 0x000fe20008921870 */
[----:B------:R-:W-:-:S02]  /*6de00*/  SEL R3, R0, RZ, P2 ;  /* 0x000000ff00037207 */ /* 0x000fc40001000000 */
[----:B------:R-:W-:Y:S01]  /*6de10*/  SEL R0, RZ, 0x4, P4 ;  /* 0x00000004ff007807 */ /* 0x000fe20002000000 */
[----:B------:R-:W4:Y:S01]  /*6de20*/  LDL.LU.64 R182, [R1+0xa38] ;  /* 0x000a380001b67983 */ /* 0x000f220000300a00 */
[----:B------:R-:W-:Y:S02]  /*6de30*/  ISETP.GE.AND P4, PT, R133, UR6, PT ;  /* 0x0000000685007c0c */ /* 0x000fe4000bf86270 */
[----:B------:R-:W1:Y:S01]  /*6de40*/  S2R R133, SR_TID.X ;  /* 0x0000000000857919 */ /* 0x000e620000002100 */
[----:B------:R-:W-:Y:S02]  /*6de50*/  SEL R0, R0, RZ, P2 ;  /* 0x000000ff00007207 */ /* 0x000fe40001000000 */
[----:B------:R-:W-:Y:S02]  /*6de60*/  ISETP.NE.U32.AND P3, PT, R3, RZ, PT ;  /* 0x000000ff0300720c */ /* 0x000fe40003f65070 */
[----:B------:R-:W-:Y:S01]  /*6de70*/  LDGSTS.E [R241+0x32008], desc[UR48][R20.64], P5 ;  /* 0x3200800014f17fae */ /* 0x000fe2000a921870 */
[----:B------:R-:W-:-:S02]  /*6de80*/  ISETP.NE.U32.AND P1, PT, R0, RZ, PT ;  /* 0x000000ff0000720c */ /* 0x000fc40003f25070 */
[----:B------:R-:W-:Y:S01]  /*6de90*/  SEL R0, RZ, 0x4, P0 ;  /* 0x00000004ff007807 */ /* 0x000fe20000000000 */
[----:B------:R-:W4:Y:S01]  /*6dea0*/  LDL.LU.64 R208, [R1+0x928] ;  /* 0x0009280001d07983 */ /* 0x000f220000300a00 */
[----:B-1----:R-:W-:-:S06]  /*6deb0*/  SHF.R.U32.HI R133, RZ, 0x6, R133 ;  /* 0x00000006ff857819 */ /* 0x002fcc0000011685 */
[----:B------:R-:W-:Y:S01]  /*6dec0*/  LDGSTS.E [R241+0x34000], desc[UR48][R18.64], P3 ;  /* 0x3400000012f17fae */ /* 0x000fe20009921870 */
[----:B------:R-:W-:-:S03]  /*6ded0*/  SGXT.U32 R133, R133, 0x1 ;  /* 0x000000018585781a */ /* 0x000fc60000000000 */
[----:B------:R-:W4:Y:S01]  /*6dee0*/  LDL.LU.64 R138, [R1+0x708] ;  /* 0x00070800018a7983 */ /* 0x000f220000300a00 */
[----:B------:R-:W-:-:S04]  /*6def0*/  LOP3.LUT R133, R133, 0x3c, RZ, 0xfc, !PT ;  /* 0x0000003c85857812 */ /* 0x000fc800078efcff */
[----:B------:R-:W-:Y:S02]  /*6df00*/  ISETP.GE.AND P0, PT, R133, UR6, PT ;  /* 0x0000000685007c0c */ /* 0x000fe4000bf06270 */
[----:B------:R-:W1:Y:S01]  /*6df10*/  S2R R133, SR_TID.X ;  /* 0x0000000000857919 */ /* 0x000e620000002100 */
[----:B------:R-:W-:Y:S02]  /*6df20*/  SEL R3, R4, RZ, P2 ;  /* 0x000000ff04037207 */ /* 0x000fe40001000000 */
[----:B------:R-:W-:Y:S02]  /*6df30*/  SEL R4, RZ, 0x4, P4 ;  /* 0x00000004ff047807 */ /* 0x000fe40002000000 */
[----:B------:R-:W-:Y:S02]  /*6df40*/  ISETP.NE.U32.AND P4, PT, R3, RZ, PT ;  /* 0x000000ff0300720c */ /* 0x000fe40003f85070 */
[----:B------:R-:W-:Y:S02]  /*6df50*/  SEL R3, R0, RZ, P2 ;  /* 0x000000ff00037207 */ /* 0x000fe40001000000 */
[----:B------:R-:W-:-:S02]  /*6df60*/  SEL R0, RZ, 0x4, P0 ;  /* 0x00000004ff007807 */ /* 0x000fc40000000000 */
[----:B-1----:R-:W-:-:S07]  /*6df70*/  SHF.R.U32.HI R133, RZ, 0x6, R133 ;  /* 0x00000006ff857819 */ /* 0x002fce0000011685 */
[----:B------:R-:W-:Y:S01]  /*6df80*/  LDGSTS.E [R241+0x34008], desc[UR48][R16.64], P4 ;  /* 0x3400800010f17fae */ /* 0x000fe2000a121870 */
[----:B------:R-:W-:-:S03]  /*6df90*/  SGXT.U32 R133, R133, 0x1 ;  /* 0x000000018585781a */ /* 0x000fc60000000000 */
[----:B------:R-:W-:Y:S01]  /*6dfa0*/  LDGSTS.E [R241+0x36000], desc[UR48][R12.64], P1 ;  /* 0x360000000cf17fae */ /* 0x000fe20008921870 */
[----:B------:R-:W-:-:S04]  /*6dfb0*/  LOP3.LUT R133, R133, 0x3e, RZ, 0xfc, !PT ;  /* 0x0000003e85857812 */ /* 0x000fc800078efcff */
[----:B------:R-:W-:Y:S02]  /*6dfc0*/  ISETP.GE.AND P0, PT, R133, UR6, PT ;  /* 0x0000000685007c0c */ /* 0x000fe4000bf06270 */
[----:B------:R-:W1:Y:S01]  /*6dfd0*/  S2R R133, SR_TID.X ;  /* 0x0000000000857919 */ /* 0x000e620000002100 */
[----:B------:R-:W-:Y:S02]  /*6dfe0*/  SEL R0, R0, RZ, P2 ;  /* 0x000000ff00007207 */ /* 0x000fe40001000000 */
[----:B------:R-:W-:Y:S02]  /*6dff0*/  SEL R4, R4, RZ, P2 ;  /* 0x000000ff04047207 */ /* 0x000fe40001000000 */
[----:B------:R-:W-:Y:S02]  /*6e000*/  ISETP.NE.U32.AND P4, PT, R0, RZ, PT ;  /* 0x000000ff0000720c */ /* 0x000fe40003f85070 */
[----:B------:R-:W-:Y:S02]  /*6e010*/  SEL R5, RZ, 0x4, P6 ;  /* 0x00000004ff057807 */ /* 0x000fe40003000000 */
[----:B------:R-:W-:-:S02]  /*6e020*/  SEL R0, RZ, 0x4, P0 ;  /* 0x00000004ff007807 */ /* 0x000fc40000000000 */
[----:B------:R-:W-:Y:S02]  /*6e030*/  ISETP.NE.U32.AND P6, PT, R4, RZ, PT ;  /* 0x000000ff0400720c */ /* 0x000fe40003fc5070 */
[----:B-1----:R-:W-:-:S11]  /*6e040*/  SHF.R.U32.HI R132, RZ, 0x6, R133 ;  /* 0x00000006ff847819 */ /* 0x002fd60000011685 */
[----:B------:R-:W-:Y:S01]  /*6e050*/  LDGSTS.E [R241+0x36008], desc[UR48][R10.64], P6 ;  /* 0x360080000af17fae */ /* 0x000fe2000b121870 */
[----:B------:R-:W-:-:S04]  /*6e060*/  SGXT.U32 R132, R132, 0x1 ;  /* 0x000000018484781a */ /* 0x000fc80000000000 */
[----:B------:R-:W-:Y:S02]  /*6e070*/  LOP3.LUT R132, R132, 0x5c, RZ, 0xfc, !PT ;  /* 0x0000005c84847812 */ /* 0x000fe400078efcff */
[--C-:B------:R-:W-:Y:S02]  /*6e080*/  SHF.R.U32.HI R199, RZ, 0x6, R133.reuse ;  /* 0x00000006ffc77819 */ /* 0x100fe40000011685 */
[----:B------:R-:W-:Y:S02]  /*6e090*/  ISETP.GE.AND P0, PT, R132, UR6, PT ;  /* 0x0000000684007c0c */ /* 0x000fe4000bf06270 */
[----:B------:R-:W-:Y:S02]  /*6e0a0*/  SHF.R.U32.HI R132, RZ, 0x6, R133 ;  /* 0x00000006ff847819 */ /* 0x000fe40000011685 */
[----:B------:R-:W-:Y:S02]  /*6e0b0*/  SGXT.U32 R199, R199, 0x1 ;  /* 0x00000001c7c7781a */ /* 0x000fe40000000000 */
[----:B------:R-:W-:-:S02]  /*6e0c0*/  SGXT.U32 R132, R132, 0x1 ;  /* 0x000000018484781a */ /* 0x000fc40000000000 */
[----:B------:R-:W-:Y:S02]  /*6e0d0*/  LOP3.LUT R199, R199, 0x5e, RZ, 0xfc, !PT ;  /* 0x0000005ec7c77812 */ /* 0x000fe400078efcff */
[----:B------:R-:W-:Y:S02]  /*6e0e0*/  LOP3.LUT R132, R132, 0x7c, RZ, 0xfc, !PT ;  /* 0x0000007c84847812 */ /* 0x000fe400078efcff */
[----:B------:R-:W-:Y:S02]  /*6e0f0*/  ISETP.GE.AND P6, PT, R199, UR6, PT ;  /* 0x00000006c7007c0c */ /* 0x000fe4000bfc6270 */
[----:B------:R-:W-:Y:S01]  /*6e100*/  ISETP.GE.AND P1, PT, R132, UR6, PT ;  /* 0x0000000684007c0c */ /* 0x000fe2000bf26270 */
[----:B------:R-:W4:Y:S01]  /*6e110*/  LDL.LU.64 R198, [R1+0x350] ;  /* 0x0003500001c67983 */ /* 0x000f220000300a00 */
[----:B------:R-:W-:Y:S02]  /*6e120*/  SHF.R.U32.HI R132, RZ, 0x6, R133 ;  /* 0x00000006ff847819 */ /* 0x000fe40000011685 */
[----:B------:R-:W-:Y:S01]  /*6e130*/  ISETP.NE.U32.AND P5, PT, R3, RZ, PT ;  /* 0x000000ff0300720c */ /* 0x000fe20003fa5070 */
[----:B------:R-:W4:Y:S01]  /*6e140*/  LDL.LU.64 R142, [R1+0x198] ;  /* 0x00019800018e7983 */ /* 0x000f220000300a00 */
[----:B------:R-:W-:-:S02]  /*6e150*/  SGXT.U32 R132, R132, 0x1 ;  /* 0x000000018484781a */ /* 0x000fc40000000000 */
[----:B------:R-:W-:Y:S01]  /*6e160*/  SEL R3, R5, RZ, P2 ;  /* 0x000000ff05037207 */ /* 0x000fe20001000000 */
[----:B------:R-:W4:Y:S01]  /*6e170*/  LDL.LU.64 R16, [R1+0x190] ;  /* 0x0001900001107983 */ /* 0x000f220000300a00 */
[----:B------:R-:W-:Y:S02]  /*6e180*/  SEL R0, R0, RZ, P2 ;  /* 0x000000ff00007207 */ /* 0x000fe40001000000 */
[----:B------:R-:W-:Y:S01]  /*6e190*/  LOP3.LUT R132, R132, 0x7e, RZ, 0xfc, !PT ;  /* 0x0000007e84847812 */ /* 0x000fe200078efcff */
[----:B------:R-:W4:Y:S01]  /*6e1a0*/  LDL.LU.64 R206, [R1+0xa50] ;  /* 0x000a500001ce7983 */ /* 0x000f220000300a00 */
[----:B------:R-:W-:Y:S02]  /*6e1b0*/  LOP3.LUT R133, R133, 0x7f, RZ, 0xc0, !PT ;  /* 0x0000007f85857812 */ /* 0x000fe400078ec0ff */
[----:B------:R-:W-:Y:S01]  /*6e1c0*/  ISETP.NE.U32.AND P3, PT, R3, RZ, PT ;  /* 0x000000ff0300720c */ /* 0x000fe20003f65070 */
[----:B------:R-:W4:Y:S01]  /*6e1d0*/  LDL.LU.64 R20, [R1+0xa60] ;  /* 0x000a600001147983 */ /* 0x000f220000300a00 */
[----:B------:R-:W-:-:S02]  /*6e1e0*/  SEL R3, RZ, 0x4, P0 ;  /* 0x00000004ff037807 */ /* 0x000fc40000000000 */
[----:B------:R-:W-:Y:S01]  /*6e1f0*/  ISETP.NE.U32.AND P0, PT, R0, RZ, PT ;  /* 0x000000ff0000720c */ /* 0x000fe20003f05070 */
[----:B------:R-:W-:Y:S01]  /*6e200*/  LDGSTS.E [R242+0x30000], desc[UR48][R8.64], P5 ;  /* 0x3000000008f27fae */ /* 0x000fe2000a921870 */
[----:B------:R-:W-:Y:S02]  /*6e210*/  SEL R0, RZ, 0x4, P6 ;  /* 0x00000004ff007807 */ /* 0x000fe40003000000 */
[----:B------:R-:W-:Y:S02]  /*6e220*/  SEL R5, RZ, 0x4, P1 ;  /* 0x00000004ff057807 */ /* 0x000fe40000800000 */
[----:B------:R-:W-:Y:S02]  /*6e230*/  ISETP.GE.AND P6, PT, R132, UR6, PT ;  /* 0x0000000684007c0c */ /* 0x000fe4000bfc6270 */
[----:B------:R-:W-:Y:S01]  /*6e240*/  ISETP.GE.AND P1, PT, R133, UR6, PT ;  /* 0x0000000685007c0c */ /* 0x000fe2000bf26270 */
[----:B------:R3:W-:Y:S04]  /*6e250*/  LDGSTS.E [R242+0x30008], desc[UR48][R6.64], P3 ;  /* 0x3000800006f27fae */ /* 0x0007e80009921870 */
[----:B------:R-:W4:Y:S04]  /*6e260*/  LDL.LU.64 R132, [R1+0xa68] ;  /* 0x000a680001847983 */ /* 0x000f280000300a00 */
[----:B------:R-:W4:Y:S04]  /*6e270*/  LDL.LU.64 R202, [R1+0x968] ;  /* 0x0009680001ca7983 */ /* 0x000f280000300a00 */
[----:B------:R-:W4:Y:S04]  /*6e280*/  LDL.LU.64 R136, [R1+0x748] ;  /* 0x0007480001887983 */ /* 0x000f280000300a00 */
[----:B------:R-:W4:Y:S04]  /*6e290*/  LDL.LU.64 R22, [R1+0x2e8] ;  /* 0x0002e80001167983 */ /* 0x000f280000300a00 */
[----:B------:R-:W4:Y:S01]  /*6e2a0*/  LDL.LU.64 R200, [R1+0x188] ;  /* 0x0001880001c87983 */ /* 0x000f220000300a00 */
[----:B------:R-:W-:-:S02]  /*6e2b0*/  SEL R4, R3, RZ, P2 ;  /* 0x000000ff03047207 */ /* 0x000fc40001000000 */
[----:B------:R-:W-:Y:S01]  /*6e2c0*/  SEL R3, R0, RZ, P2 ;  /* 0x000000ff00037207 */ /* 0x000fe20001000000 */
[----:B------:R-:W4:Y:S01]  /*6e2d0*/  LDL.LU.64 R134, [R1+0x180] ;  /* 0x0001800001867983 */ /* 0x000f220000300a00 */
[----:B------:R-:W-:Y:S02]  /*6e2e0*/  SEL R0, RZ, 0x4, P6 ;  /* 0x00000004ff007807 */ /* 0x000fe40003000000 */
[----:B------:R-:W-:Y:S01]  /*6e2f0*/  ISETP.NE.U32.AND P6, PT, R4, RZ, PT ;  /* 0x000000ff0400720c */ /* 0x000fe20003fc5070 */
[----:B------:R-:W4:Y:S01]  /*6e300*/  LDL.LU.64 R140, [R1+0xa98] ;  /* 0x000a9800018c7983 */ /* 0x000f220000300a00 */
[----:B------:R-:W-:Y:S02]  /*6e310*/  SEL R4, RZ, 0x4, P1 ;  /* 0x00000004ff047807 */ /* 0x000fe40000800000 */
[----:B------:R-:W-:Y:S01]  /*6e320*/  SEL R5, R5, RZ, P2 ;  /* 0x000000ff05057207 */ /* 0x000fe20001000000 */
[----:B------:R-:W4:Y:S01]  /*6e330*/  LDL.LU.64 R18, [R1+0xaa8] ;  /* 0x000aa80001127983 */ /* 0x000f220000300a00 */
[----:B------:R-:W-:-:S02]  /*6e340*/  ISETP.NE.U32.AND P1, PT, R3, RZ, PT ;  /* 0x000000ff0300720c */ /* 0x000fc40003f25070 */
[----:B------:R-:W-:Y:S01]  /*6e350*/  SEL R3, R0, RZ, P2 ;  /* 0x000000ff00037207 */ /* 0x000fe20001000000 */
[----:B------:R-:W4:Y:S01]  /*6e360*/  LDL.LU.64 R204, [R1+0xab8] ;  /* 0x000ab80001cc7983 */ /* 0x000f220000300a00 */
[----:B------:R-:W-:Y:S02]  /*6e370*/  SEL R0, R4, RZ, P2 ;  /* 0x000000ff04007207 */ /* 0x000fe40001000000 */
[----:B------:R-:W-:Y:S01]  /*6e380*/  ISETP.NE.U32.AND P2, PT, R5, RZ, PT ;  /* 0x000000ff0500720c */ /* 0x000fe20003f45070 */
[C---:B--2---:R-:W-:Y:S02]  /*6e390*/  IMAD.WIDE R4, R252.reuse, 0x4, R24 ;  /* 0x00000004fc047825 */ /* 0x044fe400078e0218 */
[----:B------:R-:W2:Y:S02]  /*6e3a0*/  LDL.LU.64 R24, [R1+0x9a8] ;  /* 0x0009a80001187983 */ /* 0x000ea40000300a00 */
[----:B---3--:R-:W-:-:S04]  /*6e3b0*/  IMAD.WIDE R6, R252, 0x4, R244 ;  /* 0x00000004fc067825 */ /* 0x008fc800078e02f4 */
[C---:B----4-:R-:W-:Y:S01]  /*6e3c0*/  IMAD.WIDE R10, R252.reuse, 0x4, R182 ;  /* 0x00000004fc0a7825 */ /* 0x050fe200078e02b6 */
[----:B------:R1:W-:Y:S04]  /*6e3d0*/  STL.64 [R1+0x488], R6 ;  /* 0x0004880601007387 */ /* 0x0003e80000100a00 */
[----:B------:R-:W-:Y:S01]  /*6e3e0*/  STL.64 [R1+0x498], R10 ;  /* 0x0004980a01007387 */ /* 0x000fe20000100a00 */
[----:B------:R-:W-:-:S04]  /*6e3f0*/  IMAD.WIDE R8, R252, 0x4, R208 ;  /* 0x00000004fc087825 */ /* 0x000fc800078e02d0 */
[C---:B-1----:R-:W-:Y:S02]  /*6e400*/  IMAD.WIDE R6, R252.reuse, 0x4, R138 ;  /* 0x00000004fc067825 */ /* 0x042fe400078e028a */
[----:B------:R-:W3:Y:S04]  /*6e410*/  LDL.LU.64 R138, [R1+0x780] ;  /* 0x00078000018a7983 */ /* 0x000ee80000300a00 */
[----:B------:R1:W-:Y:S04]  /*6e420*/  STL.64 [R1+0x4b0], R8 ;  /* 0x0004b00801007387 */ /* 0x0003e80000100a00 */
[----:B------:R4:W-:Y:S01]  /*6e430*/  STL.64 [R1+0x4b8], R6 ;  /* 0x0004b80601007387 */ /* 0x0009e20000100a00 */
[----:B-1----:R-:W-:-:S03]  /*6e440*/  IMAD.WIDE R8, R252, 0x4, R198 ;  /* 0x00000004fc087825 */ /* 0x002fc600078e02c6 */
[----:B------:R-:W3:Y:S01]  /*6e450*/  LDL.LU.64 R198, [R1+0x2c8] ;  /* 0x0002c80001c67983 */ /* 0x000ee20000300a00 */
[----:B----4-:R-:W-:-:S03]  /*6e460*/  IMAD.WIDE R6, R252, 0x4, R142 ;  /* 0x00000004fc067825 */ /* 0x010fc600078e028e */
[----:B------:R1:W-:Y:S01]  /*6e470*/  STL.64 [R1+0x350], R8 ;  /* 0x0003500801007387 */ /* 0x0003e20000100a00 */
[----:B------:R-:W-:-:S03]  /*6e480*/  IMAD.WIDE R12, R252, 0x4, R206 ;  /* 0x00000004fc0c7825 */ /* 0x000fc600078e02ce */
[----:B------:R4:W-:Y:S01]  /*6e490*/  STL.64 [R1+0x4c0], R6 ;  /* 0x0004c00601007387 */ /* 0x0009e20000100a00 */
[----:B------:R-:W-:-:S03]  /*6e4a0*/  IMAD.WIDE R10, R252, 0x4, R20 ;  /* 0x00000004fc0a7825 */ /* 0x000fc600078e0214 */
[----:B------:R-:W-:Y:S01]  /*6e4b0*/  STL.64 [R1+0x4d0], R12 ;  /* 0x0004d00c01007387 */ /* 0x000fe20000100a00 */
[----:B-1----:R-:W-:-:S03]  /*6e4c0*/  IMAD.WIDE R8, R252, 0x4, R16 ;  /* 0x00000004fc087825 */ /* 0x002fc600078e0210 */
[----:B------:R-:W3:Y:S04]  /*6e4d0*/  LDL.LU.64 R16, [R1+0x178] ;  /* 0x0001780001107983 */ /* 0x000ee80000300a00 */
[----:B------:R-:W-:Y:S04]  /*6e4e0*/  STL.64 [R1+0x4d8], R10 ;  /* 0x0004d80a01007387 */ /* 0x000fe80000100a00 */
[----:B------:R-:W3:Y:S01]  /*6e4f0*/  LDL.LU.64 R206, [R1+0x170] ;  /* 0x0001700001ce7983 */ /* 0x000ee20000300a00 */
[----:B----4-:R-:W-:-:S05]  /*6e500*/  IMAD.WIDE R6, R252, 0x4, R132 ;  /* 0x00000004fc067825 */ /* 0x010fca00078e0284 */
[----:B------:R1:W-:Y:S04]  /*6e510*/  STL.64 [R1+0x4e0], R6 ;  /* 0x0004e00601007387 */ /* 0x0003e80000100a00 */
[----:B------:R-:W4:Y:S04]  /*6e520*/  LDL.LU.64 R132, [R1+0xb20] ;  /* 0x000b200001847983 */ /* 0x000f280000300a00 */
[----:B------:R-:W4:Y:S01]  /*6e530*/  LDL.LU.64 R20, [R1+0xb38] ;  /* 0x000b380001147983 */ /* 0x000f220000300a00 */
[----:B-1----:R-:W-:-:S03]  /*6e540*/  IMAD.WIDE R6, R252, 0x4, R202 ;  /* 0x00000004fc067825 */ /* 0x002fc600078e02ca */
[----:B------:R-:W4:Y:S04]  /*6e550*/  LDL.LU.64 R202, [R1+0xb50] ;  /* 0x000b500001ca7983 */ /* 0x000f280000300a00 */
[----:B------:R1:W-:Y:S02]  /*6e560*/  STL.64 [R1+0x4e8], R6 ;  /* 0x0004e80601007387 */ /* 0x0003e40000100a00 */
[C---:B-1----:R-:W-:Y:S02]  /*6e570*/  IMAD.WIDE R6, R252.reuse, 0x4, R136 ;  /* 0x00000004fc067825 */ /* 0x042fe400078e0288 */
[----:B------:R-:W4:Y:S02]  /*6e580*/  LDL.LU.64 R136, [R1+0x9e8] ;  /* 0x0009e80001887983 */ /* 0x000f240000300a00 */
[----:B------:R-:W-:-:S02]  /*6e590*/  IMAD.WIDE R10, R252, 0x4, R22 ;  /* 0x00000004fc0a7825 */ /* 0x000fc400078e0216 */
[----:B------:R1:W-:Y:S04]  /*6e5a0*/  STL.64 [R1+0x4f0], R6 ;  /* 0x0004f00601007387 */ /* 0x0003e80000100a00 */
[----:B------:R1:W-:Y:S04]  /*6e5b0*/  STL.64 [R1+0x2e8], R10 ;  /* 0x0002e80a01007387 */ /* 0x0003e80000100a00 */
[----:B------:R-:W4:Y:S01]  /*6e5c0*/  LDL.LU.64 R22, [R1+0x7c0] ;  /* 0x0007c00001167983 */ /* 0x000f220000300a00 */
[----:B-1----:R-:W-:-:S05]  /*6e5d0*/  IMAD.WIDE R6, R252, 0x4, R200 ;  /* 0x00000004fc067825 */ /* 0x002fca00078e02c8 */
[----:B------:R1:W-:Y:S01]  /*6e5e0*/  STL.64 [R1+0x4f8], R6 ;  /* 0x0004f80601007387 */ /* 0x0003e20000100a00 */
[----:B------:R-:W-:-:S03]  /*6e5f0*/  IMAD.WIDE R12, R252, 0x4, R140 ;  /* 0x00000004fc0c7825 */ /* 0x000fc600078e028c */
[----:B------:R-:W4:Y:S01]  /*6e600*/  LDL.LU.64 R200, [R1+0x2c0] ;  /* 0x0002c00001c87983 */ /* 0x000f220000300a00 */
[----:B------:R-:W-:-:S03]  /*6e610*/  IMAD.WIDE R10, R252, 0x4, R204 ;  /* 0x00000004fc0a7825 */ /* 0x000fc600078e02cc */
[----:B------:R-:W-:Y:S01]  /*6e620*/  STL.64 [R1+0x508], R12 ;  /* 0x0005080c01007387 */ /* 0x000fe20000100a00 */
[----:B-1----:R-:W-:-:S05]  /*6e630*/  IMAD.WIDE R6, R252, 0x4, R18 ;  /* 0x00000004fc067825 */ /* 0x002fca00078e0212 */
[----:B------:R2:W-:Y:S04]  /*6e640*/  STL.64 [R1+0x510], R6 ;  /* 0x0005100601007387 */ /* 0x0005e80000100a00 */
[----:B------:R3:W-:Y:S04]  /*6e650*/  STL.64 [R1+0x518], R10 ;  /* 0x0005180a01007387 */ /* 0x0007e80000100a00 */
[----:B------:R-:W4:Y:S04]  /*6e660*/  LDL.LU.64 R248, [R1+0x168] ;  /* 0x0001680001f87983 */ /* 0x000f280000300a00 */
[----:B------:R-:W4:Y:S01]  /*6e670*/  LDL.LU.64 R246, [R1+0x160] ;  /* 0x0001600001f67983 */ /* 0x000f220000300a00 */
[----:B--2---:R-:W-:-:S05]  /*6e680*/  IMAD.WIDE R6, R252, 0x4, R24 ;  /* 0x00000004fc067825 */ /* 0x004fca00078e0218 */
[----:B------:R1:W-:Y:S04]  /*6e690*/  STL.64 [R1+0x520], R6 ;  /* 0x0005200601007387 */ /* 0x0003e80000100a00 */
[----:B------:R-:W2:Y:S04]  /*6e6a0*/  LDL.LU.64 R244, [R1+0xb80] ;  /* 0x000b800001f47983 */ /* 0x000ea80000300a00 */
[----:B------:R-:W2:Y:S04]  /*6e6b0*/  LDL.LU.64 R24, [R1+0xb98] ;  /* 0x000b980001187983 */ /* 0x000ea80000300a00 */
[----:B------:R-:W2:Y:S01]  /*6e6c0*/  LDL.LU.64 R182, [R1+0xb70] ;  /* 0x000b700001b67983 */ /* 0x000ea20000300a00 */
[----:B---3--:R-:W-:-:S05]  /*6e6d0*/  IMAD.WIDE R10, R252, 0x4, R138 ;  /* 0x00000004fc0a7825 */ /* 0x008fca00078e028a */
[----:B------:R3:W-:Y:S04]  /*6e6e0*/  STL.64 [R1+0x528], R10 ;  /* 0x0005280a01007387 */ /* 0x0007e80000100a00 */
[----:B------:R-:W2:Y:S04]  /*6e6f0*/  LDL.LU.64 R208, [R1+0xa28] ;  /* 0x000a280001d07983 */ /* 0x000ea80000300a00 */
[----:B------:R-:W2:Y:S01]  /*6e700*/  LDL.LU.64 R140, [R1+0x7f8] ;  /* 0x0007f800018c7983 */ /* 0x000ea20000300a00 */
[----:B-1----:R-:W-:-:S05]  /*6e710*/  IMAD.WIDE R6, R252, 0x4, R198 ;  /* 0x00000004fc067825 */ /* 0x002fca00078e02c6 */
[----:B------:R4:W-:Y:S04]  /*6e720*/  STL.64 [R1+0x530], R6 ;  /* 0x0005300601007387 */ /* 0x0009e80000100a00 */
[----:B------:R-:W2:Y:S04]  /*6e730*/  LDL.LU.64 R18, [R1+0x2b0] ;  /* 0x0002b00001127983 */ /* 0x000ea80000300a00 */
[----:B------:R-:W2:Y:S04]  /*6e740*/  LDL.LU.64 R204, [R1+0x158] ;  /* 0x0001580001cc7983 */ /* 0x000ea80000300a00 */
[----:B------:R-:W2:Y:S01]  /*6e750*/  LDL.LU.64 R138, [R1+0x150] ;  /* 0x00015000018a7983 */ /* 0x000ea20000300a00 */
[----:B---3--:R-:W-:-:S03]  /*6e760*/  IMAD.WIDE R10, R252, 0x4, R16 ;  /* 0x00000004fc0a7825 */ /* 0x008fc600078e0210 */
[----:B------:R-:W3:Y:S04]  /*6e770*/  LDL.LU.64 R198, [R1+0xc20] ;  /* 0x000c200001c67983 */ /* 0x000ee80000300a00 */
[----:B------:R1:W-:Y:S01]  /*6e780*/  STL.64 [R1+0x538], R10 ;  /* 0x0005380a01007387 */ /* 0x0003e20000100a00 */
[----:B----4-:R-:W-:-:S03]  /*6e790*/  IMAD.WIDE R6, R252, 0x4, R132 ;  /* 0x00000004fc067825 */ /* 0x010fc600078e0284 */
[----:B------:R-:W4:Y:S01]  /*6e7a0*/  LDL.LU.64 R132, [R1+0xc30] ;  /* 0x000c300001847983 */ /* 0x000f220000300a00 */
[----:B-1----:R-:W-:-:S03]  /*6e7b0*/  IMAD.WIDE R10, R252, 0x4, R20 ;  /* 0x00000004fc0a7825 */ /* 0x002fc600078e0214 */
[----:B------:R1:W-:Y:S04]  /*6e7c0*/  STL.64 [R1+0x548], R6 ;  /* 0x0005480601007387 */ /* 0x0003e80000100a00 */
[----:B------:R-:W4:Y:S04]  /*6e7d0*/  LDL.LU.64 R142, [R1+0xba8] ;  /* 0x000ba800018e7983 */ /* 0x000f280000300a00 */
[----:B------:R-:W-:Y:S01]  /*6e7e0*/  STL.64 [R1+0x550], R10 ;  /* 0x0005500a01007387 */ /* 0x000fe20000100a00 */
[----:B-1----:R-:W-:-:S05]  /*6e7f0*/  IMAD.WIDE R6, R252, 0x4, R202 ;  /* 0x00000004fc067825 */ /* 0x002fca00078e02ca */
[----:B------:R1:W-:Y:S04]  /*6e800*/  STL.64 [R1+0x558], R6 ;  /* 0x0005580601007387 */ /* 0x0003e80000100a00 */
[----:B------:R-:W4:Y:S01]  /*6e810*/  LDL.LU.64 R20, [R1+0xa48] ;  /* 0x000a480001147983 */ /* 0x000f220000300a00 */
[----:B-1----:R-:W-:-:S03]  /*6e820*/  IMAD.WIDE R6, R252, 0x4, R136 ;  /* 0x00000004fc067825 */ /* 0x002fc600078e0288 */
[----:B------:R-:W4:Y:S01]  /*6e830*/  LDL.LU.64 R136, [R1+0x838] ;  /* 0x0008380001887983 */ /* 0x000f220000300a00 */
[----:B------:R-:W-:-:S03]  /*6e840*/  IMAD.WIDE R10, R252, 0x4, R22 ;  /* 0x00000004fc0a7825 */ /* 0x000fc600078e0216 */
[----:B------:R1:W-:Y:S01]  /*6e850*/  STL.64 [R1+0x560], R6 ;  /* 0x0005600601007387 */ /* 0x0003e20000100a00 */
[----:B------:R-:W-:-:S03]  /*6e860*/  IMAD.WIDE R250, R252, 0x4, R206 ;  /* 0x00000004fcfa7825 */ /* 0x000fc600078e02ce */
[----:B------:R-:W4:Y:S04]  /*6e870*/  LDL.LU.64 R16, [R1+0x2a8] ;  /* 0x0002a80001107983 */ /* 0x000f280000300a00 */
[----:B------:R1:W-:Y:S02]  /*6e880*/  STL.64 [R1+0x568], R10 ;  /* 0x0005680a01007387 */ /* 0x0003e40000100a00 */
[C---:B-1----:R-:W-:Y:S02]  /*6e890*/  IMAD.WIDE R6, R252.reuse, 0x4, R200 ;  /* 0x00000004fc067825 */ /* 0x042fe400078e02c8 */
[----:B------:R-:W4:Y:S04]  /*6e8a0*/  LDL.LU.64 R206, [R1+0x148] ;  /* 0x0001480001ce7983 */ /* 0x000f280000300a00 */
[----:B------:R2:W-:Y:S04]  /*6e8b0*/  STL.64 [R1+0x570], R6 ;  /* 0x0005700601007387 */ /* 0x0005e80000100a00 */
[----:B------:R-:W4:Y:S04]  /*6e8c0*/  LDL.LU.64 R202, [R1+0x140] ;  /* 0x0001400001ca7983 */ /* 0x000f280000300a00 */
[----:B------:R-:W4:Y:S04]  /*6e8d0*/  LDL.LU.64 R22, [R1+0xc40] ;  /* 0x000c400001167983 */ /* 0x000f280000300a00 */
[----:B------:R-:W4:Y:S01]  /*6e8e0*/  LDL.LU.64 R200, [R1+0xc50] ;  /* 0x000c500001c87983 */ /* 0x000f220000300a00 */
[----:B------:R-:W-:-:S05]  /*6e8f0*/  IMAD.WIDE R10, R252, 0x4, R248 ;  /* 0x00000004fc0a7825 */ /* 0x000fca00078e02f8 */
[----:B------:R1:W-:Y:S01]  /*6e900*/  STL.64 [R1+0x578], R10 ;  /* 0x0005780a01007387 */ /* 0x0003e20000100a00 */
[----:B--2---:R-:W-:-:S04]  /*6e910*/  IMAD.WIDE R6, R252, 0x4, R244 ;  /* 0x00000004fc067825 */ /* 0x004fc800078e02f4 */
[C---:B-1----:R-:W-:Y:S02]  /*6e920*/  IMAD.WIDE R10, R252.reuse, 0x4, R24 ;  /* 0x00000004fc0a7825 */ /* 0x042fe400078e0218 */
[----:B------:R-:W2:Y:S04]  /*6e930*/  LDL.LU.64 R24, [R1+0xbc0] ;  /* 0x000bc00001187983 */ /* 0x000ea80000300a00 */
[----:B------:R1:W-:Y:S04]  /*6e940*/  STL.64 [R1+0x588], R6 ;  /* 0x0005880601007387 */ /* 0x0003e80000100a00 */
[----:B------:R1:W-:Y:S02]  /*6e950*/  STL.64 [R1+0x590], R10 ;  /* 0x0005900a01007387 */ /* 0x0003e40000100a00 */
[----:B-1----:R-:W-:-:S05]  /*6e960*/  IMAD.WIDE R6, R252, 0x4, R182 ;  /* 0x00000004fc067825 */ /* 0x002fca00078e02b6 */
[----:B------:R1:W-:Y:S01]  /*6e970*/  STL.64 [R1+0x598], R6 ;  /* 0x0005980601007387 */ /* 0x0003e20000100a00 */
[----:B------:R-:W-:-:S04]  /*6e980*/  IMAD.WIDE R10, R252, 0x4, R208 ;  /* 0x00000004fc0a7825 */ /* 0x000fc800078e02d0 */
[C---:B------:R-:W-:Y:S01]  /*6e990*/  IMAD.WIDE R12, R252.reuse, 0x4, R140 ;  /* 0x00000004fc0c7825 */ /* 0x040fe200078e028c */
[----:B------:R1:W-:Y:S04]  /*6e9a0*/  STL.64 [R1+0x5a0], R10 ;  /* 0x0005a00a01007387 */ /* 0x0003e80000100a00 */
[----:B------:R-:W-:Y:S01]  /*6e9b0*/  STL.64 [R1+0x5a8], R12 ;  /* 0x0005a80c01007387 */ /* 0x000fe20000100a00 */
[----:B-1----:R-:W-:-:S04]  /*6e9c0*/  IMAD.WIDE R6, R252, 0x4, R18 ;  /* 0x00000004fc067825 */ /* 0x002fc800078e0212 */
[C---:B------:R-:W-:Y:S01]  /*6e9d0*/  IMAD.WIDE R10, R252.reuse, 0x4, R204 ;  /* 0x00000004fc0a7825 */ /* 0x040fe200078e02cc */
[----:B------:R3:W-:Y:S04]  /*6e9e0*/  STL.64 [R1+0x5b0], R6 ;  /* 0x0005b00601007387 */ /* 0x0007e80000100a00 */
[----:B------:R-:W-:Y:S04]  /*6e9f0*/  STL.64 [R1+0x5b8], R10 ;  /* 0x0005b80a01007387 */ /* 0x000fe80000100a00 */
[----:B------:R-:W2:Y:S01]  /*6ea00*/  LDL.LU.64 R140, [R1+0xa70] ;  /* 0x000a7000018c7983 */ /* 0x000ea20000300a00 */
[----:B---3--:R-:W-:-:S03]  /*6ea10*/  IMAD.WIDE R6, R252, 0x4, R198 ;  /* 0x00000004fc067825 */ /* 0x008fc600078e02c6 */
[----:B------:R-:W3:Y:S04]  /*6ea20*/  LDL.LU.64 R18, [R1+0x870] ;  /* 0x0008700001127983 */ /* 0x000ee80000300a00 */
[----:B------:R4:W-:Y:S04]  /*6ea30*/  STL.64 [R1+0x5c8], R6 ;  /* 0x0005c80601007387 */ /* 0x0009e80000100a00 */
[----:B------:R-:W3:Y:S01]  /*6ea40*/  LDL.LU.64 R198, [R1+0x298] ;  /* 0x0002980001c67983 */ /* 0x000ee20000300a00 */
[----:B------:R-:W-:-:S03]  /*6ea50*/  IMAD.WIDE R244, R252, 0x4, R138 ;  /* 0x00000004fcf47825 */ /* 0x000fc600078e028a */
[----:B------:R-:W3:Y:S01]  /*6ea60*/  LDL.LU.64 R204, [R1+0x138] ;  /* 0x0001380001cc7983 */ /* 0x000ee20000300a00 */
[----:B----4-:R-:W-:-:S03]  /*6ea70*/  IMAD.WIDE R6, R252, 0x4, R132 ;  /* 0x00000004fc067825 */ /* 0x010fc600078e0284 */
[----:B------:R-:W4:Y:S04]  /*6ea80*/  LDL.LU.64 R138, [R1+0x130] ;  /* 0x00013000018a7983 */ /* 0x000f280000300a00 */
[----:B------:R1:W-:Y:S04]  /*6ea90*/  STL.64 [R1+0x5d0], R6 ;  /* 0x0005d00601007387 */ /* 0x0003e80000100a00 */
[----:B------:R-:W4:Y:S01]  /*6eaa0*/  LDL.LU.64 R132, [R1+0xca0] ;  /* 0x000ca00001847983 */ /* 0x000f220000300a00 */
[----:B-1----:R-:W-:-:S04]  /*6eab0*/  IMAD.WIDE R6, R252, 0x4, R142 ;  /* 0x00000004fc067825 */ /* 0x002fc800078e028e */
[C---:B------:R-:W-:Y:S01]  /*6eac0*/  IMAD.WIDE R10, R252.reuse, 0x4, R20 ;  /* 0x00000004fc0a7825 */ /* 0x040fe200078e0214 */
[----:B------:R1:W-:Y:S04]  /*6ead0*/  STL.64 [R1+0x5d8], R6 ;  /* 0x0005d80601007387 */ /* 0x0003e80000100a00 */
[----:B------:R-:W4:Y:S04]  /*6eae0*/  LDL.LU.64 R20, [R1+0xcb0] ;  /* 0x000cb00001147983 */ /* 0x000f280000300a00 */
[----:B------:R1:W-:Y:S02]  /*6eaf0*/  STL.64 [R1+0x5e0], R10 ;  /* 0x0005e00a01007387 */ /* 0x0003e40000100a00 */
[----:B-1----:R-:W-:-:S02]  /*6eb00*/  IMAD.WIDE R6, R252, 0x4, R136 ;  /* 0x00000004fc067825 */ /* 0x002fc400078e0288 */
[----:B------:R-:W4:Y:S04]  /*6eb10*/  LDL.LU.64 R136, [R1+0xbe0] ;  /* 0x000be00001887983 */ /* 0x000f280000300a00 */
[----:B------:R1:W-:Y:S01]  /*6eb20*/  STL.64 [R1+0x5e8], R6 ;  /* 0x0005e80601007387 */ /* 0x0003e20000100a00 */
[----:B------:R-:W-:-:S05]  /*6eb30*/  IMAD.WIDE R10, R252, 0x4, R16 ;  /* 0x00000004fc0a7825 */ /* 0x000fca00078e0210 */
[----:B------:R1:W-:Y:S02]  /*6eb40*/  STL.64 [R1+0x5f0], R10 ;  /* 0x0005f00a01007387 */ /* 0x0003e40000100a00 */
[----:B-1----:R-:W-:-:S05]  /*6eb50*/  IMAD.WIDE R6, R252, 0x4, R206 ;  /* 0x00000004fc067825 */ /* 0x002fca00078e02ce */
        /* <DEDUP_REMOVED lines=10> */
[----:B------:R-:W-:-:S03]  /*6ec00*/  IMAD.WIDE R240, R252, 0x4, R202 ;  /* 0x00000004fcf07825 */ /* 0x000fc600078e02ca */
[----:B------:R-:W4:Y:S01]  /*6ec10*/  LDL.LU.64 R16, [R1+0xcf0] ;  /* 0x000cf00001107983 */ /* 0x000f220000300a00 */
[----:B--2---:R-:W-:-:S05]  /*6ec20*/  IMAD.WIDE R6, R252, 0x4, R24 ;  /* 0x00000004fc067825 */ /* 0x004fca00078e0218 */
[----:B------:R1:W-:Y:S04]  /*6ec30*/  STL.64 [R1+0x618], R6 ;  /* 0x0006180601007387 */ /* 0x0003e80000100a00 */
[----:B------:R-:W2:Y:S04]  /*6ec40*/  LDL.LU.64 R206, [R1+0xd20] ;  /* 0x000d200001ce7983 */ /* 0x000ea80000300a00 */
[----:B------:R-:W2:Y:S04]  /*6ec50*/  LDL.LU.64 R202, [R1+0xc00] ;  /* 0x000c000001ca7983 */ /* 0x000ea80000300a00 */
[----:B------:R-:W2:Y:S04]  /*6ec60*/  LDL.LU.64 R200, [R1+0xab0] ;  /* 0x000ab00001c87983 */ /* 0x000ea80000300a00 */
[----:B------:R-:W2:Y:S04]  /*6ec70*/  LDL.LU.64 R24, [R1+0x8e8] ;  /* 0x0008e80001187983 */ /* 0x000ea80000300a00 */
[----:B------:R-:W-:Y:S01]  /*6ec80*/  STL.64 [R1+0x1860], R240 ;  /* 0x001860f001007387 */ /* 0x000fe20000100a00 */
[----:B------:R-:W-:-:S04]  /*6ec90*/  IMAD.WIDE R248, R252, 0x4, R246 ;  /* 0x00000004fcf87825 */ /* 0x000fc800078e02f6 */
[----:B------:R-:W-:-:S04]  /*6eca0*/  IMAD.WIDE R140, R252, 0x4, R140 ;  /* 0x00000004fc8c7825 */ /* 0x000fc800078e028c */
[C---:B---3--:R-:W-:Y:S01]  /*6ecb0*/  IMAD.WIDE R18, R252.reuse, 0x4, R18 ;  /* 0x00000004fc127825 */ /* 0x048fe200078e0212 */
[----:B------:R-:W-:Y:S03]  /*6ecc0*/  STL.64 [R1+0x620], R140 ;  /* 0x0006208c01007387 */ /* 0x000fe60000100a00 */
[C---:B-1----:R-:W-:Y:S02]  /*6ecd0*/  IMAD.WIDE R6, R252.reuse, 0x4, R198 ;  /* 0x00000004fc067825 */ /* 0x042fe400078e02c6 */
[----:B------:R-:W3:Y:S04]  /*6ece0*/  LDL.LU.64 R198, [R1+0x280] ;  /* 0x0002800001c67983 */ /* 0x000ee80000300a00 */
[----:B------:R1:W-:Y:S04]  /*6ecf0*/  STL.64 [R1+0x628], R18 ;  /* 0x0006281201007387 */ /* 0x0003e80000100a00 */
[----:B------:R4:W-:Y:S01]  /*6ed00*/  STL.64 [R1+0x630], R6 ;  /* 0x0006300601007387 */ /* 0x0009e20000100a00 */
[----:B-1----:R-:W-:-:S04]  /*6ed10*/  IMAD.WIDE R18, R252, 0x4, R204 ;  /* 0x00000004fc127825 */ /* 0x002fc800078e02cc */
[C---:B----4-:R-:W-:Y:S01]  /*6ed20*/  IMAD.WIDE R6, R252.reuse, 0x4, R132 ;  /* 0x00000004fc067825 */ /* 0x050fe200078e0284 */
[----:B------:R1:W-:Y:S04]  /*6ed30*/  STL.64 [R1+0x638], R18 ;  /* 0x0006381201007387 */ /* 0x0003e80000100a00 */
[----:B------:R-:W4:Y:S04]  /*6ed40*/  LDL.LU.64 R142, [R1+0x118] ;  /* 0x00011800018e7983 */ /* 0x000f280000300a00 */
[----:B------:R-:W4:Y:S04]  /*6ed50*/  LDL.LU.64 R140, [R1+0x110] ;  /* 0x00011000018c7983 */ /* 0x000f280000300a00 */
[----:B------:R1:W-:Y:S04]  /*6ed60*/  STL.64 [R1+0x648], R6 ;  /* 0x0006480601007387 */ /* 0x0003e80000100a00 */
[----:B-1----:R-:W4:Y:S04]  /*6ed70*/  LDL.LU.64 R18, [R1+0xda8] ;  /* 0x000da80001127983 */ /* 0x002f280000300a00 */
[----:B------:R-:W4:Y:S01]  /*6ed80*/  LDL.LU.64 R132, [R1+0xd50] ;  /* 0x000d500001847983 */ /* 0x000f220000300a00 */
[----:B------:R-:W-:-:S03]  /*6ed90*/  IMAD.WIDE R20, R252, 0x4, R20 ;  /* 0x00000004fc147825 */ /* 0x000fc600078e0214 */
[----:B------:R-:W4:Y:S01]  /*6eda0*/  LDL.LU.64 R204, [R1+0xc18] ;  /* 0x000c180001cc7983 */ /* 0x000f220000300a00 */
[----:B------:R-:W-:-:S03]  /*6edb0*/  IMAD.WIDE R6, R252, 0x4, R136 ;  /* 0x00000004fc067825 */ /* 0x000fc600078e0288 */
[----:B------:R1:W-:Y:S01]  /*6edc0*/  STL.64 [R1+0x650], R20 ;  /* 0x0006501401007387 */ /* 0x0003e20000100a00 */
[----:B------:R-:W-:-:S03]  /*6edd0*/  IMAD.WIDE R246, R252, 0x4, R138 ;  /* 0x00000004fcf67825 */ /* 0x000fc600078e028a */
[----:B------:R-:W4:Y:S04]  /*6ede0*/  LDL.LU.64 R138, [R1+0xad8] ;  /* 0x000ad800018a7983 */ /* 0x000f280000300a00 */
[----:B------:R1:W-:Y:S04]  /*6edf0*/  STL.64 [R1+0x658], R6 ;  /* 0x0006580601007387 */ /* 0x0003e80000100a00 */
[----:B-1----:R-:W4:Y:S04]  /*6ee00*/  LDL.LU.64 R20, [R1+0x920] ;  /* 0x0009200001147983 */ /* 0x002f280000300a00 */
[----:B------:R-:W4:Y:S01]  /*6ee10*/  LDL.LU.64 R136, [R1+0x278] ;  /* 0x0002780001887983 */ /* 0x000f220000300a00 */
[----:B------:R-:W-:-:S05]  /*6ee20*/  IMAD.WIDE R6, R252, 0x4, R10 ;  /* 0x00000004fc067825 */ /* 0x000fca00078e020a */
[----:B------:R1:W-:Y:S01]  /*6ee30*/  STL.64 [R1+0x660], R6 ;  /* 0x0006600601007387 */ /* 0x0003e20000100a00 */
[----:B------:R-:W-:-:S05]  /*6ee40*/  IMAD.WIDE R12, R252, 0x4, R12 ;  /* 0x00000004fc0c7825 */ /* 0x000fca00078e020c */
[----:B------:R1:W-:Y:S01]  /*6ee50*/  STL.64 [R1+0x668], R12 ;  /* 0x0006680c01007387 */ /* 0x0003e20000100a00 */
[----:B------:R-:W-:-:S04]  /*6ee60*/  IMAD.WIDE R10, R252, 0x4, R182 ;  /* 0x00000004fc0a7825 */ /* 0x000fc800078e02b6 */
[C---:B-1----:R-:W-:Y:S02]  /*6ee70*/  IMAD.WIDE R6, R252.reuse, 0x4, R22 ;  /* 0x00000004fc067825 */ /* 0x042fe400078e0216 */
[----:B------:R-:W4:Y:S02]  /*6ee80*/  LDL.LU.64 R22, [R1+0x108] ;  /* 0x0001080001167983 */ /* 0x000f240000300a00 */
[C---:B------:R-:W-:Y:S02]  /*6ee90*/  IMAD.WIDE R12, R252.reuse, 0x4, R208 ;  /* 0x00000004fc0c7825 */ /* 0x040fe400078e02d0 */
[----:B------:R-:W-:Y:S04]  /*6eea0*/  STL.64 [R1+0x670], R10 ;  /* 0x0006700a01007387 */ /* 0x000fe80000100a00 */
[----:B------:R1:W-:Y:S04]  /*6eeb0*/  STL.64 [R1+0x678], R6 ;  /* 0x0006780601007387 */ /* 0x0003e80000100a00 */
[----:B------:R2:W-:Y:S01]  /*6eec0*/  STL.64 [R1+0x680], R12 ;  /* 0x0006800c01007387 */ /* 0x0005e20000100a00 */
[----:B-1----:R-:W-:-:S04]  /*6eed0*/  IMAD.WIDE R6, R252, 0x4, R16 ;  /* 0x00000004fc067825 */ /* 0x002fc800078e0210 */
[C---:B--2---:R-:W-:Y:S01]  /*6eee0*/  IMAD.WIDE R10, R252.reuse, 0x4, R206 ;  /* 0x00000004fc0a7825 */ /* 0x044fe200078e02ce */
[----:B------:R1:W-:Y:S03]  /*6eef0*/  STL.64 [R1+0x688], R6 ;  /* 0x0006880601007387 */ /* 0x0003e60000100a00 */
[C---:B------:R-:W-:Y:S01]  /*6ef00*/  IMAD.WIDE R12, R252.reuse, 0x4, R202 ;  /* 0x00000004fc0c7825 */ /* 0x040fe200078e02ca */
[----:B------:R2:W-:Y:S04]  /*6ef10*/  STL.64 [R1+0x690], R10 ;  /* 0x0006900a01007387 */ /* 0x0005e80000100a00 */
[----:B------:R-:W-:Y:S01]  /*6ef20*/  STL.64 [R1+0x698], R12 ;  /* 0x0006980c01007387 */ /* 0x000fe20000100a00 */
[----:B-1----:R-:W-:-:S03]  /*6ef30*/  IMAD.WIDE R6, R252, 0x4, R200 ;  /* 0x00000004fc067825 */ /* 0x002fc600078e02c8 */
[----:B------:R-:W4:Y:S01]  /*6ef40*/  LDL.LU.64 R240, [R1+0x100] ;  /* 0x0001000001f07983 */ /* 0x000f220000300a00 */
[----:B--2---:R-:W-:-:S03]  /*6ef50*/  IMAD.WIDE R10, R252, 0x4, R24 ;  /* 0x00000004fc0a7825 */ /* 0x004fc600078e0218 */
[----:B------:R1:W-:Y:S04]  /*6ef60*/  STL.64 [R1+0x6a0], R6 ;  /* 0x0006a00601007387 */ /* 0x0003e80000100a00 */
[----:B-1----:R-:W2:Y:S04]  /*6ef70*/  LDL.LU.64 R6, [R1+0xe08] ;  /* 0x000e080001067983 */ /* 0x002ea80000300a00 */
[----:B------:R3:W-:Y:S04]  /*6ef80*/  STL.64 [R1+0x6a8], R10 ;  /* 0x0006a80a01007387 */ /* 0x0007e80000100a00 */
[----:B------:R-:W2:Y:S04]  /*6ef90*/  LDL.LU.64 R16, [R1+0xd78] ;  /* 0x000d780001107983 */ /* 0x000ea80000300a00 */
[----:B------:R-:W2:Y:S04]  /*6efa0*/  LDL.LU.64 R206, [R1+0xc60] ;  /* 0x000c600001ce7983 */ /* 0x000ea80000300a00 */
[----:B------:R-:W2:Y:S04]  /*6efb0*/  LDL.LU.64 R24, [R1+0xb00] ;  /* 0x000b000001187983 */ /* 0x000ea80000300a00 */
[----:B------:R-:W2:Y:S04]  /*6efc0*/  LDL.LU.64 R202, [R1+0x960] ;  /* 0x0009600001ca7983 */ /* 0x000ea80000300a00 */
[----:B------:R-:W2:Y:S01]  /*6efd0*/  LDL.LU.64 R200, [R1+0x268] ;  /* 0x0002680001c87983 */ /* 0x000ea20000300a00 */
[----:B---3--:R-:W-:-:S05]  /*6efe0*/  IMAD.WIDE R10, R252, 0x4, R198 ;  /* 0x00000004fc0a7825 */ /* 0x008fca00078e02c6 */
[----:B------:R4:W-:Y:S04]  /*6eff0*/  STL.64 [R1+0x6b0], R10 ;  /* 0x0006b00a01007387 */ /* 0x0009e80000100a00 */
[----:B------:R-:W3:Y:S01]  /*6f000*/  LDL.LU.64 R198, [R1+0xf8] ;  /* 0x0000f80001c67983 */ /* 0x000ee20000300a00 */
[----:B----4-:R-:W-:-:S04]  /*6f010*/  IMAD.WIDE R10, R252, 0x4, R142 ;  /* 0x00000004fc0a7825 */ /* 0x010fc800078e028e */
[C---:B------:R-:W-:Y:S01]  /*6f020*/  IMAD.WIDE R140, R252.reuse, 0x4, R140 ;  /* 0x00000004fc8c7825 */ /* 0x040fe200078e028c */
[----:B------:R1:W-:Y:S04]  /*6f030*/  STL.64 [R1+0x6b8], R10 ;  /* 0x0006b80a01007387 */ /* 0x0003e80000100a00 */
[----:B------:R4:W-:Y:S01]  /*6f040*/  STL.64 [R1+0x6c0], R140 ;  /* 0x0006c08c01007387 */ /* 0x0009e20000100a00 */
[----:B------:R-:W-:-:S04]  /*6f050*/  IMAD.WIDE R12, R252, 0x4, R18 ;  /* 0x00000004fc0c7825 */ /* 0x000fc800078e0212 */
[C---:B-1----:R-:W-:Y:S01]  /*6f060*/  IMAD.WIDE R10, R252.reuse, 0x4, R132 ;  /* 0x00000004fc0a7825 */ /* 0x042fe200078e0284 */
[----:B----4-:R-:W4:Y:S04]  /*6f070*/  LDL.LU.64 R140, [R1+0xf0] ;  /* 0x0000f000018c7983 */ /* 0x010f280000300a00 */
[----:B------:R1:W-:Y:S04]  /*6f080*/  STL.64 [R1+0x6c8], R12 ;  /* 0x0006c80c01007387 */ /* 0x0003e80000100a00 */
[----:B------:R-:W4:Y:S04]  /*6f090*/  LDL.LU.64 R18, [R1+0xe60] ;  /* 0x000e600001127983 */ /* 0x000f280000300a00 */
[----:B------:R1:W-:Y:S04]  /*6f0a0*/  STL.64 [R1+0x6d0], R10 ;  /* 0x0006d00a01007387 */ /* 0x0003e80000100a00 */
[----:B------:R-:W4:Y:S01]  /*6f0b0*/  LDL.LU.64 R132, [R1+0xdc0] ;  /* 0x000dc00001847983 */ /* 0x000f220000300a00 */
[----:B------:R-:W-:-:S04]  /*6f0c0*/  IMAD.WIDE R142, R252, 0x4, R204 ;  /* 0x00000004fc8e7825 */ /* 0x000fc800078e02cc */
[----:B-1----:R-:W-:-:S04]  /*6f0d0*/  IMAD.WIDE R12, R252, 0x4, R20 ;  /* 0x00000004fc0c7825 */ /* 0x002fc800078e0214 */
[C---:B------:R-:W-:Y:S01]  /*6f0e0*/  IMAD.WIDE R10, R252.reuse, 0x4, R138 ;  /* 0x00000004fc0a7825 */ /* 0x040fe200078e028a */
[----:B------:R-:W-:Y:S03]  /*6f0f0*/  STL.64 [R1+0x6d8], R142 ;  /* 0x0006d88e01007387 */ /* 0x000fe60000100a00 */
[C---:B------:R-:W-:Y:S01]  /*6f100*/  IMAD.WIDE R20, R252.reuse, 0x4, R136 ;  /* 0x00000004fc147825 */ /* 0x040fe200078e0288 */
[----:B------:R1:W-:Y:S04]  /*6f110*/  STL.64 [R1+0x6e0], R10 ;  /* 0x0006e00a01007387 */ /* 0x0003e80000100a00 */
[----:B-1----:R-:W4:Y:S04]  /*6f120*/  LDL.LU.64 R10, [R1+0xc80] ;  /* 0x000c8000010a7983 */ /* 0x002f280000300a00 */
[----:B------:R1:W-:Y:S04]  /*6f130*/  STL.64 [R1+0x6e8], R12 ;  /* 0x0006e80c01007387 */ /* 0x0003e80000100a00 */
[----:B-1----:R-:W4:Y:S04]  /*6f140*/  LDL.LU.64 R12, [R1+0xb10] ;  /* 0x000b1000010c7983 */ /* 0x002f280000300a00 */
[----:B------:R1:W-:Y:S04]  /*6f150*/  STL.64 [R1+0x6f0], R20 ;  /* 0x0006f01401007387 */ /* 0x0003e80000100a00 */
[----:B------:R-:W4:Y:S04]  /*6f160*/  LDL.LU.64 R182, [R1+0x9a0] ;  /* 0x0009a00001b67983 */ /* 0x000f280000300a00 */
[----:B------:R-:W4:Y:S01]  /*6f170*/  LDL.LU.64 R138, [R1+0x260] ;  /* 0x00026000018a7983 */ /* 0x000f220000300a00 */
[----:B-1----:R-:W-:-:S03]  /*6f180*/  IMAD.WIDE R20, R252, 0x4, R22 ;  /* 0x00000004fc147825 */ /* 0x002fc600078e0216 */
[----:B------:R-:W4:Y:S04]  /*6f190*/  LDL.LU.64 R208, [R1+0xe8] ;  /* 0x0000e80001d07983 */ /* 0x000f280000300a00 */
[----:B------:R-:W4:Y:S04]  /*6f1a0*/  LDL.LU.64 R142, [R1+0xe0] ;  /* 0x0000e000018e7983 */ /* 0x000f280000300a00 */
[----:B------:R1:W-:Y:S04]  /*6f1b0*/  STL.64 [R1+0x6f8], R20 ;  /* 0x0006f81401007387 */ /* 0x0003e80000100a00 */
[----:B------:R-:W4:Y:S01]  /*6f1c0*/  LDL.LU.64 R204, [R1+0xeb0] ;  /* 0x000eb00001cc7983 */ /* 0x000f220000300a00 */
[----:B------:R-:W-:-:S03]  /*6f1d0*/  IMAD.WIDE R240, R252, 0x4, R240 ;  /* 0x00000004fcf07825 */ /* 0x000fc600078e02f0 */
[----:B-1----:R-:W4:Y:S04]  /*6f1e0*/  LDL.LU.64 R20, [R1+0xdd8] ;  /* 0x000dd80001147983 */ /* 0x002f280000300a00 */
[----:B------:R-:W4:Y:S04]  /*6f1f0*/  LDL.LU.64 R136, [R1+0xc90] ;  /* 0x000c900001887983 */ /* 0x000f280000300a00 */
[----:B------:R-:W4:Y:S01]  /*6f200*/  LDL.LU.64 R22, [R1+0xb48] ;  /* 0x000b480001167983 */ /* 0x000f220000300a00 */
[----:B--2---:R-:W-:-:S03]  /*6f210*/  IMAD.WIDE R6, R252, 0x4, R6 ;  /* 0x00000004fc067825 */ /* 0x004fc600078e0206 */
[----:B------:R1:W-:Y:S04]  /*6f220*/  STL.64 [R1+0x700], R240 ;  /* 0x000700f001007387 */ /* 0x0003e80000100a00 */
[----:B------:R2:W-:Y:S01]  /*6f230*/  STL.64 [R1+0x708], R6 ;  /* 0x0007080601007387 */ /* 0x0005e20000100a00 */
[----:B-1----:R-:W-:-:S04]  /*6f240*/  IMAD.WIDE R240, R252, 0x4, R16 ;  /* 0x00000004fcf07825 */ /* 0x002fc800078e0210 */
[C---:B------:R-:W-:Y:S01]  /*6f250*/  IMAD.WIDE R16, R252.reuse, 0x4, R206 ;  /* 0x00000004fc107825 */ /* 0x040fe200078e02ce */
[----:B------:R-:W-:Y:S03]  /*6f260*/  STL.64 [R1+0x710], R240 ;  /* 0x000710f001007387 */ /* 0x000fe60000100a00 */
[C---:B--2---:R-:W-:Y:S02]  /*6f270*/  IMAD.WIDE R6, R252.reuse, 0x4, R24 ;  /* 0x00000004fc067825 */ /* 0x044fe400078e0218 */
[----:B------:R-:W2:Y:S04]  /*6f280*/  LDL.LU.64 R24, [R1+0x9e0] ;  /* 0x0009e00001187983 */ /* 0x000ea80000300a00 */
[----:B------:R1:W-:Y:S01]  /*6f290*/  STL.64 [R1+0x718], R16 ;  /* 0x0007181001007387 */ /* 0x0003e20000100a00 */
[----:B------:R-:W-:-:S03]  /*6f2a0*/  IMAD.WIDE R200, R252, 0x4, R200 ;  /* 0x00000004fcc87825 */ /* 0x000fc600078e02c8 */
[----:B------:R-:W-:Y:S01]  /*6f2b0*/  STL.64 [R1+0x720], R6 ;  /* 0x0007200601007387 */ /* 0x000fe20000100a00 */
[----:B-1----:R-:W-:-:S05]  /*6f2c0*/  IMAD.WIDE R16, R252, 0x4, R202 ;  /* 0x00000004fc107825 */ /* 0x002fca00078e02ca */
[----:B------:R1:W-:Y:S04]  /*6f2d0*/  STL.64 [R1+0x728], R16 ;  /* 0x0007281001007387 */ /* 0x0003e80000100a00 */
[----:B-1----:R-:W2:Y:S04]  /*6f2e0*/  LDL.LU.64 R16, [R1+0x250] ;  /* 0x0002500001107983 */ /* 0x002ea80000300a00 */
[----:B------:R1:W-:Y:S04]  /*6f2f0*/  STL.64 [R1+0x730], R200 ;  /* 0x000730c801007387 */ /* 0x0003e80000100a00 */
[----:B------:R-:W2:Y:S01]  /*6f300*/  LDL.LU.64 R202, [R1+0xd8] ;  /* 0x0000d80001ca7983 */ /* 0x000ea20000300a00 */
[----:B---3--:R-:W-:-:S05]  /*6f310*/  IMAD.WIDE R6, R252, 0x4, R198 ;  /* 0x00000004fc067825 */ /* 0x008fca00078e02c6 */
[----:B------:R3:W-:Y:S04]  /*6f320*/  STL.64 [R1+0x738], R6 ;  /* 0x0007380601007387 */ /* 0x0007e80000100a00 */
[----:B-1----:R-:W2:Y:S04]  /*6f330*/  LDL.LU.64 R200, [R1+0xd0] ;  /* 0x0000d00001c87983 */ /* 0x002ea80000300a00 */
[----:B------:R-:W2:Y:S01]  /*6f340*/  LDL.LU.64 R198, [R1+0xed0] ;  /* 0x000ed00001c67983 */ /* 0x000ea20000300a00 */
[----:B----4-:R-:W-:-:S05]  /*6f350*/  IMAD.WIDE R140, R252, 0x4, R140 ;  /* 0x00000004fc8c7825 */ /* 0x010fca00078e028c */
[----:B------:R1:W-:Y:S01]  /*6f360*/  STL.64 [R1+0x740], R140 ;  /* 0x0007408c01007387 */ /* 0x0003e20000100a00 */
[----:B------:R-:W-:-:S03]  /*6f370*/  IMAD.WIDE R18, R252, 0x4, R18 ;  /* 0x00000004fc127825 */ /* 0x000fc600078e0212 */
[----:B------:R-:W4:Y:S04]  /*6f380*/  LDL.LU.64 R206, [R1+0xdf0] ;  /* 0x000df00001ce7983 */ /* 0x000f280000300a00 */
[----:B------:R1:W-:Y:S01]  /*6f390*/  STL.64 [R1+0x748], R18 ;  /* 0x0007481201007387 */ /* 0x0003e20000100a00 */
[----:B---3--:R-:W-:-:S03]  /*6f3a0*/  IMAD.WIDE R6, R252, 0x4, R132 ;  /* 0x00000004fc067825 */ /* 0x008fc600078e0284 */
[----:B-1----:R-:W3:Y:S04]  /*6f3b0*/  LDL.LU.64 R140, [R1+0xcb8] ;  /* 0x000cb800018c7983 */ /* 0x002ee80000300a00 */
[----:B------:R1:W-:Y:S04]  /*6f3c0*/  STL.64 [R1+0x750], R6 ;  /* 0x0007500601007387 */ /* 0x0003e80000100a00 */
[----:B------:R-:W3:Y:S04]  /*6f3d0*/  LDL.LU.64 R18, [R1+0xb68] ;  /* 0x000b680001127983 */ /* 0x000ee80000300a00 */
[----:B------:R-:W3:Y:S01]  /*6f3e0*/  LDL.LU.64 R132, [R1+0xa20] ;  /* 0x000a200001847983 */ /* 0x000ee20000300a00 */
[----:B-1----:R-:W-:-:S05]  /*6f3f0*/  IMAD.WIDE R6, R252, 0x4, R10 ;  /* 0x00000004fc067825 */ /* 0x002fca00078e020a */
[----:B------:R1:W-:Y:S01]  /*6f400*/  STL.64 [R1+0x758], R6 ;  /* 0x0007580601007387 */ /* 0x0003e20000100a00 */
[----:B------:R-:W-:-:S05]  /*6f410*/  IMAD.WIDE R12, R252, 0x4, R12 ;  /* 0x00000004fc0c7825 */ /* 0x000fca00078e020c */
[----:B------:R1:W-:Y:S02]  /*6f420*/  STL.64 [R1+0x760], R12 ;  /* 0x0007600c01007387 */ /* 0x0003e40000100a00 */
[C---:B-1----:R-:W-:Y:S02]  /*6f430*/  IMAD.WIDE R6, R252.reuse, 0x4, R138 ;  /* 0x00000004fc067825 */ /* 0x042fe400078e028a */
[----:B------:R-:W3:Y:S02]  /*6f440*/  LDL.LU.64 R138, [R1+0x248] ;  /* 0x00024800018a7983 */ /* 0x000ee40000300a00 */
[----:B------:R-:W-:-:S04]  /*6f450*/  IMAD.WIDE R10, R252, 0x4, R182 ;  /* 0x00000004fc0a7825 */ /* 0x000fc800078e02b6 */
[C---:B------:R-:W-:Y:S01]  /*6f460*/  IMAD.WIDE R12, R252.reuse, 0x4, R208 ;  /* 0x00000004fc0c7825 */ /* 0x040fe200078e02d0 */
[----:B------:R1:W-:Y:S04]  /*6f470*/  STL.64 [R1+0x768], R10 ;  /* 0x0007680a01007387 */ /* 0x0003e80000100a00 */
[----:B------:R1:W-:Y:S04]  /*6f480*/  STL.64 [R1+0x770], R6 ;  /* 0x0007700601007387 */ /* 0x0003e80000100a00 */
[----:B------:R1:W-:Y:S02]  /*6f490*/  STL.64 [R1+0x778], R12 ;  /* 0x0007780c01007387 */ /* 0x0003e40000100a00 */
[----:B-1----:R-:W-:-:S04]  /*6f4a0*/  IMAD.WIDE R10, R252, 0x4, R204 ;  /* 0x00000004fc0a7825 */ /* 0x002fc800078e02cc */
[----:B------:R-:W-:-:S04]  /*6f4b0*/  IMAD.WIDE R6, R252, 0x4, R142 ;  /* 0x00000004fc067825 */ /* 0x000fc800078e028e */
[C---:B------:R-:W-:Y:S01]  /*6f4c0*/  IMAD.WIDE R12, R252.reuse, 0x4, R20 ;  /* 0x00000004fc0c7825 */ /* 0x040fe200078e0214 */
[----:B------:R1:W-:Y:S04]  /*6f4d0*/  STL.64 [R1+0x780], R6 ;  /* 0x0007800601007387 */ /* 0x0003e80000100a00 */
[----:B------:R1:W-:Y:S04]  /*6f4e0*/  STL.64 [R1+0x788], R10 ;  /* 0x0007880a01007387 */ /* 0x0003e80000100a00 */
[----:B------:R-:W-:Y:S01]  /*6f4f0*/  STL.64 [R1+0x790], R12 ;  /* 0x0007900c01007387 */ /* 0x000fe20000100a00 */
[----:B-1----:R-:W-:-:S03]  /*6f500*/  IMAD.WIDE R6, R252, 0x4, R136 ;  /* 0x00000004fc067825 */ /* 0x002fc600078e0288 */
[----:B------:R-:W3:Y:S01]  /*6f510*/  LDL.LU.64 R240, [R1+0xc8] ;  /* 0x0000c80001f07983 */ /* 0x000ee20000300a00 */
[----:B------:R-:W-:-:S03]  /*6f520*/  IMAD.WIDE R10, R252, 0x4, R22 ;  /* 0x00000004fc0a7825 */ /* 0x000fc600078e0216 */
[----:B------:R1:W-:Y:S04]  /*6f530*/  STL.64 [R1+0x798], R6 ;  /* 0x0007980601007387 */ /* 0x0003e80000100a00 */
[----:B-1----:R-:W3:Y:S04]  /*6f540*/  LDL.LU.64 R6, [R1+0xc0] ;  /* 0x0000c00001067983 */ /* 0x002ee80000300a00 */
[----:B------:R2:W-:Y:S04]  /*6f550*/  STL.64 [R1+0x7a0], R10 ;  /* 0x0007a00a01007387 */ /* 0x0005e80000100a00 */
[----:B------:R-:W3:Y:S04]  /*6f560*/  LDL.LU.64 R142, [R1+0xf08] ;  /* 0x000f0800018e7983 */ /* 0x000ee80000300a00 */
[----:B------:R-:W3:Y:S01]  /*6f570*/  LDL.LU.64 R204, [R1+0xe10] ;  /* 0x000e100001cc7983 */ /* 0x000ee20000300a00 */
[----:B--2---:R-:W-:-:S03]  /*6f580*/  IMAD.WIDE R10, R252, 0x4, R24 ;  /* 0x00000004fc0a7825 */ /* 0x004fc600078e0218 */
[----:B------:R-:W2:Y:S04]  /*6f590*/  LDL.LU.64 R20, [R1+0xcd0] ;  /* 0x000cd00001147983 */ /* 0x000ea80000300a00 */
[----:B------:R-:W2:Y:S04]  /*6f5a0*/  LDL.LU.64 R136, [R1+0xb90] ;  /* 0x000b900001887983 */ /* 0x000ea80000300a00 */
[----:B------:R-:W2:Y:S04]  /*6f5b0*/  LDL.LU.64 R22, [R1+0xa40] ;  /* 0x000a400001167983 */ /* 0x000ea80000300a00 */
[----:B------:R1:W-:Y:S04]  /*6f5c0*/  STL.64 [R1+0x7a8], R10 ;  /* 0x0007a80a01007387 */ /* 0x0003e80000100a00 */
[----:B------:R-:W2:Y:S01]  /*6f5d0*/  LDL.LU.64 R24, [R1+0x238] ;  /* 0x0002380001187983 */ /* 0x000ea20000300a00 */
[----:B-1----:R-:W-:-:S04]  /*6f5e0*/  IMAD.WIDE R10, R252, 0x4, R16 ;  /* 0x00000004fc0a7825 */ /* 0x002fc800078e0210 */
[C---:B------:R-:W-:Y:S01]  /*6f5f0*/  IMAD.WIDE R16, R252.reuse, 0x4, R202 ;  /* 0x00000004fc107825 */ /* 0x040fe200078e02ca */
[----:B------:R1:W-:Y:S04]  /*6f600*/  STL.64 [R1+0x7b0], R10 ;  /* 0x0007b00a01007387 */ /* 0x0003e80000100a00 */
[----:B------:R4:W-:Y:S04]  /*6f610*/  STL.64 [R1+0x7b8], R16 ;  /* 0x0007b81001007387 */ /* 0x0009e80000100a00 */
[----:B------:R-:W2:Y:S01]  /*6f620*/  LDL.LU.64 R202, [R1+0xb8] ;  /* 0x0000b80001ca7983 */ /* 0x000ea20000300a00 */
[----:B------:R-:W-:-:S04]  /*6f630*/  IMAD.WIDE R12, R252, 0x4, R200 ;  /* 0x00000004fc0c7825 */ /* 0x000fc800078e02c8 */
[C---:B-1----:R-:W-:Y:S01]  /*6f640*/  IMAD.WIDE R10, R252.reuse, 0x4, R198 ;  /* 0x00000004fc0a7825 */ /* 0x042fe200078e02c6 */
[----:B------:R-:W-:Y:S04]  /*6f650*/  STL.64 [R1+0x7c0], R12 ;  /* 0x0007c00c01007387 */ /* 0x000fe80000100a00 */
[----:B------:R-:W2:Y:S04]  /*6f660*/  LDL.LU.64 R200, [R1+0xb0] ;  /* 0x0000b00001c87983 */ /* 0x000ea80000300a00 */
[----:B------:R3:W-:Y:S04]  /*6f670*/  STL.64 [R1+0x7c8], R10 ;  /* 0x0007c80a01007387 */ /* 0x0007e80000100a00 */
[----:B------:R-:W2:Y:S01]  /*6f680*/  LDL.LU.64 R198, [R1+0xf20] ;  /* 0x000f200001c67983 */ /* 0x000ea20000300a00 */
[----:B----4-:R-:W-:-:S04]  /*6f690*/  IMAD.WIDE R16, R252, 0x4, R206 ;  /* 0x00000004fc107825 */ /* 0x010fc800078e02ce */
[C---:B---3--:R-:W-:Y:S01]  /*6f6a0*/  IMAD.WIDE R10, R252.reuse, 0x4, R140 ;  /* 0x00000004fc0a7825 */ /* 0x048fe200078e028c */
[----:B------:R1:W-:Y:S04]  /*6f6b0*/  STL.64 [R1+0x7d0], R16 ;  /* 0x0007d01001007387 */ /* 0x0003e80000100a00 */
[----:B------:R3:W-:Y:S01]  /*6f6c0*/  STL.64 [R1+0x7d8], R10 ;  /* 0x0007d80a01007387 */ /* 0x0007e20000100a00 */
[----:B------:R-:W-:-:S04]  /*6f6d0*/  IMAD.WIDE R12, R252, 0x4, R18 ;  /* 0x00000004fc0c7825 */ /* 0x000fc800078e0212 */
[C---:B-1----:R-:W-:Y:S01]  /*6f6e0*/  IMAD.WIDE R16, R252.reuse, 0x4, R132 ;  /* 0x00000004fc107825 */ /* 0x042fe200078e0284 */
[----:B---3--:R-:W3:Y:S04]  /*6f6f0*/  LDL.LU.64 R10, [R1+0xe48] ;  /* 0x000e4800010a7983 */ /* 0x008ee80000300a00 */
[----:B------:R1:W-:Y:S04]  /*6f700*/  STL.64 [R1+0x7e0], R12 ;  /* 0x0007e00c01007387 */ /* 0x0003e80000100a00 */
[----:B-1----:R-:W4:Y:S04]  /*6f710*/  LDL.LU.64 R12, [R1+0xce8] ;  /* 0x000ce800010c7983 */ /* 0x002f280000300a00 */
[----:B------:R1:W-:Y:S04]  /*6f720*/  STL.64 [R1+0x7e8], R16 ;  /* 0x0007e81001007387 */ /* 0x0003e80000100a00 */
[----:B------:R-:W4:Y:S04]  /*6f730*/  LDL.LU.64 R182, [R1+0xbb0] ;  /* 0x000bb00001b67983 */ /* 0x000f280000300a00 */
[----:B------:R-:W4:Y:S04]  /*6f740*/  LDL.LU.64 R132, [R1+0xa58] ;  /* 0x000a580001847983 */ /* 0x000f280000300a00 */
[----:B------:R-:W4:Y:S04]  /*6f750*/  LDL.LU.64 R208, [R1+0x230] ;  /* 0x0002300001d07983 */ /* 0x000f280000300a00 */
[----:B-1----:R-:W4:Y:S01]  /*6f760*/  LDL.LU.64 R16, [R1+0xa8] ;  /* 0x0000a80001107983 */ /* 0x002f220000300a00 */
[----:B------:R-:W-:-:S05]  /*6f770*/  IMAD.WIDE R18, R252, 0x4, R138 ;  /* 0x00000004fc127825 */ /* 0x000fca00078e028a */
[----:B------:R1:W-:Y:S04]  /*6f780*/  STL.64 [R1+0x7f0], R18 ;  /* 0x0007f01201007387 */ /* 0x0003e80000100a00 */
[----:B------:R-:W4:Y:S04]  /*6f790*/  LDL.LU.64 R206, [R1+0xa0] ;  /* 0x0000a00001ce7983 */ /* 0x000f280000300a00 */
[----:B------:R-:W4:Y:S04]  /*6f7a0*/  LDL.LU.64 R140, [R1+0xf88] ;  /* 0x000f8800018c7983 */ /* 0x000f280000300a00 */
[----:B-1----:R-:W4:Y:S04]  /*6f7b0*/  LDL.LU.64 R18, [R1+0xe78] ;  /* 0x000e780001127983 */ /* 0x002f280000300a00 */
[----:B------:R-:W4:Y:S01]  /*6f7c0*/  LDL.LU.64 R138, [R1+0xd08] ;  /* 0x000d0800018a7983 */ /* 0x000f220000300a00 */
[----:B------:R-:W-:-:S05]  /*6f7d0*/  IMAD.WIDE R240, R252, 0x4, R240 ;  /* 0x00000004fcf07825 */ /* 0x000fca00078e02f0 */
[----:B------:R1:W-:Y:S01]  /*6f7e0*/  STL.64 [R1+0x7f8], R240 ;  /* 0x0007f8f001007387 */ /* 0x0003e20000100a00 */
[----:B------:R-:W-:-:S05]  /*6f7f0*/  IMAD.WIDE R6, R252, 0x4, R6 ;  /* 0x00000004fc067825 */ /* 0x000fca00078e0206 */
[----:B------:R2:W-:Y:S01]  /*6f800*/  STL.64 [R1+0x800], R6 ;  /* 0x0008000601007387 */ /* 0x0005e20000100a00 */
[----:B-1----:R-:W-:-:S04]  /*6f810*/  IMAD.WIDE R240, R252, 0x4, R142 ;  /* 0x00000004fcf07825 */ /* 0x002fc800078e028e */
[C---:B------:R-:W-:Y:S01]  /*6f820*/  IMAD.WIDE R142, R252.reuse, 0x4, R204 ;  /* 0x00000004fc8e7825 */ /* 0x040fe200078e02cc */
[----:B------:R-:W-:Y:S03]  /*6f830*/  STL.64 [R1+0x808], R240 ;  /* 0x000808f001007387 */ /* 0x000fe60000100a00 */
[C---:B--2---:R-:W-:Y:S02]  /*6f840*/  IMAD.WIDE R6, R252.reuse, 0x4, R20 ;  /* 0x00000004fc067825 */ /* 0x044fe400078e0214 */
[----:B------:R-:W2:Y:S02]  /*6f850*/  LDL.LU.64 R20, [R1+0xbd8] ;  /* 0x000bd80001147983 */ /* 0x000ea40000300a00 */
[C---:B------:R-:W-:Y:S02]  /*6f860*/  IMAD.WIDE R136, R252.reuse, 0x4, R136 ;  /* 0x00000004fc887825 */ /* 0x040fe400078e0288 */
[----:B------:R1:W-:Y:S02]  /*6f870*/  STL.64 [R1+0x810], R142 ;  /* 0x0008108e01007387 */ /* 0x0003e40000100a00 */
[----:B------:R-:W-:-:S02]  /*6f880*/  IMAD.WIDE R22, R252, 0x4, R22 ;  /* 0x00000004fc167825 */ /* 0x000fc400078e0216 */
[----:B------:R1:W-:Y:S04]  /*6f890*/  STL.64 [R1+0x818], R6 ;  /* 0x0008180601007387 */ /* 0x0003e80000100a00 */
[----:B------:R1:W-:Y:S04]  /*6f8a0*/  STL.64 [R1+0x820], R136 ;  /* 0x0008208801007387 */ /* 0x0003e80000100a00 */
[----:B-1----:R-:W2:Y:S01]  /*6f8b0*/  LDL.LU.64 R142, [R1+0xa80] ;  /* 0x000a8000018e7983 */ /* 0x002ea20000300a00 */
[----:B------:R-:W-:-:S03]  /*6f8c0*/  IMAD.WIDE R6, R252, 0x4, R24 ;  /* 0x00000004fc067825 */ /* 0x000fc600078e0218 */
[----:B------:R1:W-:Y:S04]  /*6f8d0*/  STL.64 [R1+0x828], R22 ;  /* 0x0008281601007387 */ /* 0x0003e80000100a00 */
[----:B------:R-:W2:Y:S04]  /*6f8e0*/  LDL.LU.64 R136, [R1+0x220] ;  /* 0x0002200001887983 */ /* 0x000ea80000300a00 */
[----:B------:R1:W-:Y:S04]  /*6f8f0*/  STL.64 [R1+0x830], R6 ;  /* 0x0008300601007387 */ /* 0x0003e80000100a00 */
[----:B-1----:R-:W2:Y:S01]  /*6f900*/  LDL.LU.64 R22, [R1+0x98] ;  /* 0x0000980001167983 */ /* 0x002ea20000300a00 */
[----:B------:R-:W-:-:S03]  /*6f910*/  IMAD.WIDE R202, R252, 0x4, R202 ;  /* 0x00000004fcca7825 */ /* 0x000fc600078e02ca */
[----:B------:R-:W2:Y:S04]  /*6f920*/  LDL.LU.64 R24, [R1+0x90] ;  /* 0x0000900001187983 */ /* 0x000ea80000300a00 */
[----:B------:R1:W-:Y:S04]  /*6f930*/  STL.64 [R1+0x838], R202 ;  /* 0x000838ca01007387 */ /* 0x0003e80000100a00 */
[----:B------:R-:W2:Y:S01]  /*6f940*/  LDL.LU.64 R204, [R1+0xfa0] ;  /* 0x000fa00001cc7983 */ /* 0x000ea20000300a00 */
[----:B------:R-:W-:-:S05]  /*6f950*/  IMAD.WIDE R200, R252, 0x4, R200 ;  /* 0x00000004fcc87825 */ /* 0x000fca00078e02c8 */
[----:B------:R1:W-:Y:S01]  /*6f960*/  STL.64 [R1+0x840], R200 ;  /* 0x000840c801007387 */ /* 0x0003e20000100a00 */
[----:B------:R-:W-:-:S03]  /*6f970*/  IMAD.WIDE R6, R252, 0x4, R198 ;  /* 0x00000004fc067825 */ /* 0x000fc600078e02c6 */
[----:B-1----:R-:W2:Y:S04]  /*6f980*/  LDL.LU.64 R202, [R1+0xe90] ;  /* 0x000e900001ca7983 */ /* 0x002ea80000300a00 */
[----:B------:R3:W-:Y:S04]  /*6f990*/  STL.64 [R1+0x848], R6 ;  /* 0x0008480601007387 */ /* 0x0007e80000100a00 */
[----:B------:R-:W2:Y:S04]  /*6f9a0*/  LDL.LU.64 R200, [R1+0xd30] ;  /* 0x000d300001c87983 */ /* 0x000ea80000300a00 */
[----:B------:R-:W2:Y:S01]  /*6f9b0*/  LDL.LU.64 R198, [R1+0xbf0] ;  /* 0x000bf00001c67983 */ /* 0x000ea20000300a00 */
[----:B---3--:R-:W-:-:S05]  /*6f9c0*/  IMAD.WIDE R6, R252, 0x4, R10 ;  /* 0x00000004fc067825 */ /* 0x008fca00078e020a */
[----:B------:R1:W-:Y:S01]  /*6f9d0*/  STL.64 [R1+0x850], R6 ;  /* 0x0008500601007387 */ /* 0x0003e20000100a00 */
[----:B----4-:R-:W-:-:S05]  /*6f9e0*/  IMAD.WIDE R12, R252, 0x4, R12 ;  /* 0x00000004fc0c7825 */ /* 0x010fca00078e020c */
[----:B------:R3:W-:Y:S01]  /*6f9f0*/  STL.64 [R1+0x858], R12 ;  /* 0x0008580c01007387 */ /* 0x0007e20000100a00 */
[----:B------:R-:W-:-:S04]  /*6fa00*/  IMAD.WIDE R10, R252, 0x4, R182 ;  /* 0x00000004fc0a7825 */ /* 0x000fc800078e02b6 */
[C---:B-1----:R-:W-:Y:S02]  /*6fa10*/  IMAD.WIDE R6, R252.reuse, 0x4, R132 ;  /* 0x00000004fc067825 */ /* 0x042fe400078e0284 */
[----:B------:R-:W4:Y:S02]  /*6fa20*/  LDL.LU.64 R132, [R1+0xaa0] ;  /* 0x000aa00001847983 */ /* 0x000f240000300a00 */
[C---:B---3--:R-:W-:Y:S02]  /*6fa30*/  IMAD.WIDE R12, R252.reuse, 0x4, R208 ;  /* 0x00000004fc0c7825 */ /* 0x048fe400078e02d0 */
[----:B------:R1:W-:Y:S04]  /*6fa40*/  STL.64 [R1+0x860], R10 ;  /* 0x0008600a01007387 */ /* 0x0003e80000100a00 */
[----:B------:R3:W-:Y:S04]  /*6fa50*/  STL.64 [R1+0x868], R6 ;  /* 0x0008680601007387 */ /* 0x0007e80000100a00 */
[----:B------:R3:W-:Y:S01]  /*6fa60*/  STL.64 [R1+0x870], R12 ;  /* 0x0008700c01007387 */ /* 0x0007e20000100a00 */
[----:B-1----:R-:W-:-:S04]  /*6fa70*/  IMAD.WIDE R10, R252, 0x4, R206 ;  /* 0x00000004fc0a7825 */ /* 0x002fc800078e02ce */
[----:B---3--:R-:W-:-:S04]  /*6fa80*/  IMAD.WIDE R6, R252, 0x4, R16 ;  /* 0x00000004fc067825 */ /* 0x008fc800078e0210 */
[C---:B------:R-:W-:Y:S01]  /*6fa90*/  IMAD.WIDE R12, R252.reuse, 0x4, R140 ;  /* 0x00000004fc0c7825 */ /* 0x040fe200078e028c */
[----:B------:R1:W-:Y:S04]  /*6faa0*/  STL.64 [R1+0x878], R6 ;  /* 0x0008780601007387 */ /* 0x0003e80000100a00 */
[----:B------:R3:W-:Y:S04]  /*6fab0*/  STL.64 [R1+0x880], R10 ;  /* 0x0008800a01007387 */ /* 0x0007e80000100a00 */
[----:B------:R-:W-:Y:S01]  /*6fac0*/  STL.64 [R1+0x888], R12 ;  /* 0x0008880c01007387 */ /* 0x000fe20000100a00 */
[----:B-1----:R-:W-:-:S03]  /*6fad0*/  IMAD.WIDE R6, R252, 0x4, R18 ;  /* 0x00000004fc067825 */ /* 0x002fc600078e0212 */
[----:B------:R-:W4:Y:S01]  /*6fae0*/  LDL.LU.64 R240, [R1+0x218] ;  /* 0x0002180001f07983 */ /* 0x000f220000300a00 */
[----:B---3--:R-:W-:-:S03]  /*6faf0*/  IMAD.WIDE R10, R252, 0x4, R138 ;  /* 0x00000004fc0a7825 */ /* 0x008fc600078e028a */
[----:B------:R1:W-:Y:S04]  /*6fb00*/  STL.64 [R1+0x890], R6 ;  /* 0x0008900601007387 */ /* 0x0003e80000100a00 */
[----:B-1----:R-:W3:Y:S04]  /*6fb10*/  LDL.LU.64 R6, [R1+0x88] ;  /* 0x0000880001067983 */ /* 0x002ee80000300a00 */
[----:B------:R2:W-:Y:S04]  /*6fb20*/  STL.64 [R1+0x898], R10 ;  /* 0x0008980a01007387 */ /* 0x0005e80000100a00 */
[----:B------:R-:W3:Y:S04]  /*6fb30*/  LDL.LU.64 R16, [R1+0x80] ;  /* 0x0000800001107983 */ /* 0x000ee80000300a00 */
[----:B------:R-:W3:Y:S04]  /*6fb40*/  LDL.LU.64 R206, [R1+0xfb0] ;  /* 0x000fb00001ce7983 */ /* 0x000ee80000300a00 */
[----:B------:R-:W3:Y:S04]  /*6fb50*/  LDL.LU.64 R138, [R1+0xea8] ;  /* 0x000ea800018a7983 */ /* 0x000ee80000300a00 */
[----:B------:R-:W3:Y:S04]  /*6fb60*/  LDL.LU.64 R140, [R1+0xd48] ;  /* 0x000d4800018c7983 */ /* 0x000ee80000300a00 */
[----:B------:R-:W3:Y:S01]  /*6fb70*/  LDL.LU.64 R18, [R1+0xc10] ;  /* 0x000c100001127983 */ /* 0x000ee20000300a00 */
[----:B--2---:R-:W-:-:S05]  /*6fb80*/  IMAD.WIDE R10, R252, 0x4, R20 ;  /* 0x00000004fc0a7825 */ /* 0x004fca00078e0214 */
[----:B------:R1:W-:Y:S04]  /*6fb90*/  STL.64 [R1+0x8a0], R10 ;  /* 0x0008a00a01007387 */ /* 0x0003e80000100a00 */
[----:B------:R-:W2:Y:S01]  /*6fba0*/  LDL.LU.64 R20, [R1+0xad0] ;  /* 0x000ad00001147983 */ /* 0x000ea20000300a00 */
[----:B-1----:R-:W-:-:S05]  /*6fbb0*/  IMAD.WIDE R10, R252, 0x4, R142 ;  /* 0x00000004fc0a7825 */ /* 0x002fca00078e028e */
[----:B------:R1:W-:Y:S01]  /*6fbc0*/  STL.64 [R1+0x8a8], R10 ;  /* 0x0008a80a01007387 */ /* 0x0003e20000100a00 */
[----:B------:R-:W-:-:S05]  /*6fbd0*/  IMAD.WIDE R136, R252, 0x4, R136 ;  /* 0x00000004fc887825 */ /* 0x000fca00078e0288 */
[----:B------:R1:W-:Y:S01]  /*6fbe0*/  STL.64 [R1+0x8b0], R136 ;  /* 0x0008b08801007387 */ /* 0x0003e20000100a00 */
[----:B------:R-:W-:-:S04]  /*6fbf0*/  IMAD.WIDE R12, R252, 0x4, R22 ;  /* 0x00000004fc0c7825 */ /* 0x000fc800078e0216 */
[C---:B-1----:R-:W-:Y:S01]  /*6fc00*/  IMAD.WIDE R10, R252.reuse, 0x4, R24 ;  /* 0x00000004fc0a7825 */ /* 0x042fe200078e0218 */
[----:B------:R-:W2:Y:S03]  /*6fc10*/  LDL.LU.64 R136, [R1+0x208] ;  /* 0x0002080001887983 */ /* 0x000ea60000300a00 */
[C---:B------:R-:W-:Y:S01]  /*6fc20*/  IMAD.WIDE R142, R252.reuse, 0x4, R204 ;  /* 0x00000004fc8e7825 */ /* 0x040fe200078e02cc */
[----:B------:R-:W-:Y:S04]  /*6fc30*/  STL.64 [R1+0x8b8], R12 ;  /* 0x0008b80c01007387 */ /* 0x000fe80000100a00 */
[----:B------:R-:W2:Y:S04]  /*6fc40*/  LDL.LU.64 R22, [R1+0x78] ;  /* 0x0000780001167983 */ /* 0x000ea80000300a00 */
[----:B------:R1:W-:Y:S04]  /*6fc50*/  STL.64 [R1+0x8c0], R10 ;  /* 0x0008c00a01007387 */ /* 0x0003e80000100a00 */
[----:B------:R-:W2:Y:S04]  /*6fc60*/  LDL.LU.64 R24, [R1+0x70] ;  /* 0x0000700001187983 */ /* 0x000ea80000300a00 */
[----:B------:R1:W-:Y:S02]  /*6fc70*/  STL.64 [R1+0x8c8], R142 ;  /* 0x0008c88e01007387 */ /* 0x0003e40000100a00 */
[----:B-1----:R-:W-:-:S05]  /*6fc80*/  IMAD.WIDE R10, R252, 0x4, R202 ;  /* 0x00000004fc0a7825 */ /* 0x002fca00078e02ca */
[----:B------:R1:W-:Y:S01]  /*6fc90*/  STL.64 [R1+0x8d0], R10 ;  /* 0x0008d00a01007387 */ /* 0x0003e20000100a00 */
[----:B------:R-:W-:-:S04]  /*6fca0*/  IMAD.WIDE R12, R252, 0x4, R200 ;  /* 0x00000004fc0c7825 */ /* 0x000fc800078e02c8 */
[C---:B------:R-:W-:Y:S01]  /*6fcb0*/  IMAD.WIDE R142, R252.reuse, 0x4, R198 ;  /* 0x00000004fc8e7825 */ /* 0x040fe200078e02c6 */
[----:B-1----:R-:W2:Y:S04]  /*6fcc0*/  LDL.LU.64 R10, [R1+0xfc0] ;  /* 0x000fc000010a7983 */ /* 0x002ea80000300a00 */
[----:B------:R1:W-:Y:S04]  /*6fcd0*/  STL.64 [R1+0x8d8], R12 ;  /* 0x0008d80c01007387 */ /* 0x0003e80000100a00 */
[----:B-1----:R-:W2:Y:S04]  /*6fce0*/  LDL.LU.64 R12, [R1+0xec0] ;  /* 0x000ec000010c7983 */ /* 0x002ea80000300a00 */
[----:B------:R1:W-:Y:S04]  /*6fcf0*/  STL.64 [R1+0x8e0], R142 ;  /* 0x0008e08e01007387 */ /* 0x0003e80000100a00 */
[----:B------:R-:W2:Y:S04]  /*6fd00*/  LDL.LU.64 R182, [R1+0xd68] ;  /* 0x000d680001b67983 */ /* 0x000ea80000300a00 */
[----:B------:R-:W2:Y:S04]  /*6fd10*/  LDL.LU.64 R200, [R1+0xc48] ;  /* 0x000c480001c87983 */ /* 0x000ea80000300a00 */
[----:B------:R-:W2:Y:S04]  /*6fd20*/  LDL.LU.64 R208, [R1+0xaf8] ;  /* 0x000af80001d07983 */ /* 0x000ea80000300a00 */
[----:B-1----:R-:W2:Y:S01]  /*6fd30*/  LDL.LU.64 R142, [R1+0x200] ;  /* 0x00020000018e7983 */ /* 0x002ea20000300a00 */
[----:B----4-:R-:W-:-:S05]  /*6fd40*/  IMAD.WIDE R132, R252, 0x4, R132 ;  /* 0x00000004fc847825 */ /* 0x010fca00078e0284 */
[----:B------:R1:W-:Y:S04]  /*6fd50*/  STL.64 [R1+0x8e8], R132 ;  /* 0x0008e88401007387 */ /* 0x0003e80000100a00 */
[----:B------:R-:W4:Y:S04]  /*6fd60*/  LDL.LU.64 R204, [R1+0x68] ;  /* 0x0000680001cc7983 */ /* 0x000f280000300a00 */
[----:B------:R-:W4:Y:S04]  /*6fd70*/  LDL.LU.64 R202, [R1+0x60] ;  /* 0x0000600001ca7983 */ /* 0x000f280000300a00 */
[----:B------:R-:W4:Y:S04]  /*6fd80*/  LDL.LU.64 R198, [R1+0xfd8] ;  /* 0x000fd80001c67983 */ /* 0x000f280000300a00 */
[----:B-1----:R-:W4:Y:S01]  /*6fd90*/  LDL.LU.64 R132, [R1+0xea0] ;  /* 0x000ea00001847983 */ /* 0x002f220000300a00 */
[----:B------:R-:W-:-:S05]  /*6fda0*/  IMAD.WIDE R240, R252, 0x4, R240 ;  /* 0x00000004fcf07825 */ /* 0x000fca00078e02f0 */
[----:B------:R1:W-:Y:S01]  /*6fdb0*/  STL.64 [R1+0x8f0], R240 ;  /* 0x0008f0f001007387 */ /* 0x0003e20000100a00 */
[----:B---3--:R-:W-:-:S04]  /*6fdc0*/  IMAD.WIDE R6, R252, 0x4, R6 ;  /* 0x00000004fc067825 */ /* 0x008fc800078e0206 */
[C---:B-1----:R-:W-:Y:S01]  /*6fdd0*/  IMAD.WIDE R240, R252.reuse, 0x4, R16 ;  /* 0x00000004fcf07825 */ /* 0x042fe200078e0210 */
[----:B------:R1:W-:Y:S04]  /*6fde0*/  STL.64 [R1+0x8f8], R6 ;  /* 0x0008f80601007387 */ /* 0x0003e80000100a00 */
[----:B------:R-:W-:Y:S01]  /*6fdf0*/  STL.64 [R1+0x900], R240 ;  /* 0x000900f001007387 */ /* 0x000fe20000100a00 */
[----:B-1----:R-:W-:-:S03]  /*6fe00*/  IMAD.WIDE R6, R252, 0x4, R138 ;  /* 0x00000004fc067825 */ /* 0x002fc600078e028a */
[----:B------:R-:W3:Y:S01]  /*6fe10*/  LDL.LU.64 R138, [R1+0xd88] ;  /* 0x000d8800018a7983 */ /* 0x000ee20000300a00 */
[----:B------:R-:W-:-:S05]  /*6fe20*/  IMAD.WIDE R16, R252, 0x4, R206 ;  /* 0x00000004fc107825 */ /* 0x000fca00078e02ce */
[----:B------:R1:W-:Y:S01]  /*6fe30*/  STL.64 [R1+0x908], R16 ;  /* 0x0009081001007387 */ /* 0x0003e20000100a00 */
[----:B------:R-:W-:-:S03]  /*6fe40*/  IMAD.WIDE R18, R252, 0x4, R18 ;  /* 0x00000004fc127825 */ /* 0x000fc600078e0212 */
[----:B------:R2:W-:Y:S01]  /*6fe50*/  STL.64 [R1+0x910], R6 ;  /* 0x0009100601007387 */ /* 0x0005e20000100a00 */
[----:B-1----:R-:W-:-:S04]  /*6fe60*/  IMAD.WIDE R16, R252, 0x4, R140 ;  /* 0x00000004fc107825 */ /* 0x002fc800078e028c */
[C---:B--2---:R-:W-:Y:S01]  /*6fe70*/  IMAD.WIDE R6, R252.reuse, 0x4, R20 ;  /* 0x00000004fc067825 */ /* 0x044fe200078e0214 */
[----:B------:R1:W-:Y:S04]  /*6fe80*/  STL.64 [R1+0x918], R16 ;  /* 0x0009181001007387 */ /* 0x0003e80000100a00 */
[----:B-1----:R-:W2:Y:S04]  /*6fe90*/  LDL.LU.64 R16, [R1+0xc68] ;  /* 0x000c680001107983 */ /* 0x002ea80000300a00 */
[----:B------:R1:W-:Y:S04]  /*6fea0*/  STL.64 [R1+0x920], R18 ;  /* 0x0009201201007387 */ /* 0x0003e80000100a00 */
[----:B------:R-:W2:Y:S01]  /*6feb0*/  LDL.LU.64 R206, [R1+0xb08] ;  /* 0x000b080001ce7983 */ /* 0x000ea20000300a00 */
[----:B------:R-:W-:-:S03]  /*6fec0*/  IMAD.WIDE R20, R252, 0x4, R136 ;  /* 0x00000004fc147825 */ /* 0x000fc600078e0288 */
[----:B------:R1:W-:Y:S04]  /*6fed0*/  STL.64 [R1+0x928], R6 ;  /* 0x0009280601007387 */ /* 0x0003e80000100a00 */
[----:B------:R-:W2:Y:S01]  /*6fee0*/  LDL.LU.64 R140, [R1+0x1f0] ;  /* 0x0001f000018c7983 */ /* 0x000ea20000300a00 */
[----:B------:R-:W-:-:S03]  /*6fef0*/  IMAD.WIDE R22, R252, 0x4, R22 ;  /* 0x00000004fc167825 */ /* 0x000fc600078e0216 */
[----:B-1----:R-:W2:Y:S04]  /*6ff00*/  LDL.LU.64 R18, [R1+0x58] ;  /* 0x0000580001127983 */ /* 0x002ea80000300a00 */
[----:B------:R1:W-:Y:S01]  /*6ff10*/  STL.64 [R1+0x930], R20 ;  /* 0x0009301401007387 */ /* 0x0003e20000100a00 */
[----:B------:R-:W-:-:S03]  /*6ff20*/  IMAD.WIDE R6, R252, 0x4, R24 ;  /* 0x00000004fc067825 */ /* 0x000fc600078e0218 */
[----:B-1----:R-:W2:Y:S04]  /*6ff30*/  LDL.LU.64 R20, [R1+0x50] ;  /* 0x0000500001147983 */ /* 0x002ea80000300a00 */
[----:B------:R1:W-:Y:S04]  /*6ff40*/  STL.64 [R1+0x938], R22 ;  /* 0x0009381601007387 */ /* 0x0003e80000100a00 */
[----:B------:R-:W2:Y:S04]  /*6ff50*/  LDL.LU.64 R136, [R1+0xff0] ;  /* 0x000ff00001887983 */ /* 0x000ea80000300a00 */
[----:B------:R1:W-:Y:S04]  /*6ff60*/  STL.64 [R1+0x940], R6 ;  /* 0x0009400601007387 */ /* 0x0003e80000100a00 */
[----:B-1----:R-:W2:Y:S04]  /*6ff70*/  LDL.LU.64 R22, [R1+0xec8] ;  /* 0x000ec80001167983 */ /* 0x002ea80000300a00 */
[----:B------:R-:W2:Y:S01]  /*6ff80*/  LDL.LU.64 R24, [R1+0xda0] ;  /* 0x000da00001187983 */ /* 0x000ea20000300a00 */
[----:B------:R-:W-:-:S05]  /*6ff90*/  IMAD.WIDE R6, R252, 0x4, R10 ;  /* 0x00000004fc067825 */ /* 0x000fca00078e020a */
[----:B------:R1:W-:Y:S01]  /*6ffa0*/  STL.64 [R1+0x948], R6 ;  /* 0x0009480601007387 */ /* 0x0003e20000100a00 */
[----:B------:R-:W-:-:S05]  /*6ffb0*/  IMAD.WIDE R12, R252, 0x4, R12 ;  /* 0x00000004fc0c7825 */ /* 0x000fca00078e020c */
[----:B------:R1:W-:Y:S01]  /*6ffc0*/  STL.64 [R1+0x950], R12 ;  /* 0x0009500c01007387 */ /* 0x0003e20000100a00 */
[----:B------:R-:W-:-:S04]  /*6ffd0*/  IMAD.WIDE R10, R252, 0x4, R182 ;  /* 0x00000004fc0a7825 */ /* 0x000fc800078e02b6 */
[C---:B-1----:R-:W-:Y:S02]  /*6ffe0*/  IMAD.WIDE R6, R252.reuse, 0x4, R200 ;  /* 0x00000004fc067825 */ /* 0x042fe400078e02c8 */
[----:B------:R-:W2:Y:S02]  /*6fff0*/  LDL.LU.64 R200, [R1+0xc88] ;  /* 0x000c880001c87983 */ /* 0x000ea40000300a00 */
[C---:B------:R-:W-:Y:S02]  /*70000*/  IMAD.WIDE R12, R252.reuse, 0x4, R208 ;  /* 0x00000004fc0c7825 */ /* 0x040fe400078e02d0 */
[----:B------:R1:W-:Y:S04]  /*70010*/  STL.64 [R1+0x958], R10 ;  /* 0x0009580a01007387 */ /* 0x0003e80000100a00 */
[----:B------:R4:W-:Y:S04]  /*70020*/  STL.64 [R1+0x960], R6 ;  /* 0x0009600601007387 */ /* 0x0009e80000100a00 */
[----:B------:R4:W-:Y:S01]  /*70030*/  STL.64 [R1+0x968], R12 ;  /* 0x0009680c01007387 */ /* 0x0009e20000100a00 */
[----:B-1----:R-:W-:-:S05]  /*70040*/  IMAD.WIDE R10, R252, 0x4, R142 ;  /* 0x00000004fc0a7825 */ /* 0x002fca00078e028e */
[----:B------:R1:W-:Y:S01]  /*70050*/  STL.64 [R1+0x970], R10 ;  /* 0x0009700a01007387 */ /* 0x0003e20000100a00 */
[----:B----4-:R-:W-:-:S04]  /*70060*/  IMAD.WIDE R6, R252, 0x4, R204 ;  /* 0x00000004fc067825 */ /* 0x010fc800078e02cc */
[C---:B------:R-:W-:Y:S01]  /*70070*/  IMAD.WIDE R12, R252.reuse, 0x4, R202 ;  /* 0x00000004fc0c7825 */ /* 0x040fe200078e02ca */
[----:B------:R4:W-:Y:S03]  /*70080*/  STL.64 [R1+0x978], R6 ;  /* 0x0009780601007387 */ /* 0x0009e60000100a00 */
[C---:B-1----:R-:W-:Y:S01]  /*70090*/  IMAD.WIDE R10, R252.reuse, 0x4, R198 ;  /* 0x00000004fc0a7825 */ /* 0x042fe200078e02c6 */
[----:B------:R-:W-:Y:S03]  /*700a0*/  STL.64 [R1+0x980], R12 ;  /* 0x0009800c01007387 */ /* 0x000fe60000100a00 */
[C---:B----4-:R-:W-:Y:S02]  /*700b0*/  IMAD.WIDE R6, R252.reuse, 0x4, R132 ;  /* 0x00000004fc067825 */ /* 0x050fe400078e0284 */
[----:B------:R-:W4:Y:S04]  /*700c0*/  LDL.LU.64 R132, [R1+0xb40] ;  /* 0x000b400001847983 */ /* 0x000f280000300a00 */
[----:B------:R-:W-:Y:S04]  /*700d0*/  STL.64 [R1+0x988], R10 ;  /* 0x0009880a01007387 */ /* 0x000fe80000100a00 */
[----:B------:R-:W4:Y:S04]  /*700e0*/  LDL.LU.64 R198, [R1+0x1e8] ;  /* 0x0001e80001c67983 */ /* 0x000f280000300a00 */
[----:B------:R1:W-:Y:S04]  /*700f0*/  STL.64 [R1+0x990], R6 ;  /* 0x0009900601007387 */ /* 0x0003e80000100a00 */
[----:B-1----:R-:W4:Y:S04]  /*70100*/  LDL.LU.64 R6, [R1+0x48] ;  /* 0x0000480001067983 */ /* 0x002f280000300a00 */
[----:B------:R-:W4:Y:S04]  /*70110*/  LDL.LU.64 R10, [R1+0x40] ;  /* 0x00004000010a7983 */ /* 0x000f280000300a00 */
[----:B------:R-:W4:Y:S04]  /*70120*/  LDL.LU.64 R202, [R1+0x1020] ;  /* 0x0010200001ca7983 */ /* 0x000f280000300a00 */
[----:B------:R-:W4:Y:S04]  /*70130*/  LDL.LU.64 R142, [R1+0xee0] ;  /* 0x000ee000018e7983 */ /* 0x000f280000300a00 */
[----:B------:R-:W4:Y:S01]  /*70140*/  LDL.LU.64 R204, [R1+0xdd0] ;  /* 0x000dd00001cc7983 */ /* 0x000f220000300a00 */
[----:B---3--:R-:W-:-:S05]  /*70150*/  IMAD.WIDE R12, R252, 0x4, R138 ;  /* 0x00000004fc0c7825 */ /* 0x008fca00078e028a */
[----:B------:R2:W-:Y:S04]  /*70160*/  STL.64 [R1+0x998], R12 ;  /* 0x0009980c01007387 */ /* 0x0005e80000100a00 */
[----:B------:R-:W3:Y:S01]  /*70170*/  LDL.LU.64 R138, [R1+0xc98] ;  /* 0x000c9800018a7983 */ /* 0x000ee20000300a00 */
[----:B--2---:R-:W-:-:S05]  /*70180*/  IMAD.WIDE R12, R252, 0x4, R16 ;  /* 0x00000004fc0c7825 */ /* 0x004fca00078e0210 */
[----:B------:R1:W-:Y:S01]  /*70190*/  STL.64 [R1+0x9a0], R12 ;  /* 0x0009a00c01007387 */ /* 0x0003e20000100a00 */
[----:B------:R-:W-:-:S05]  /*701a0*/  IMAD.WIDE R182, R252, 0x4, R206 ;  /* 0x00000004fcb67825 */ /* 0x000fca00078e02ce */
[----:B------:R-:W-:Y:S01]  /*701b0*/  STL.64 [R1+0x9a8], R182 ;  /* 0x0009a8b601007387 */ /* 0x000fe20000100a00 */
[----:B------:R-:W-:-:S03]  /*701c0*/  IMAD.WIDE R16, R252, 0x4, R140 ;  /* 0x00000004fc107825 */ /* 0x000fc600078e028c */
[----:B------:R-:W2:Y:S01]  /*701d0*/  LDL.LU.64 R206, [R1+0xb60] ;  /* 0x000b600001ce7983 */ /* 0x000ea20000300a00 */
[----:B-1----:R-:W-:-:S03]  /*701e0*/  IMAD.WIDE R12, R252, 0x4, R18 ;  /* 0x00000004fc0c7825 */ /* 0x002fc600078e0212 */
[----:B------:R-:W-:Y:S04]  /*701f0*/  STL.64 [R1+0x9b0], R16 ;  /* 0x0009b01001007387 */ /* 0x000fe80000100a00 */
[----:B------:R-:W2:Y:S04]  /*70200*/  LDL.LU.64 R140, [R1+0x1d8] ;  /* 0x0001d800018c7983 */ /* 0x000ea80000300a00 */
[----:B------:R1:W-:Y:S04]  /*70210*/  STL.64 [R1+0x9b8], R12 ;  /* 0x0009b80c01007387 */ /* 0x0003e80000100a00 */
[----:B------:R-:W2:Y:S01]  /*70220*/  LDL.LU.64 R18, [R1+0x38] ;  /* 0x0000380001127983 */ /* 0x000ea20000300a00 */
[----:B-1----:R-:W-:-:S04]  /*70230*/  IMAD.WIDE R12, R252, 0x4, R20 ;  /* 0x00000004fc0c7825 */ /* 0x002fc800078e0214 */
[C---:B------:R-:W-:Y:S01]  /*70240*/  IMAD.WIDE R20, R252.reuse, 0x4, R136 ;  /* 0x00000004fc147825 */ /* 0x040fe200078e0288 */
[----:B------:R1:W-:Y:S03]  /*70250*/  STL.64 [R1+0x9c0], R12 ;  /* 0x0009c00c01007387 */ /* 0x0003e60000100a00 */
[C---:B------:R-:W-:Y:S01]  /*70260*/  IMAD.WIDE R16, R252.reuse, 0x4, R22 ;  /* 0x00000004fc107825 */ /* 0x040fe200078e0216 */
[----:B------:R-:W-:Y:S03]  /*70270*/  STL.64 [R1+0x9c8], R20 ;  /* 0x0009c81401007387 */ /* 0x000fe60000100a00 */
[C---:B-1----:R-:W-:Y:S02]  /*70280*/  IMAD.WIDE R12, R252.reuse, 0x4, R24 ;  /* 0x00000004fc0c7825 */ /* 0x042fe400078e0218 */
[----:B------:R-:W2:Y:S04]  /*70290*/  LDL.LU.64 R24, [R1+0x30] ;  /* 0x0000300001187983 */ /* 0x000ea80000300a00 */
[----:B------:R-:W-:Y:S04]  /*702a0*/  STL.64 [R1+0x9d0], R16 ;  /* 0x0009d01001007387 */ /* 0x000fe80000100a00 */
[----:B------:R-:W2:Y:S04]  /*702b0*/  LDL.LU.64 R240, [R1+0x1028] ;  /* 0x0010280001f07983 */ /* 0x000ea80000300a00 */
[----:B------:R1:W-:Y:S04]  /*702c0*/  STL.64 [R1+0x9d8], R12 ;  /* 0x0009d80c01007387 */ /* 0x0003e80000100a00 */
[----:B-1----:R-:W2:Y:S04]  /*702d0*/  LDL.LU.64 R12, [R1+0xef8] ;  /* 0x000ef800010c7983 */ /* 0x002ea80000300a00 */
[----:B------:R-:W2:Y:S04]  /*702e0*/  LDL.LU.64 R16, [R1+0xdf8] ;  /* 0x000df80001107983 */ /* 0x000ea80000300a00 */
[----:B------:R-:W2:Y:S04]  /*702f0*/  LDL.LU.64 R182, [R1+0xcc8] ;  /* 0x000cc80001b67983 */ /* 0x000ea80000300a00 */
[----:B------:R-:W2:Y:S01]  /*70300*/  LDL.LU.64 R208, [R1+0xb88] ;  /* 0x000b880001d07983 */ /* 0x000ea20000300a00 */
[----:B------:R-:W-:-:S05]  /*70310*/  IMAD.WIDE R20, R252, 0x4, R200 ;  /* 0x00000004fc147825 */ /* 0x000fca00078e02c8 */
[----:B------:R1:W-:Y:S04]  /*70320*/  STL.64 [R1+0x9e0], R20 ;  /* 0x0009e01401007387 */ /* 0x0003e80000100a00 */
[----:B-1----:R-:W2:Y:S04]  /*70330*/  LDL.LU.64 R20, [R1+0x1d0] ;  /* 0x0001d00001147983 */ /* 0x002ea80000300a00 */
[----:B------:R-:W2:Y:S04]  /*70340*/  LDL.LU.64 R136, [R1+0x28] ;  /* 0x0000280001887983 */ /* 0x000ea80000300a00 */
[----:B------:R-:W2:Y:S04]  /*70350*/  LDL.LU.64 R22, [R1+0x20] ;  /* 0x0000200001167983 */ /* 0x000ea80000300a00 */
[----:B------:R-:W2:Y:S01]  /*70360*/  LDL.LU.64 R200, [R1+0x1060] ;  /* 0x0010600001c87983 */ /* 0x000ea20000300a00 */
[----:B----4-:R-:W-:-:S05]  /*70370*/  IMAD.WIDE R132, R252, 0x4, R132 ;  /* 0x00000004fc847825 */ /* 0x010fca00078e0284 */
[----:B------:R1:W-:Y:S01]  /*70380*/  STL.64 [R1+0x9e8], R132 ;  /* 0x0009e88401007387 */ /* 0x0003e20000100a00 */
[----:B------:R-:W-:-:S03]  /*70390*/  IMAD.WIDE R198, R252, 0x4, R198 ;  /* 0x00000004fcc67825 */ /* 0x000fc600078e02c6 */
[----:B-1----:R-:W4:Y:S04]  /*703a0*/  LDL.LU.64 R132, [R1+0x1bb8] ;  /* 0x001bb80001847983 */ /* 0x002f280000300a00 */
[----:B------:R1:W-:Y:S01]  /*703b0*/  STL.64 [R1+0x9f0], R198 ;  /* 0x0009f0c601007387 */ /* 0x0003e20000100a00 */
[----:B------:R-:W-:-:S03]  /*703c0*/  IMAD.WIDE R6, R252, 0x4, R6 ;  /* 0x00000004fc067825 */ /* 0x000fc600078e0206 */
[----:B-1----:R-:W4:Y:S04]  /*703d0*/  LDL.LU.64 R198, [R1+0x1bb0] ;  /* 0x001bb00001c67983 */ /* 0x002f280000300a00 */
[----:B------:R1:W-:Y:S02]  /*703e0*/  STL.64 [R1+0x9f8], R6 ;  /* 0x0009f80601007387 */ /* 0x0003e40000100a00 */
[----:B-1----:R-:W-:-:S04]  /*703f0*/  IMAD.WIDE R6, R252, 0x4, R10 ;  /* 0x00000004fc067825 */ /* 0x002fc800078e020a */
[C---:B------:R-:W-:Y:S02]  /*70400*/  IMAD.WIDE R10, R252.reuse, 0x4, R202 ;  /* 0x00000004fc0a7825 */ /* 0x040fe400078e02ca */
[----:B------:R-:W4:Y:S04]  /*70410*/  LDL.LU.64 R202, [R1+0xf10] ;  /* 0x000f100001ca7983 */ /* 0x000f280000300a00 */
[----:B------:R1:W-:Y:S01]  /*70420*/  STL.64 [R1+0xa00], R6 ;  /* 0x000a000601007387 */ /* 0x0003e20000100a00 */
[----:B---3--:R-:W-:-:S03]  /*70430*/  IMAD.WIDE R138, R252, 0x4, R138 ;  /* 0x00000004fc8a7825 */ /* 0x008fc600078e028a */
[----:B------:R3:W-:Y:S01]  /*70440*/  STL.64 [R1+0xa08], R10 ;  /* 0x000a080a01007387 */ /* 0x0007e20000100a00 */
[----:B-1----:R-:W-:-:S04]  /*70450*/  IMAD.WIDE R6, R252, 0x4, R142 ;  /* 0x00000004fc067825 */ /* 0x002fc800078e028e */
[C---:B---3--:R-:W-:Y:S01]  /*70460*/  IMAD.WIDE R10, R252.reuse, 0x4, R204 ;  /* 0x00000004fc0a7825 */ /* 0x048fe200078e02cc */
[----:B------:R1:W-:Y:S04]  /*70470*/  STL.64 [R1+0xa10], R6 ;  /* 0x000a100601007387 */ /* 0x0003e80000100a00 */
[----:B-1----:R-:W3:Y:S04]  /*70480*/  LDL.LU.64 R6, [R1+0xe28] ;  /* 0x000e280001067983 */ /* 0x002ee80000300a00 */
[----:B------:R1:W-:Y:S04]  /*70490*/  STL.64 [R1+0xa18], R10 ;  /* 0x000a180a01007387 */ /* 0x0003e80000100a00 */
[----:B-1----:R-:W3:Y:S04]  /*704a0*/  LDL.LU.64 R10, [R1+0xcd8] ;  /* 0x000cd800010a7983 */ /* 0x002ee80000300a00 */
[----:B------:R1:W-:Y:S04]  /*704b0*/  STL.64 [R1+0xa20], R138 ;  /* 0x000a208a01007387 */ /* 0x0003e80000100a00 */
[----:B------:R-:W3:Y:S04]  /*704c0*/  LDL.LU.64 R204, [R1+0xba0] ;  /* 0x000ba00001cc7983 */ /* 0x000ee80000300a00 */
[----:B-1----:R-:W3:Y:S01]  /*704d0*/  LDL.LU.64 R138, [R1+0x1c0] ;  /* 0x0001c000018a7983 */ /* 0x002ee20000300a00 */
[----:B--2---:R-:W-:-:S04]  /*704e0*/  IMAD.WIDE R142, R252, 0x4, R206 ;  /* 0x00000004fc8e7825 */ /* 0x004fc800078e02ce */
[C---:B------:R-:W-:Y:S01]  /*704f0*/  IMAD.WIDE R140, R252.reuse, 0x4, R140 ;  /* 0x00000004fc8c7825 */ /* 0x040fe200078e028c */
[----:B------:R1:W-:Y:S03]  /*70500*/  STL.64 [R1+0xa28], R142 ;  /* 0x000a288e01007387 */ /* 0x0003e60000100a00 */
[C---:B------:R-:W-:Y:S01]  /*70510*/  IMAD.WIDE R18, R252.reuse, 0x4, R18 ;  /* 0x00000004fc127825 */ /* 0x040fe200078e0212 */
[----:B-1----:R-:W2:Y:S04]  /*70520*/  LDL.LU.64 R142, [R1+0x18] ;  /* 0x00001800018e7983 */ /* 0x002ea80000300a00 */
[----:B------:R1:W-:Y:S04]  /*70530*/  STL.64 [R1+0xa30], R140 ;  /* 0x000a308c01007387 */ /* 0x0003e80000100a00 */
[----:B------:R-:W2:Y:S01]  /*70540*/  LDL.LU.64 R206, [R1+0x10] ;  /* 0x0000100001ce7983 */ /* 0x000ea20000300a00 */
[----:B------:R-:W-:-:S03]  /*70550*/  IMAD.WIDE R24, R252, 0x4, R24 ;  /* 0x00000004fc187825 */ /* 0x000fc600078e0218 */
[----:B------:R1:W-:Y:S04]  /*70560*/  STL.64 [R1+0xa38], R18 ;  /* 0x000a381201007387 */ /* 0x0003e80000100a00 */
[----:B-1----:R-:W2:Y:S01]  /*70570*/  LDL.LU.64 R140, [R1+0x1078] ;  /* 0x00107800018c7983 */ /* 0x002ea20000300a00 */
[----:B------:R-:W-:-:S03]  /*70580*/  IMAD.WIDE R240, R252, 0x4, R240 ;  /* 0x00000004fcf07825 */ /* 0x000fc600078e02f0 */
[----:B------:R-:W2:Y:S04]  /*70590*/  LDL.LU.64 R18, [R1+0xf30] ;  /* 0x000f300001127983 */ /* 0x000ea80000300a00 */
[----:B------:R1:W-:Y:S04]  /*705a0*/  STL.64 [R1+0xa40], R24 ;  /* 0x000a401801007387 */ /* 0x0003e80000100a00 */
[----:B-1----:R-:W2:Y:S04]  /*705b0*/  LDL.LU.64 R24, [R1+0x1ba8] ;  /* 0x001ba80001187983 */ /* 0x002ea80000300a00 */
[----:B------:R1:W-:Y:S02]  /*705c0*/  STL.64 [R1+0xa48], R240 ;  /* 0x000a48f001007387 */ /* 0x0003e40000100a00 */
[----:B-1----:R-:W-:-:S04]  /*705d0*/  IMAD.WIDE R240, R252, 0x4, R12 ;  /* 0x00000004fcf07825 */ /* 0x002fc800078e020c */
[C---:B------:R-:W-:Y:S02]  /*705e0*/  IMAD.WIDE R12, R252.reuse, 0x4, R16 ;  /* 0x00000004fc0c7825 */ /* 0x040fe400078e0210 */
[----:B------:R-:W2:Y:S04]  /*705f0*/  LDL.LU.64 R16, [R1+0xe40] ;  /* 0x000e400001107983 */ /* 0x000ea80000300a00 */
[----:B------:R1:W-:Y:S04]  /*70600*/  STL.64 [R1+0xa50], R240 ;  /* 0x000a50f001007387 */ /* 0x0003e80000100a00 */
[----:B------:R1:W-:Y:S02]  /*70610*/  STL.64 [R1+0xa58], R12 ;  /* 0x000a580c01007387 */ /* 0x0003e40000100a00 */
[----:B-1----:R-:W-:-:S04]  /*70620*/  IMAD.WIDE R240, R252, 0x4, R182 ;  /* 0x00000004fcf07825 */ /* 0x002fc800078e02b6 */
[C---:B------:R-:W-:Y:S01]  /*70630*/  IMAD.WIDE R182, R252.reuse, 0x4, R208 ;  /* 0x00000004fcb67825 */ /* 0x040fe200078e02d0 */
[----:B------:R-:W-:Y:S04]  /*70640*/  STL.64 [R1+0xa60], R240 ;  /* 0x000a60f001007387 */ /* 0x000fe80000100a00 */
[----:B------:R-:W-:Y:S01]  /*70650*/  STL.64 [R1+0xa68], R182 ;  /* 0x000a68b601007387 */ /* 0x000fe20000100a00 */
[----:B------:R-:W-:-:S04]  /*70660*/  IMAD.WIDE R12, R252, 0x4, R20 ;  /* 0x00000004fc0c7825 */ /* 0x000fc800078e0214 */
[C---:B------:R-:W-:Y:S01]  /*70670*/  IMAD.WIDE R136, R252.reuse, 0x4, R136 ;  /* 0x00000004fc887825 */ /* 0x040fe200078e0288 */
[----:B------:R1:W-:Y:S03]  /*70680*/  STL.64 [R1+0xa70], R12 ;  /* 0x000a700c01007387 */ /* 0x0003e60000100a00 */
[C---:B------:R-:W-:Y:S01]  /*70690*/  IMAD.WIDE R20, R252.reuse, 0x4, R22 ;  /* 0x00000004fc147825 */ /* 0x040fe200078e0216 */
[----:B------:R1:W-:Y:S03]  /*706a0*/  STL.64 [R1+0xa80], R136 ;  /* 0x000a808801007387 */ /* 0x0003e60000100a00 */
[C---:B-1----:R-:W-:Y:S02]  /*706b0*/  IMAD.WIDE R12, R252.reuse, 0x4, R200 ;  /* 0x00000004fc0c7825 */ /* 0x042fe400078e02c8 */
[----:B------:R-:W2:Y:S04]  /*706c0*/  LDL.LU.64 R200, [R1+0xcf8] ;  /* 0x000cf80001c87983 */ /* 0x000ea80000300a00 */
[----:B------:R-:W-:Y:S04]  /*706d0*/  STL.64 [R1+0xa88], R20 ;  /* 0x000a881401007387 */ /* 0x000fe80000100a00 */
[----:B------:R-:W2:Y:S04]  /*706e0*/  LDL.LU.64 R22, [R1+0xbd0] ;  /* 0x000bd00001167983 */ /* 0x000ea80000300a00 */
[----:B------:R1:W-:Y:S04]  /*706f0*/  STL.64 [R1+0xa98], R12 ;  /* 0x000a980c01007387 */ /* 0x0003e80000100a00 */
[----:B------:R-:W2:Y:S04]  /*70700*/  LDL.LU.64 R136, [R1+0x1b8] ;  /* 0x0001b80001887983 */ /* 0x000ea80000300a00 */
[----:B-1----:R-:W2:Y:S04]  /*70710*/  LDL.LU.64 R12, [R1+0x8] ;  /* 0x00000800010c7983 */ /* 0x002ea80000300a00 */
[----:B------:R-:W2:Y:S01]  /*70720*/  LDL.LU.64 R208, [R1] ;  /* 0x0000000001d07983 */ /* 0x000ea20000300a00 */
[----:B----4-:R-:W-:-:S03]  /*70730*/  IMAD.WIDE R182, R252, 0x4, R202 ;  /* 0x00000004fcb67825 */ /* 0x010fc600078e02ca */
[----:B------:R-:W4:Y:S04]  /*70740*/  LDL.LU.64 R202, [R1+0x1098] ;  /* 0x0010980001ca7983 */ /* 0x000f280000300a00 */
[----:B------:R-:W4:Y:S04]  /*70750*/  LDL.LU.64 R20, [R1+0xf40] ;  /* 0x000f400001147983 */ /* 0x000f280000300a00 */
[----:B------:R1:W-:Y:S04]  /*70760*/  STL.64 [R1+0xaa0], R182 ;  /* 0x000aa0b601007387 */ /* 0x0003e80000100a00 */
[----:B-1----:R-:W4:Y:S01]  /*70770*/  LDL.LU.64 R182, [R1+0xe58] ;  /* 0x000e580001b67983 */ /* 0x002f220000300a00 */
[----:B---3--:R-:W-:-:S05]  /*70780*/  IMAD.WIDE R6, R252, 0x4, R6 ;  /* 0x00000004fc067825 */ /* 0x008fca00078e0206 */
[----:B------:R1:W-:Y:S01]  /*70790*/  STL.64 [R1+0xaa8], R6 ;  /* 0x000aa80601007387 */ /* 0x0003e20000100a00 */
[----:B------:R-:W-:-:S05]  /*707a0*/  IMAD.WIDE R240, R252, 0x4, R10 ;  /* 0x00000004fcf07825 */ /* 0x000fca00078e020a */
[----:B------:R-:W-:Y:S01]  /*707b0*/  STL.64 [R1+0xab0], R240 ;  /* 0x000ab0f001007387 */ /* 0x000fe20000100a00 */
[----:B------:R-:W-:-:S04]  /*707c0*/  IMAD.WIDE R10, R252, 0x4, R204 ;  /* 0x00000004fc0a7825 */ /* 0x000fc800078e02cc */
[C---:B-1----:R-:W-:Y:S02]  /*707d0*/  IMAD.WIDE R6, R252.reuse, 0x4, R138 ;  /* 0x00000004fc067825 */ /* 0x042fe400078e028a */
[----:B------:R-:W3:Y:S04]  /*707e0*/  LDL.LU.64 R138, [R1+0xd28] ;  /* 0x000d2800018a7983 */ /* 0x000ee80000300a00 */
[----:B------:R1:W-:Y:S04]  /*707f0*/  STL.64 [R1+0xab8], R10 ;  /* 0x000ab80a01007387 */ /* 0x0003e80000100a00 */
[----:B------:R-:W3:Y:S04]  /*70800*/  LDL.LU.64 R204, [R1+0xbe8] ;  /* 0x000be80001cc7983 */ /* 0x000ee80000300a00 */
[----:B------:R-:W-:Y:S04]  /*70810*/  STL.64 [R1+0xad0], R6 ;  /* 0x000ad00601007387 */ /* 0x000fe80000100a00 */
[----:B-1----:R-:W3:Y:S01]  /*70820*/  LDL.LU.64 R10, [R1+0x1a8] ;  /* 0x0001a800010a7983 */ /* 0x002ee20000300a00 */
[----:B--2---:R-:W-:-:S05]  /*70830*/  IMAD.WIDE R142, R252, 0x4, R142 ;  /* 0x00000004fc8e7825 */ /* 0x004fca00078e028e */
[----:B------:R1:W-:Y:S01]  /*70840*/  STL.64 [R1+0xad8], R142 ;  /* 0x000ad88e01007387 */ /* 0x0003e20000100a00 */
[----:B------:R-:W-:Y:S02]  /*70850*/  IMAD.MOV.U32 R240, RZ, RZ, R8 ;  /* 0x000000fffff07224 */ /* 0x000fe400078e0008 */
[----:B------:R-:W-:Y:S02]  /*70860*/  IMAD.MOV.U32 R241, RZ, RZ, R9 ;  /* 0x000000fffff17224 */ /* 0x000fe400078e0009 */
[----:B------:R-:W-:-:S04]  /*70870*/  IMAD.WIDE R140, R252, 0x4, R140 ;  /* 0x00000004fc8c7825 */ /* 0x000fc800078e028c */
[C---:B-1----:R-:W-:Y:S02]  /*70880*/  IMAD.WIDE R142, R252.reuse, 0x4, R18 ;  /* 0x00000004fc8e7825 */ /* 0x042fe400078e0212 */
[----:B------:R-:W2:Y:S02]  /*70890*/  LDL.LU.64 R18, [R1+0x10a0] ;  /* 0x0010a00001127983 */ /* 0x000ea40000300a00 */
[C---:B------:R-:W-:Y:S02]  /*708a0*/  IMAD.WIDE R6, R252.reuse, 0x4, R206 ;  /* 0x00000004fc067825 */ /* 0x040fe400078e02ce */
[----:B------:R1:W-:Y:S02]  /*708b0*/  STL.64 [R1+0xb00], R140 ;  /* 0x000b008c01007387 */ /* 0x0003e40000100a00 */
[C---:B------:R-:W-:Y:S02]  /*708c0*/  IMAD.WIDE R134, R252.reuse, 0x4, R134 ;  /* 0x00000004fc867825 */ /* 0x040fe400078e0286 */
[----:B-1----:R-:W2:Y:S04]  /*708d0*/  LDL.LU.64 R140, [R1+0xf50] ;  /* 0x000f5000018c7983 */ /* 0x002ea80000300a00 */
[----:B------:R1:W-:Y:S04]  /*708e0*/  STL.64 [R1+0xb08], R142 ;  /* 0x000b088e01007387 */ /* 0x0003e80000100a00 */
[----:B------:R-:W2:Y:S01]  /*708f0*/  LDL.LU.64 R206, [R1+0xe68] ;  /* 0x000e680001ce7983 */ /* 0x000ea20000300a00 */
[----:B------:R-:W-:-:S03]  /*70900*/  IMAD.WIDE R8, R252, 0x4, R16 ;  /* 0x00000004fc087825 */ /* 0x000fc600078e0210 */
[----:B------:R-:W2:Y:S04]  /*70910*/  LDL.LU.64 R16, [R1+0xd38] ;  /* 0x000d380001107983 */ /* 0x000ea80000300a00 */
[----:B-1----:R-:W2:Y:S04]  /*70920*/  LDL.LU.64 R142, [R1+0xc08] ;  /* 0x000c0800018e7983 */ /* 0x002ea80000300a00 */
[----:B------:R1:W-:Y:S04]  /*70930*/  STL.64 [R1+0xb10], R8 ;  /* 0x000b100801007387 */ /* 0x0003e80000100a00 */
[----:B-1----:R-:W2:Y:S04]  /*70940*/  LDL.LU.64 R8, [R1+0x1a0] ;  /* 0x0001a00001087983 */ /* 0x002ea80000300a00 */
[----:B------:R-:W-:Y:S04]  /*70950*/  STL.64 [R1+0xaf8], R6 ;  /* 0x000af80601007387 */ /* 0x000fe80000100a00 */
[----:B------:R1:W-:Y:S02]  /*70960*/  STL.64 [R1+0x1868], R6 ;  /* 0x0018680601007387 */ /* 0x0003e40000100a00 */
[----:B-1----:R-:W-:Y:S01]  /*70970*/  IMAD.MOV.U32 R6, RZ, RZ, R134 ;  /* 0x000000ffff067224 */ /* 0x002fe200078e0086 */
[----:B------:R-:W-:-:S02]  /*70980*/  MOV R7, R135 ;  /* 0x0000008700077202 */ /* 0x000fc40000000f00 */
[----:B------:R-:W2:Y:S01]  /*70990*/  LDL.LU.64 R134, [R1+0x1ba0] ;  /* 0x001ba00001867983 */ /* 0x000ea20000300a00 */
[----:B------:R-:W-:-:S05]  /*709a0*/  IMAD.WIDE R200, R252, 0x4, R200 ;  /* 0x00000004fcc87825 */ /* 0x000fca00078e02c8 */
[----:B------:R1:W-:Y:S01]  /*709b0*/  STL.64 [R1+0xb20], R200 ;  /* 0x000b20c801007387 */ /* 0x0003e20000100a00 */
[----:B------:R-:W-:-:S04]  /*709c0*/  IMAD.WIDE R22, R252, 0x4, R22 ;  /* 0x00000004fc167825 */ /* 0x000fc800078e0216 */
[C---:B------:R-:W-:Y:S01]  /*709d0*/  IMAD.WIDE R136, R252.reuse, 0x4, R136 ;  /* 0x00000004fc887825 */ /* 0x040fe200078e0288 */
[----:B-1----:R-:W2:Y:S04]  /*709e0*/  LDL.LU.64 R200, [R1+0x1b98] ;  /* 0x001b980001c87983 */ /* 0x002ea80000300a00 */
[----:B------:R1:W-:Y:S01]  /*709f0*/  STL.64 [R1+0xb38], R22 ;  /* 0x000b381601007387 */ /* 0x0003e20000100a00 */
[----:B------:R-:W-:-:S03]  /*70a00*/  IMAD.WIDE R12, R252, 0x4, R12 ;  /* 0x00000004fc0c7825 */ /* 0x000fc600078e020c */
[----:B-1----:R-:W2:Y:S04]  /*70a10*/  LDL.LU.64 R22, [R1+0x1b90] ;  /* 0x001b900001167983 */ /* 0x002ea80000300a00 */
[----:B------:R1:W-:Y:S04]  /*70a20*/  STL.64 [R1+0xb40], R136 ;  /* 0x000b408801007387 */ /* 0x0003e80000100a00 */
[----:B-1----:R-:W2:Y:S04]  /*70a30*/  LDL.LU.64 R136, [R1+0x1b88] ;  /* 0x001b880001887983 */ /* 0x002ea80000300a00 */
[----:B------:R1:W-:Y:S02]  /*70a40*/  STL.64 [R1+0xb48], R12 ;  /* 0x000b480c01007387 */ /* 0x0003e40000100a00 */
[----:B-1----:R-:W-:-:S02]  /*70a50*/  IMAD.WIDE R12, R252, 0x4, R208 ;  /* 0x00000004fc0c7825 */ /* 0x002fc400078e02d0 */
[----:B------:R-:W2:Y:S02]  /*70a60*/  LDL.LU.64 R208, [R1+0xf68] ;  /* 0x000f680001d07983 */ /* 0x000ea40000300a00 */
[----:B----4-:R-:W-:-:S04]  /*70a70*/  IMAD.WIDE R202, R252, 0x4, R202 ;  /* 0x00000004fcca7825 */ /* 0x010fc800078e02ca */
[C---:B------:R-:W-:Y:S01]  /*70a80*/  IMAD.WIDE R20, R252.reuse, 0x4, R20 ;  /* 0x00000004fc147825 */ /* 0x040fe200078e0214 */
[----:B------:R1:W-:Y:S04]  /*70a90*/  STL.64 [R1+0xb60], R202 ;  /* 0x000b60ca01007387 */ /* 0x0003e80000100a00 */
[----:B-1----:R-:W4:Y:S01]  /*70aa0*/  LDL.LU.64 R202, [R1+0x1b80] ;  /* 0x001b800001ca7983 */ /* 0x002f220000300a00 */
[----:B------:R-:W-:-:S03]  /*70ab0*/  IMAD.WIDE R182, R252, 0x4, R182 ;  /* 0x00000004fcb67825 */ /* 0x000fc600078e02b6 */
[----:B------:R1:W-:Y:S04]  /*70ac0*/  STL.64 [R1+0xb68], R20 ;  /* 0x000b681401007387 */ /* 0x0003e80000100a00 */
[----:B-1----:R-:W4:Y:S04]  /*70ad0*/  LDL.LU.64 R20, [R1+0x1b78] ;  /* 0x001b780001147983 */ /* 0x002f280000300a00 */
[----:B------:R1:W-:Y:S04]  /*70ae0*/  STL.64 [R1+0xb70], R182 ;  /* 0x000b70b601007387 */ /* 0x0003e80000100a00 */
[----:B-1----:R-:W4:Y:S04]  /*70af0*/  LDL.LU.64 R182, [R1+0xc28] ;  /* 0x000c280001b67983 */ /* 0x002f280000300a00 */
[----:B------:R-:W-:Y:S04]  /*70b00*/  STL.64 [R1+0xb50], R12 ;  /* 0x000b500c01007387 */ /* 0x000fe80000100a00 */
[----:B------:R1:W-:Y:S01]  /*70b10*/  STL.64 [R1+0x1870], R12 ;  /* 0x0018700c01007387 */ /* 0x0003e20000100a00 */
[----:B---3--:R-:W-:-:S03]  /*70b20*/  IMAD.WIDE R138, R252, 0x4, R138 ;  /* 0x00000004fc8a7825 */ /* 0x008fc600078e028a */
[----:B-1----:R-:W3:Y:S01]  /*70b30*/  LDL.LU.64 R12, [R1+0xd58] ;  /* 0x000d5800010c7983 */ /* 0x002ee20000300a00 */
[----:B------:R-:W-:-:S03]  /*70b40*/  IMAD.WIDE R204, R252, 0x4, R204 ;  /* 0x00000004fccc7825 */ /* 0x000fc600078e02cc */
[----:B------:R1:W-:Y:S01]  /*70b50*/  STL.64 [R1+0xb80], R138 ;  /* 0x000b808a01007387 */ /* 0x0003e20000100a00 */
[----:B------:R-:W-:-:S03]  /*70b60*/  IMAD.WIDE R10, R252, 0x4, R10 ;  /* 0x00000004fc0a7825 */ /* 0x000fc600078e020a */
[----:B-1----:R-:W3:Y:S04]  /*70b70*/  LDL.LU.64 R138, [R1+0x1b70] ;  /* 0x001b7000018a7983 */ /* 0x002ee80000300a00 */
[----:B------:R1:W-:Y:S04]  /*70b80*/  STL.64 [R1+0xb88], R204 ;  /* 0x000b88cc01007387 */ /* 0x0003e80000100a00 */
[----:B-1----:R-:W3:Y:S04]  /*70b90*/  LDL.LU.64 R204, [R1+0x1b68] ;  /* 0x001b680001cc7983 */ /* 0x002ee80000300a00 */
[----:B------:R1:W-:Y:S02]  /*70ba0*/  STL.64 [R1+0xb90], R10 ;  /* 0x000b900a01007387 */ /* 0x0003e40000100a00 */
[----:B-1----:R-:W-:-:S02]  /*70bb0*/  IMAD.WIDE R10, R252, 0x4, R238 ;  /* 0x00000004fc0a7825 */ /* 0x002fc400078e02ee */
[----:B------:R-:W3:Y:S04]  /*70bc0*/  LDL.LU.64 R238, [R1+0xe70] ;  /* 0x000e700001ee7983 */ /* 0x000ee80000300a00 */
[----:B------:R1:W-:Y:S02]  /*70bd0*/  STL.64 [R1+0xb98], R10 ;  /* 0x000b980a01007387 */ /* 0x0003e40000100a00 */
[C---:B-1----:R-:W-:Y:S02]  /*70be0*/  IMAD.WIDE R10, R252.reuse, 0x4, R236 ;  /* 0x00000004fc0a7825 */ /* 0x042fe400078e02ec */
[----:B------:R-:W3:Y:S02]  /*70bf0*/  LDL.LU.64 R236, [R1+0x10b8] ;  /* 0x0010b80001ec7983 */ /* 0x000ee40000300a00 */
[----:B--2---:R-:W-:-:S04]  /*70c00*/  IMAD.WIDE R18, R252, 0x4, R18 ;  /* 0x00000004fc127825 */ /* 0x004fc800078e0212 */
[C---:B------:R-:W-:Y:S01]  /*70c10*/  IMAD.WIDE R140, R252.reuse, 0x4, R140 ;  /* 0x00000004fc8c7825 */ /* 0x040fe200078e028c */
[----:B------:R1:W-:Y:S03]  /*70c20*/  STL.64 [R1+0xba8], R18 ;  /* 0x000ba81201007387 */ /* 0x0003e60000100a00 */
[----:B------:R-:W-:-:S04]  /*70c30*/  IMAD.WIDE R206, R252, 0x4, R206 ;  /* 0x00000004fcce7825 */ /* 0x000fc800078e02ce */
[C---:B------:R-:W-:Y:S01]  /*70c40*/  IMAD.WIDE R16, R252.reuse, 0x4, R16 ;  /* 0x00000004fc107825 */ /* 0x040fe200078e0210 */
[----:B-1----:R-:W2:Y:S04]  /*70c50*/  LDL.LU.64 R18, [R1+0x1b60] ;  /* 0x001b600001127983 */ /* 0x002ea80000300a00 */
[----:B------:R1:W-:Y:S01]  /*70c60*/  STL.64 [R1+0xbb0], R140 ;  /* 0x000bb08c01007387 */ /* 0x0003e20000100a00 */
[----:B------:R-:W-:-:S04]  /*70c70*/  IMAD.WIDE R142, R252, 0x4, R142 ;  /* 0x00000004fc8e7825 */ /* 0x000fc800078e028e */
[C---:B------:R-:W-:Y:S01]  /*70c80*/  IMAD.WIDE R8, R252.reuse, 0x4, R8 ;  /* 0x00000004fc087825 */ /* 0x040fe200078e0208 */
[----:B-1----:R-:W2:Y:S04]  /*70c90*/  LDL.LU.64 R140, [R1+0x1b58] ;  /* 0x001b5800018c7983 */ /* 0x002ea80000300a00 */
[----:B------:R1:W-:Y:S04]  /*70ca0*/  STL.64 [R1+0xbc0], R206 ;  /* 0x000bc0ce01007387 */ /* 0x0003e80000100a00 */
[----:B-1----:R-:W2:Y:S04]  /*70cb0*/  LDL.LU.64 R206, [R1+0x1b50] ;  /* 0x001b500001ce7983 */ /* 0x002ea80000300a00 */
[----:B------:R-:W-:Y:S04]  /*70cc0*/  STL.64 [R1+0xba0], R10 ;  /* 0x000ba00a01007387 */ /* 0x000fe80000100a00 */
        /* <DEDUP_REMOVED lines=9> */
[----:B------:R1:W-:Y:S01]  /*70d60*/  STL.64 [R1+0xbe8], R8 ;  /* 0x000be80801007387 */ /* 0x0003e20000100a00 */
[----:B------:R-:W-:-:S04]  /*70d70*/  IMAD.WIDE R230, R252, 0x4, R230 ;  /* 0x00000004fce67825 */ /* 0x000fc800078e02e6 */
[C---:B-1----:R-:W-:Y:S02]  /*70d80*/  IMAD.WIDE R8, R252.reuse, 0x4, R232 ;  /* 0x00000004fc087825 */ /* 0x042fe400078e02e8 */
[----:B------:R-:W2:Y:S02]  /*70d90*/  LDL.LU.64 R232, [R1+0xe88] ;  /* 0x000e880001e87983 */ /* 0x000ea40000300a00 */
[----:B------:R-:W-:-:S04]  /*70da0*/  IMAD.WIDE R208, R252, 0x4, R208 ;  /* 0x00000004fcd07825 */ /* 0x000fc800078e02d0 */
[----:B------:R-:W-:-:S04]  /*70db0*/  IMAD.WIDE R228, R252, 0x4, R228 ;  /* 0x00000004fce47825 */ /* 0x000fc800078e02e4 */
[----:B----4-:R-:W-:-:S04]  /*70dc0*/  IMAD.WIDE R182, R252, 0x4, R182 ;  /* 0x00000004fcb67825 */ /* 0x010fc800078e02b6 */
[----:B---3--:R-:W-:-:S04]  /*70dd0*/  IMAD.WIDE R12, R252, 0x4, R12 ;  /* 0x00000004fc0c7825 */ /* 0x008fc800078e020c */
[----:B------:R-:W-:-:S04]  /*70de0*/  IMAD.WIDE R238, R252, 0x4, R238 ;  /* 0x00000004fcee7825 */ /* 0x000fc800078e02ee */
[----:B------:R-:W-:-:S05]  /*70df0*/  IMAD.WIDE R236, R252, 0x4, R236 ;  /* 0x00000004fcec7825 */ /* 0x000fca00078e02ec */
[----:B------:R1:W-:Y:S04]  /*70e00*/  STL.64 [R1+0xc00], R236 ;  /* 0x000c00ec01007387 */ /* 0x0003e80000100a00 */
[----:B-1----:R-:W3:Y:S04]  /*70e10*/  LDL.LU.64 R236, [R1+0xe98] ;  /* 0x000e980001ec7983 */ /* 0x002ee80000300a00 */
[----:B------:R1:W-:Y:S04]  /*70e20*/  STL.64 [R1+0xc08], R208 ;  /* 0x000c08d001007387 */ /* 0x0003e80000100a00 */
[----:B-1----:R-:W4:Y:S04]  /*70e30*/  LDL.LU.64 R208, [R1+0x1b38] ;  /* 0x001b380001d07983 */ /* 0x002f280000300a00 */
[----:B------:R-:W-:Y:S04]  /*70e40*/  STL.64 [R1+0xbf0], R8 ;  /* 0x000bf00801007387 */ /* 0x000fe80000100a00 */
[----:B------:R1:W-:Y:S04]  /*70e50*/  STL.64 [R1+0x1880], R8 ;  /* 0x0018800801007387 */ /* 0x0003e80000100a00 */
[----:B------:R1:W-:Y:S04]  /*70e60*/  STL.64 [R1+0xc10], R238 ;  /* 0x000c10ee01007387 */ /* 0x0003e80000100a00 */
[----:B-1----:R-:W3:Y:S04]  /*70e70*/  LDL.LU.64 R8, [R1+0xf90] ;  /* 0x000f900001087983 */ /* 0x002ee80000300a00 */
[----:B------:R-:W4:Y:S04]  /*70e80*/  LDL.LU.64 R238, [R1+0xd98] ;  /* 0x000d980001ee7983 */ /* 0x000f280000300a00 */
[----:B------:R1:W-:Y:S04]  /*70e90*/  STL.64 [R1+0xc18], R12 ;  /* 0x000c180c01007387 */ /* 0x0003e80000100a00 */
[----:B-1----:R-:W4:Y:S04]  /*70ea0*/  LDL.LU.64 R12, [R1+0xcc0] ;  /* 0x000cc000010c7983 */ /* 0x002f280000300a00 */
[----:B------:R1:W-:Y:S04]  /*70eb0*/  STL.64 [R1+0xc20], R182 ;  /* 0x000c20b601007387 */ /* 0x0003e80000100a00 */
[----:B-1----:R-:W4:Y:S04]  /*70ec0*/  LDL.LU.64 R182, [R1+0x1b30] ;  /* 0x001b300001b67983 */ /* 0x002f280000300a00 */
[----:B------:R1:W-:Y:S04]  /*70ed0*/  STL.64 [R1+0xc28], R230 ;  /* 0x000c28e601007387 */ /* 0x0003e80000100a00 */
[----:B-1----:R-:W3:Y:S04]  /*70ee0*/  LDL.LU.64 R230, [R1+0x10d0] ;  /* 0x0010d00001e67983 */ /* 0x002ee80000300a00 */
[----:B------:R1:W-:Y:S02]  /*70ef0*/  STL.64 [R1+0xc30], R228 ;  /* 0x000c30e401007387 */ /* 0x0003e40000100a00 */
[----:B-1----:R-:W-:-:S02]  /*70f00*/  IMAD.WIDE R228, R252, 0x4, R226 ;  /* 0x00000004fce47825 */ /* 0x002fc400078e02e2 */
[----:B------:R-:W4:Y:S02]  /*70f10*/  LDL.LU.64 R226, [R1+0xf78] ;  /* 0x000f780001e27983 */ /* 0x000f240000300a00 */
[----:B--2---:R-:W-:-:S04]  /*70f20*/  IMAD.WIDE R234, R252, 0x4, R234 ;  /* 0x00000004fcea7825 */ /* 0x004fc800078e02ea */
[----:B---3--:R-:W-:-:S05]  /*70f30*/  IMAD.WIDE R230, R252, 0x4, R230 ;  /* 0x00000004fce67825 */ /* 0x008fca00078e02e6 */
[----:B------:R1:W-:Y:S04]  /*70f40*/  STL.64 [R1+0xc48], R230 ;  /* 0x000c48e601007387 */ /* 0x0003e80000100a00 */
[----:B-1----:R-:W2:Y:S01]  /*70f50*/  LDL.LU.64 R230, [R1+0xfb8] ;  /* 0x000fb80001e67983 */ /* 0x002ea20000300a00 */
[----:B----4-:R-:W-:-:S05]  /*70f60*/  IMAD.WIDE R226, R252, 0x4, R226 ;  /* 0x00000004fce27825 */ /* 0x010fca00078e02e2 */
[----:B------:R1:W-:Y:S02]  /*70f70*/  STL.64 [R1+0xc50], R226 ;  /* 0x000c50e201007387 */ /* 0x0003e40000100a00 */
[C---:B-1----:R-:W-:Y:S02]  /*70f80*/  IMAD.WIDE R226, R252.reuse, 0x4, R232 ;  /* 0x00000004fce27825 */ /* 0x042fe400078e02e8 */
[----:B------:R-:W3:Y:S04]  /*70f90*/  LDL.LU.64 R232, [R1+0xed8] ;  /* 0x000ed80001e87983 */ /* 0x000ee80000300a00 */
[----:B------:R1:W-:Y:S04]  /*70fa0*/  STL.64 [R1+0xc60], R226 ;  /* 0x000c60e201007387 */ /* 0x0003e80000100a00 */
[----:B------:R-:W-:Y:S04]  /*70fb0*/  STL.64 [R1+0xc40], R228 ;  /* 0x000c40e401007387 */ /* 0x000fe80000100a00 */
[----:B------:R4:W-:Y:S01]  /*70fc0*/  STL.64 [R1+0x1888], R228 ;  /* 0x001888e401007387 */ /* 0x0009e20000100a00 */
[----:B-1----:R-:W-:-:S04]  /*70fd0*/  IMAD.WIDE R226, R252, 0x4, R10 ;  /* 0x00000004fce27825 */ /* 0x002fc800078e020a */
[C---:B------:R-:W-:Y:S01]  /*70fe0*/  IMAD.WIDE R10, R252.reuse, 0x4, R224 ;  /* 0x00000004fc0a7825 */ /* 0x040fe200078e02e0 */
[----:B----4-:R-:W4:Y:S04]  /*70ff0*/  LDL.LU.64 R228, [R1+0x1100] ;  /* 0x0011000001e47983 */ /* 0x010f280000300a00 */
[----:B------:R1:W-:Y:S04]  /*71000*/  STL.64 [R1+0xc68], R234 ;  /* 0x000c68ea01007387 */ /* 0x0003e80000100a00 */
[----:B------:R-:W2:Y:S04]  /*71010*/  LDL.LU.64 R224, [R1+0x10e8] ;  /* 0x0010e80001e07983 */ /* 0x000ea80000300a00 */
[----:B------:R-:W-:Y:S04]  /*71020*/  STL.64 [R1+0xc78], R226 ;  /* 0x000c78e201007387 */ /* 0x000fe80000100a00 */
[----:B-1----:R-:W3:Y:S04]  /*71030*/  LDL.LU.64 R234, [R1+0xdc8] ;  /* 0x000dc80001ea7983 */ /* 0x002ee80000300a00 */
[----:B------:R1:W-:Y:S01]  /*71040*/  STL.64 [R1+0xc80], R10 ;  /* 0x000c800a01007387 */ /* 0x0003e20000100a00 */
[----:B------:R-:W-:-:S03]  /*71050*/  IMAD.WIDE R222, R252, 0x4, R222 ;  /* 0x00000004fcde7825 */ /* 0x000fc600078e02de */
[----:B-1----:R-:W3:Y:S01]  /*71060*/  LDL.LU.64 R10, [R1+0xd18] ;  /* 0x000d1800010a7983 */ /* 0x002ee20000300a00 */
[----:B------:R-:W-:-:S03]  /*71070*/  IMAD.WIDE R226, R252, 0x4, R220 ;  /* 0x00000004fce27825 */ /* 0x000fc600078e02dc */
[----:B------:R2:W-:Y:S01]  /*71080*/  STL.64 [R1+0xc88], R222 ;  /* 0x000c88de01007387 */ /* 0x0005e20000100a00 */
[----:B------:R-:W-:-:S04]  /*71090*/  IMAD.WIDE R220, R252, 0x4, R8 ;  /* 0x00000004fcdc7825 */ /* 0x000fc800078e0208 */
[----:B------:R-:W-:-:S04]  /*710a0*/  IMAD.WIDE R8, R252, 0x4, R236 ;  /* 0x00000004fc087825 */ /* 0x000fc800078e02ec */
[----:B------:R-:W-:-:S04]  /*710b0*/  IMAD.WIDE R12, R252, 0x4, R12 ;  /* 0x00000004fc0c7825 */ /* 0x000fc800078e020c */
[----:B--2---:R-:W-:-:S05]  /*710c0*/  IMAD.WIDE R222, R252, 0x4, R224 ;  /* 0x00000004fcde7825 */ /* 0x004fca00078e02e0 */
[----:B------:R1:W-:Y:S04]  /*710d0*/  STL.64 [R1+0xc98], R222 ;  /* 0x000c98de01007387 */ /* 0x0003e80000100a00 */
[----:B-1----:R-:W2:Y:S04]  /*710e0*/  LDL.LU.64 R222, [R1+0x1118] ;  /* 0x0011180001de7983 */ /* 0x002ea80000300a00 */
[----:B------:R-:W-:Y:S04]  /*710f0*/  STL.64 [R1+0xca0], R220 ;  /* 0x000ca0dc01007387 */ /* 0x000fe80000100a00 */
[----:B------:R1:W-:Y:S04]  /*71100*/  STL.64 [R1+0xcb0], R8 ;  /* 0x000cb00801007387 */ /* 0x0003e80000100a00 */
[----:B-1----:R-:W2:Y:S04]  /*71110*/  LDL.LU.64 R8, [R1+0xfe0] ;  /* 0x000fe00001087983 */ /* 0x002ea80000300a00 */
[----:B------:R-:W2:Y:S01]  /*71120*/  LDL.LU.64 R236, [R1+0xee8] ;  /* 0x000ee80001ec7983 */ /* 0x000ea20000300a00 */
[----:B------:R-:W-:-:S03]  /*71130*/  IMAD.WIDE R220, R252, 0x4, R238 ;  /* 0x00000004fcdc7825 */ /* 0x000fc600078e02ee */
[----:B------:R-:W-:Y:S01]  /*71140*/  STL.64 [R1+0xc90], R226 ;  /* 0x000c90e201007387 */ /* 0x000fe20000100a00 */
[----:B------:R-:W-:-:S03]  /*71150*/  IMAD.WIDE R218, R252, 0x4, R218 ;  /* 0x00000004fcda7825 */ /* 0x000fc600078e02da */
[----:B------:R1:W-:Y:S04]  /*71160*/  STL.64 [R1+0x1890], R226 ;  /* 0x001890e201007387 */ /* 0x0003e80000100a00 */
[----:B------:R3:W-:Y:S04]  /*71170*/  STL.64 [R1+0xcb8], R220 ;  /* 0x000cb8dc01007387 */ /* 0x0007e80000100a00 */
[----:B------:R-:W2:Y:S04]  /*71180*/  LDL.LU.64 R238, [R1+0xde8] ;  /* 0x000de80001ee7983 */ /* 0x000ea80000300a00 */
[----:B------:R3:W-:Y:S01]  /*71190*/  STL.64 [R1+0xcc0], R12 ;  /* 0x000cc00c01007387 */ /* 0x0007e20000100a00 */
[----:B-1----:R-:W-:-:S04]  /*711a0*/  IMAD.WIDE R226, R252, 0x4, R216 ;  /* 0x00000004fce27825 */ /* 0x002fc800078e02d8 */
[----:B----4-:R-:W-:-:S04]  /*711b0*/  IMAD.WIDE R216, R252, 0x4, R228 ;  /* 0x00000004fcd87825 */ /* 0x010fc800078e02e4 */
[C---:B---3--:R-:W-:Y:S01]  /*711c0*/  IMAD.WIDE R220, R252.reuse, 0x4, R214 ;  /* 0x00000004fcdc7825 */ /* 0x048fe200078e02d6 */
[----:B------:R-:W3:Y:S03]  /*711d0*/  LDL.LU.64 R12, [R1+0xd60] ;  /* 0x000d6000010c7983 */ /* 0x000ee60000300a00 */
[C---:B------:R-:W-:Y:S01]  /*711e0*/  IMAD.WIDE R214, R252.reuse, 0x4, R230 ;  /* 0x00000004fcd67825 */ /* 0x040fe200078e02e6 */
[----:B------:R-:W-:Y:S04]  /*711f0*/  STL.64 [R1+0xcc8], R218 ;  /* 0x000cc8da01007387 */ /* 0x000fe80000100a00 */
[----:B------:R-:W-:Y:S04]  /*71200*/  STL.64 [R1+0xcd0], R226 ;  /* 0x000cd0e201007387 */ /* 0x000fe80000100a00 */
[----:B------:R-:W-:Y:S04]  /*71210*/  STL.64 [R1+0xce8], R216 ;  /* 0x000ce8d801007387 */ /* 0x000fe80000100a00 */
[----:B------:R-:W-:Y:S04]  /*71220*/  STL.64 [R1+0x1898], R226 ;  /* 0x001898e201007387 */ /* 0x000fe80000100a00 */
[----:B------:R1:W-:Y:S04]  /*71230*/  STL.64 [R1+0xcf0], R214 ;  /* 0x000cf0d601007387 */ /* 0x0003e80000100a00 */
[----:B------:R-:W4:Y:S04]  /*71240*/  LDL.LU.64 R224, [R1+0x1120] ;  /* 0x0011200001e07983 */ /* 0x000f280000300a00 */
[----:B------:R-:W4:Y:S01]  /*71250*/  LDL.LU.64 R230, [R1+0xff8] ;  /* 0x000ff80001e67983 */ /* 0x000f220000300a00 */
[----:B-1----:R-:W-:-:S05]  /*71260*/  IMAD.WIDE R214, R252, 0x4, R232 ;  /* 0x00000004fcd67825 */ /* 0x002fca00078e02e8 */
[----:B------:R1:W-:Y:S04]  /*71270*/  STL.64 [R1+0xcf8], R214 ;  /* 0x000cf8d601007387 */ /* 0x0003e80000100a00 */
[----:B------:R-:W4:Y:S01]  /*71280*/  LDL.LU.64 R232, [R1+0xf00] ;  /* 0x000f000001e87983 */ /* 0x000f220000300a00 */
[----:B------:R-:W-:-:S03]  /*71290*/  IMAD.WIDE R10, R252, 0x4, R10 ;  /* 0x00000004fc0a7825 */ /* 0x000fc600078e020a */
[----:B------:R-:W-:Y:S01]  /*712a0*/  STL.64 [R1+0xcd8], R220 ;  /* 0x000cd8dc01007387 */ /* 0x000fe20000100a00 */
[----:B-1----:R-:W-:-:S03]  /*712b0*/  IMAD.WIDE R214, R252, 0x4, R234 ;  /* 0x00000004fcd67825 */ /* 0x002fc600078e02ea */
[----:B------:R-:W-:Y:S04]  /*712c0*/  STL.64 [R1+0x18a0], R220 ;  /* 0x0018a0dc01007387 */ /* 0x000fe80000100a00 */
[----:B------:R-:W-:Y:S04]  /*712d0*/  STL.64 [R1+0xd08], R214 ;  /* 0x000d08d601007387 */ /* 0x000fe80000100a00 */
[----:B------:R-:W4:Y:S04]  /*712e0*/  LDL.LU.64 R234, [R1+0xe18] ;  /* 0x000e180001ea7983 */ /* 0x000f280000300a00 */
[----:B------:R1:W-:Y:S04]  /*712f0*/  STL.64 [R1+0xd18], R10 ;  /* 0x000d180a01007387 */ /* 0x0003e80000100a00 */
[----:B-1----:R-:W4:Y:S01]  /*71300*/  LDL.LU.64 R10, [R1+0xdb8] ;  /* 0x000db800010a7983 */ /* 0x002f220000300a00 */
[----:B------:R-:W-:-:S04]  /*71310*/  IMAD.WIDE R212, R252, 0x4, R212 ;  /* 0x00000004fcd47825 */ /* 0x000fc800078e02d4 */
[C---:B------:R-:W-:Y:S01]  /*71320*/  IMAD.WIDE R214, R252.reuse, 0x4, R144 ;  /* 0x00000004fcd67825 */ /* 0x040fe200078e0290 */
[----:B------:R-:W-:Y:S03]  /*71330*/  STL.64 [R1+0xd20], R212 ;  /* 0x000d20d401007387 */ /* 0x000fe60000100a00 */
[----:B------:R-:W-:-:S04]  /*71340*/  IMAD.WIDE R228, R252, 0x4, R210 ;  /* 0x00000004fce47825 */ /* 0x000fc800078e02d2 */
[----:B--2---:R-:W-:-:S05]  /*71350*/  IMAD.WIDE R144, R252, 0x4, R222 ;  /* 0x00000004fc907825 */ /* 0x004fca00078e02de */
[----:B------:R-:W-:Y:S04]  /*71360*/  STL.64 [R1+0xd38], R144 ;  /* 0x000d389001007387 */ /* 0x000fe80000100a00 */
[----:B------:R-:W-:Y:S04]  /*71370*/  STL.64 [R1+0xd28], R228 ;  /* 0x000d28e401007387 */ /* 0x000fe80000100a00 */
[----:B------:R-:W-:Y:S01]  /*71380*/  STL.64 [R1+0x18a8], R228 ;  /* 0x0018a8e401007387 */ /* 0x000fe20000100a00 */
[----:B------:R-:W-:-:S05]  /*71390*/  IMAD.WIDE R8, R252, 0x4, R8 ;  /* 0x00000004fc087825 */ /* 0x000fca00078e0208 */
[----:B------:R1:W-:Y:S04]  /*713a0*/  STL.64 [R1+0xd48], R8 ;  /* 0x000d480801007387 */ /* 0x0003e80000100a00 */
[----:B------:R-:W2:Y:S04]  /*713b0*/  LDL.LU.64 R216, [R1+0x1128] ;  /* 0x0011280001d87983 */ /* 0x000ea80000300a00 */
[----:B------:R-:W2:Y:S01]  /*713c0*/  LDL.LU.64 R222, [R1+0x1010] ;  /* 0x0010100001de7983 */ /* 0x000ea20000300a00 */
[----:B-1----:R-:W-:-:S05]  /*713d0*/  IMAD.WIDE R8, R252, 0x4, R236 ;  /* 0x00000004fc087825 */ /* 0x002fca00078e02ec */
[----:B------:R1:W-:Y:S04]  /*713e0*/  STL.64 [R1+0xd50], R8 ;  /* 0x000d500801007387 */ /* 0x0003e80000100a00 */
[----:B------:R-:W2:Y:S01]  /*713f0*/  LDL.LU.64 R236, [R1+0xf18] ;  /* 0x000f180001ec7983 */ /* 0x000ea20000300a00 */
[----:B------:R-:W-:-:S03]  /*71400*/  IMAD.WIDE R144, R252, 0x4, R238 ;  /* 0x00000004fc907825 */ /* 0x000fc600078e02ee */
[----:B------:R-:W-:Y:S04]  /*71410*/  STL.64 [R1+0xd30], R214 ;  /* 0x000d30d601007387 */ /* 0x000fe80000100a00 */
[----:B------:R-:W-:Y:S01]  /*71420*/  STL.64 [R1+0x18b0], R214 ;  /* 0x0018b0d601007387 */ /* 0x000fe20000100a00 */
[----:B---3--:R-:W-:-:S03]  /*71430*/  IMAD.WIDE R12, R252, 0x4, R12 ;  /* 0x00000004fc0c7825 */ /* 0x008fc600078e020c */
[----:B------:R-:W-:Y:S01]  /*71440*/  STL.64 [R1+0xd58], R144 ;  /* 0x000d589001007387 */ /* 0x000fe20000100a00 */
[----:B-1----:R-:W-:-:S03]  /*71450*/  IMAD.WIDE R8, R252, 0x4, R78 ;  /* 0x00000004fc087825 */ /* 0x002fc600078e024e */
[----:B------:R-:W3:Y:S04]  /*71460*/  LDL.LU.64 R238, [R1+0xe38] ;  /* 0x000e380001ee7983 */ /* 0x000ee80000300a00 */
[----:B------:R1:W-:Y:S04]  /*71470*/  STL.64 [R1+0xd60], R12 ;  /* 0x000d600c01007387 */ /* 0x0003e80000100a00 */
[----:B-1----:R-:W3:Y:S04]  /*71480*/  LDL.LU.64 R12, [R1+0xe00] ;  /* 0x000e0000010c7983 */ /* 0x002ee80000300a00 */
[----:B------:R1:W-:Y:S01]  /*71490*/  STL.64 [R1+0xd68], R8 ;  /* 0x000d680801007387 */ /* 0x0003e20000100a00 */
[----:B----4-:R-:W-:-:S04]  /*714a0*/  IMAD.WIDE R78, R252, 0x4, R230 ;  /* 0x00000004fc4e7825 */ /* 0x010fc800078e02e6 */
[----:B-1----:R-:W-:-:S04]  /*714b0*/  IMAD.WIDE R8, R252, 0x4, R80 ;  /* 0x00000004fc087825 */ /* 0x002fc800078e0250 */
[----:B------:R-:W-:-:S05]  /*714c0*/  IMAD.WIDE R80, R252, 0x4, R224 ;  /* 0x00000004fc507825 */ /* 0x000fca00078e02e0 */
[----:B------:R-:W-:Y:S04]  /*714d0*/  STL.64 [R1+0xd88], R80 ;  /* 0x000d885001007387 */ /* 0x000fe80000100a00 */
[----:B------:R-:W-:Y:S04]  /*714e0*/  STL.64 [R1+0xd70], R8 ;  /* 0x000d700801007387 */ /* 0x000fe80000100a00 */
[----:B------:R-:W-:Y:S04]  /*714f0*/  STL.64 [R1+0xd98], R78 ;  /* 0x000d984e01007387 */ /* 0x000fe80000100a00 */
[----:B------:R1:W-:Y:S01]  /*71500*/  STL.64 [R1+0x18b8], R8 ;  /* 0x0018b80801007387 */ /* 0x0003e20000100a00 */
[----:B------:R-:W-:-:S03]  /*71510*/  IMAD.WIDE R144, R252, 0x4, R146 ;  /* 0x00000004fc907825 */ /* 0x000fc600078e0292 */
[----:B------:R-:W4:Y:S04]  /*71520*/  LDL.LU.64 R218, [R1+0x1130] ;  /* 0x0011300001da7983 */ /* 0x000f280000300a00 */
[----:B------:R-:W4:Y:S01]  /*71530*/  LDL.LU.64 R224, [R1+0x1018] ;  /* 0x0010180001e07983 */ /* 0x000f220000300a00 */
[----:B-1----:R-:W-:-:S05]  /*71540*/  IMAD.WIDE R8, R252, 0x4, R232 ;  /* 0x00000004fc087825 */ /* 0x002fca00078e02e8 */
[----:B------:R1:W-:Y:S01]  /*71550*/  STL.64 [R1+0xda0], R8 ;  /* 0x000da00801007387 */ /* 0x0003e20000100a00 */
[----:B------:R-:W-:-:S03]  /*71560*/  IMAD.WIDE R10, R252, 0x4, R10 ;  /* 0x00000004fc0a7825 */ /* 0x000fc600078e020a */
[----:B------:R-:W-:Y:S04]  /*71570*/  STL.64 [R1+0xd78], R144 ;  /* 0x000d789001007387 */ /* 0x000fe80000100a00 */
[----:B------:R-:W-:Y:S01]  /*71580*/  STL.64 [R1+0x18c0], R144 ;  /* 0x0018c09001007387 */ /* 0x000fe20000100a00 */
[----:B-1----:R-:W-:-:S03]  /*71590*/  IMAD.WIDE R8, R252, 0x4, R234 ;  /* 0x00000004fc087825 */ /* 0x002fc600078e02ea */
[----:B------:R-:W4:Y:S04]  /*715a0*/  LDL.LU.64 R230, [R1+0xf38] ;  /* 0x000f380001e67983 */ /* 0x000f280000300a00 */
[----:B------:R1:W-:Y:S04]  /*715b0*/  STL.64 [R1+0xda8], R8 ;  /* 0x000da80801007387 */ /* 0x0003e80000100a00 */
[----:B------:R1:W-:Y:S04]  /*715c0*/  STL.64 [R1+0xdb8], R10 ;  /* 0x000db80a01007387 */ /* 0x0003e80000100a00 */
[----:B------:R-:W4:Y:S01]  /*715d0*/  LDL.LU.64 R232, [R1+0xe50] ;  /* 0x000e500001e87983 */ /* 0x000f220000300a00 */
[----:B-1----:R-:W-:-:S05]  /*715e0*/  IMAD.WIDE R8, R252, 0x4, R76 ;  /* 0x00000004fc087825 */ /* 0x002fca00078e024c */
[----:B------:R1:W-:Y:S04]  /*715f0*/  STL.64 [R1+0xdc0], R8 ;  /* 0x000dc00801007387 */ /* 0x0003e80000100a00 */
[----:B------:R-:W4:Y:S01]  /*71600*/  LDL.LU.64 R234, [R1+0xe30] ;  /* 0x000e300001ea7983 */ /* 0x000f220000300a00 */
[----:B------:R-:W-:-:S05]  /*71610*/  IMAD.WIDE R10, R252, 0x4, R82 ;  /* 0x00000004fc0a7825 */ /* 0x000fca00078e0252 */
[----:B------:R-:W-:Y:S01]  /*71620*/  STL.64 [R1+0xdc8], R10 ;  /* 0x000dc80a01007387 */ /* 0x000fe20000100a00 */
[----:B--2---:R-:W-:-:S04]  /*71630*/  IMAD.WIDE R76, R252, 0x4, R216 ;  /* 0x00000004fc4c7825 */ /* 0x004fc800078e02d8 */
[C---:B-1----:R-:W-:Y:S01]  /*71640*/  IMAD.WIDE R8, R252.reuse, 0x4, R222 ;  /* 0x00000004fc087825 */ /* 0x042fe200078e02de */
[----:B------:R-:W-:Y:S04]  /*71650*/  STL.64 [R1+0xdd8], R76 ;  /* 0x000dd84c01007387 */ /* 0x000fe80000100a00 */
[----:B------:R-:W-:Y:S04]  /*71660*/  STL.64 [R1+0x18c8], R10 ;  /* 0x0018c80a01007387 */ /* 0x000fe80000100a00 */
[----:B------:R1:W-:Y:S04]  /*71670*/  STL.64 [R1+0xde8], R8 ;  /* 0x000de80801007387 */ /* 0x0003e80000100a00 */
[----:B------:R-:W2:Y:S04]  /*71680*/  LDL.LU.64 R220, [R1+0x10f8] ;  /* 0x0010f80001dc7983 */ /* 0x000ea80000300a00 */
[----:B------:R-:W2:Y:S01]  /*71690*/  LDL.LU.64 R216, [R1+0x1030] ;  /* 0x0010300001d87983 */ /* 0x000ea20000300a00 */
[----:B-1----:R-:W-:-:S05]  /*716a0*/  IMAD.WIDE R8, R252, 0x4, R236 ;  /* 0x00000004fc087825 */ /* 0x002fca00078e02ec */
[----:B------:R1:W-:Y:S04]  /*716b0*/  STL.64 [R1+0xdf0], R8 ;  /* 0x000df00801007387 */ /* 0x0003e80000100a00 */
[----:B------:R-:W2:Y:S01]  /*716c0*/  LDL.LU.64 R236, [R1+0xf48] ;  /* 0x000f480001ec7983 */ /* 0x000ea20000300a00 */
[----:B------:R-:W-:-:S04]  /*716d0*/  IMAD.WIDE R78, R252, 0x4, R148 ;  /* 0x00000004fc4e7825 */ /* 0x000fc800078e0294 */
[C---:B---3--:R-:W-:Y:S01]  /*716e0*/  IMAD.WIDE R76, R252.reuse, 0x4, R238 ;  /* 0x00000004fc4c7825 */ /* 0x048fe200078e02ee */
[----:B------:R-:W-:Y:S04]  /*716f0*/  STL.64 [R1+0xdd0], R78 ;  /* 0x000dd04e01007387 */ /* 0x000fe80000100a00 */
[----:B------:R-:W-:Y:S01]  /*71700*/  STL.64 [R1+0x18d0], R78 ;  /* 0x0018d04e01007387 */ /* 0x000fe20000100a00 */
[----:B------:R-:W-:-:S03]  /*71710*/  IMAD.WIDE R10, R252, 0x4, R12 ;  /* 0x00000004fc0a7825 */ /* 0x000fc600078e020c */
[----:B------:R3:W-:Y:S01]  /*71720*/  STL.64 [R1+0xdf8], R76 ;  /* 0x000df84c01007387 */ /* 0x0007e20000100a00 */
[----:B-1----:R-:W-:-:S03]  /*71730*/  IMAD.WIDE R8, R252, 0x4, R74 ;  /* 0x00000004fc087825 */ /* 0x002fc600078e024a */
[----:B------:R-:W2:Y:S04]  /*71740*/  LDL.LU.64 R222, [R1+0xe80] ;  /* 0x000e800001de7983 */ /* 0x000ea80000300a00 */
[----:B------:R4:W-:Y:S04]  /*71750*/  STL.64 [R1+0xe00], R10 ;  /* 0x000e000a01007387 */ /* 0x0009e80000100a00 */
[----:B------:R-:W2:Y:S01]  /*71760*/  LDL.LU.64 R238, [R1+0xe20] ;  /* 0x000e200001ee7983 */ /* 0x000ea20000300a00 */
[----:B------:R-:W-:-:S03]  /*71770*/  IMAD.WIDE R12, R252, 0x4, R84 ;  /* 0x00000004fc0c7825 */ /* 0x000fc600078e0254 */
[----:B------:R1:W-:Y:S01]  /*71780*/  STL.64 [R1+0xe08], R8 ;  /* 0x000e080801007387 */ /* 0x0003e20000100a00 */
[----:B---3--:R-:W-:-:S04]  /*71790*/  IMAD.WIDE R76, R252, 0x4, R150 ;  /* 0x00000004fc4c7825 */ /* 0x008fc800078e0296 */
[----:B----4-:R-:W-:-:S04]  /*717a0*/  IMAD.WIDE R10, R252, 0x4, R218 ;  /* 0x00000004fc0a7825 */ /* 0x010fc800078e02da */
[C---:B-1----:R-:W-:Y:S02]  /*717b0*/  IMAD.WIDE R8, R252.reuse, 0x4, R224 ;  /* 0x00000004fc087825 */ /* 0x042fe400078e02e0 */
[----:B------:R-:W3:Y:S04]  /*717c0*/  LDL.LU.64 R224, [R1+0x10f0] ;  /* 0x0010f00001e07983 */ /* 0x000ee80000300a00 */
[----:B------:R-:W-:Y:S04]  /*717d0*/  STL.64 [R1+0xe28], R10 ;  /* 0x000e280a01007387 */ /* 0x000fe80000100a00 */
[----:B------:R-:W-:Y:S04]  /*717e0*/  STL.64 [R1+0xe10], R12 ;  /* 0x000e100c01007387 */ /* 0x000fe80000100a00 */
[----:B------:R1:W-:Y:S04]  /*717f0*/  STL.64 [R1+0xe38], R8 ;  /* 0x000e380801007387 */ /* 0x0003e80000100a00 */
[----:B------:R-:W-:Y:S04]  /*71800*/  STL.64 [R1+0x18d8], R12 ;  /* 0x0018d80c01007387 */ /* 0x000fe80000100a00 */
[----:B------:R-:W4:Y:S01]  /*71810*/  LDL.LU.64 R226, [R1+0x1038] ;  /* 0x0010380001e27983 */ /* 0x000f220000300a00 */
[----:B-1----:R-:W-:-:S03]  /*71820*/  IMAD.WIDE R8, R252, 0x4, R230 ;  /* 0x00000004fc087825 */ /* 0x002fc600078e02e6 */
[----:B------:R-:W-:Y:S04]  /*71830*/  STL.64 [R1+0xe18], R76 ;  /* 0x000e184c01007387 */ /* 0x000fe80000100a00 */
[----:B------:R1:W-:Y:S01]  /*71840*/  STL.64 [R1+0xe40], R8 ;  /* 0x000e400801007387 */ /* 0x0003e20000100a00 */
[----:B------:R-:W-:-:S03]  /*71850*/  IMAD.WIDE R10, R252, 0x4, R232 ;  /* 0x00000004fc0a7825 */ /* 0x000fc600078e02e8 */
[----:B------:R-:W-:Y:S04]  /*71860*/  STL.64 [R1+0x18e0], R76 ;  /* 0x0018e04c01007387 */ /* 0x000fe80000100a00 */
[----:B------:R-:W4:Y:S04]  /*71870*/  LDL.LU.64 R230, [R1+0xf58] ;  /* 0x000f580001e67983 */ /* 0x000f280000300a00 */
[----:B------:R-:W-:Y:S01]  /*71880*/  STL.64 [R1+0xe48], R10 ;  /* 0x000e480a01007387 */ /* 0x000fe20000100a00 */
[----:B-1----:R-:W-:-:S05]  /*71890*/  IMAD.WIDE R8, R252, 0x4, R234 ;  /* 0x00000004fc087825 */ /* 0x002fca00078e02ea */
[----:B------:R-:W-:Y:S04]  /*718a0*/  STL.64 [R1+0xe30], R8 ;  /* 0x000e300801007387 */ /* 0x000fe80000100a00 */
[----:B------:R-:W4:Y:S01]  /*718b0*/  LDL.LU.64 R218, [R1+0xeb8] ;  /* 0x000eb80001da7983 */ /* 0x000f220000300a00 */
[----:B------:R-:W-:-:S03]  /*718c0*/  IMAD.MOV.U32 R232, RZ, RZ, R6 ;  /* 0x000000ffffe87224 */ /* 0x000fc600078e0006 */
[----:B------:R-:W4:Y:S01]  /*718d0*/  LDL.LU.64 R234, [R1+0xde0] ;  /* 0x000de00001ea7983 */ /* 0x000f220000300a00 */
[----:B------:R-:W-:Y:S02]  /*718e0*/  IMAD.MOV.U32 R233, RZ, RZ, R7 ;  /* 0x000000ffffe97224 */ /* 0x000fe400078e0007 */
[----:B------:R-:W-:-:S05]  /*718f0*/  IMAD.WIDE R6, R252, 0x4, R72 ;  /* 0x00000004fc067825 */ /* 0x000fca00078e0248 */
[----:B------:R1:W-:Y:S02]  /*71900*/  STL.64 [R1+0xe50], R6 ;  /* 0x000e500601007387 */ /* 0x0003e40000100a00 */
[----:B-1----:R-:W-:-:S05]  /*71910*/  IMAD.WIDE R6, R252, 0x4, R86 ;  /* 0x00000004fc067825 */ /* 0x002fca00078e0256 */
[----:B------:R-:W-:Y:S01]  /*71920*/  STL.64 [R1+0xe58], R6 ;  /* 0x000e580601007387 */ /* 0x000fe20000100a00 */
[----:B--2---:R-:W-:-:S04]  /*71930*/  IMAD.WIDE R10, R252, 0x4, R220 ;  /* 0x00000004fc0a7825 */ /* 0x004fc800078e02dc */
[C---:B------:R-:W-:Y:S01]  /*71940*/  IMAD.WIDE R8, R252.reuse, 0x4, R216 ;  /* 0x00000004fc087825 */ /* 0x040fe200078e02d8 */
[----:B------:R-:W-:Y:S04]  /*71950*/  STL.64 [R1+0xe68], R10 ;  /* 0x000e680a01007387 */ /* 0x000fe80000100a00 */
[----:B------:R1:W-:Y:S04]  /*71960*/  STL.64 [R1+0x18e8], R6 ;  /* 0x0018e80601007387 */ /* 0x0003e80000100a00 */
[----:B------:R2:W-:Y:S01]  /*71970*/  STL.64 [R1+0xe70], R8 ;  /* 0x000e700801007387 */ /* 0x0005e20000100a00 */
[----:B-1----:R-:W-:-:S03]  /*71980*/  IMAD.WIDE R6, R252, 0x4, R236 ;  /* 0x00000004fc067825 */ /* 0x002fc600078e02ec */
[----:B------:R-:W4:Y:S01]  /*71990*/  LDL.LU.64 R236, [R1+0x1140] ;  /* 0x0011400001ec7983 */ /* 0x000f220000300a00 */
[----:B------:R-:W-:-:S05]  /*719a0*/  IMAD.WIDE R74, R252, 0x4, R152 ;  /* 0x00000004fc4a7825 */ /* 0x000fca00078e0298 */
[----:B------:R-:W-:Y:S04]  /*719b0*/  STL.64 [R1+0xe60], R74 ;  /* 0x000e604a01007387 */ /* 0x000fe80000100a00 */
[----:B------:R1:W-:Y:S01]  /*719c0*/  STL.64 [R1+0xe78], R6 ;  /* 0x000e780601007387 */ /* 0x0003e20000100a00 */
[----:B--2---:R-:W-:-:S03]  /*719d0*/  IMAD.WIDE R8, R252, 0x4, R222 ;  /* 0x00000004fc087825 */ /* 0x004fc600078e02de */
[----:B------:R2:W-:Y:S04]  /*719e0*/  STL.64 [R1+0x18f0], R74 ;  /* 0x0018f04a01007387 */ /* 0x0005e80000100a00 */
[----:B------:R-:W4:Y:S01]  /*719f0*/  LDL.LU.64 R216, [R1+0x1050] ;  /* 0x0010500001d87983 */ /* 0x000f220000300a00 */
[----:B-1----:R-:W-:-:S03]  /*71a00*/  IMAD.WIDE R6, R252, 0x4, R238 ;  /* 0x00000004fc067825 */ /* 0x002fc600078e02ee */
[----:B------:R-:W-:Y:S04]  /*71a10*/  STL.64 [R1+0xe80], R8 ;  /* 0x000e800801007387 */ /* 0x000fe80000100a00 */
[----:B------:R3:W-:Y:S04]  /*71a20*/  STL.64 [R1+0xe20], R6 ;  /* 0x000e200601007387 */ /* 0x0007e80000100a00 */
[----:B------:R-:W4:Y:S01]  /*71a30*/  LDL.LU.64 R222, [R1+0xf70] ;  /* 0x000f700001de7983 */ /* 0x000f220000300a00 */
[----:B--2---:R-:W-:-:S03]  /*71a40*/  IMAD.WIDE R74, R252, 0x4, R70 ;  /* 0x00000004fc4a7825 */ /* 0x004fc600078e0246 */
[----:B------:R-:W2:Y:S01]  /*71a50*/  LDL.LU.64 R220, [R1+0xef0] ;  /* 0x000ef00001dc7983 */ /* 0x000ea20000300a00 */
[----:B------:R-:W-:Y:S02]  /*71a60*/  IMAD.MOV.U32 R238, RZ, RZ, R240 ;  /* 0x000000ffffee7224 */ /* 0x000fe400078e00f0 */
[----:B------:R-:W-:Y:S02]  /*71a70*/  IMAD.MOV.U32 R239, RZ, RZ, R241 ;  /* 0x000000ffffef7224 */ /* 0x000fe400078e00f1 */
[----:B------:R-:W-:-:S04]  /*71a80*/  IMAD.WIDE R240, R252, 0x4, R88 ;  /* 0x00000004fcf07825 */ /* 0x000fc800078e0258 */
[C---:B---3--:R-:W-:Y:S02]  /*71a90*/  IMAD.WIDE R6, R252.reuse, 0x4, R224 ;  /* 0x00000004fc067825 */ /* 0x048fe400078e02e0 */
[----:B------:R-:W3:Y:S04]  /*71aa0*/  LDL.LU.64 R224, [R1+0xdb0] ;  /* 0x000db00001e07983 */ /* 0x000ee80000300a00 */
[----:B------:R4:W-:Y:S04]  /*71ab0*/  STL.64 [R1+0xea0], R6 ;  /* 0x000ea00601007387 */ /* 0x0009e80000100a00 */
[----:B------:R-:W-:Y:S04]  /*71ac0*/  STL.64 [R1+0xe88], R74 ;  /* 0x000e884a01007387 */ /* 0x000fe80000100a00 */
[----:B------:R-:W-:Y:S01]  /*71ad0*/  STL.64 [R1+0x1900], R74 ;  /* 0x0019004a01007387 */ /* 0x000fe20000100a00 */
[----:B----4-:R-:W-:-:S03]  /*71ae0*/  IMAD.WIDE R6, R252, 0x4, R226 ;  /* 0x00000004fc067825 */ /* 0x010fc600078e02e2 */
[----:B------:R-:W-:Y:S04]  /*71af0*/  STL.64 [R1+0xe90], R240 ;  /* 0x000e90f001007387 */ /* 0x000fe80000100a00 */
[----:B------:R-:W-:Y:S01]  /*71b00*/  STL.64 [R1+0x1908], R240 ;  /* 0x001908f001007387 */ /* 0x000fe20000100a00 */
[----:B------:R-:W-:-:S03]  /*71b10*/  IMAD.WIDE R72, R252, 0x4, R154 ;  /* 0x00000004fc487825 */ /* 0x000fc600078e029a */
[----:B------:R1:W-:Y:S02]  /*71b20*/  STL.64 [R1+0xea8], R6 ;  /* 0x000ea80601007387 */ /* 0x0003e40000100a00 */
[C---:B-1----:R-:W-:Y:S02]  /*71b30*/  IMAD.WIDE R6, R252.reuse, 0x4, R230 ;  /* 0x00000004fc067825 */ /* 0x042fe400078e02e6 */
[----:B------:R-:W4:Y:S04]  /*71b40*/  LDL.LU.64 R230, [R1+0x1160] ;  /* 0x0011600001e67983 */ /* 0x000f280000300a00 */
[----:B------:R1:W-:Y:S04]  /*71b50*/  STL.64 [R1+0xeb0], R6 ;  /* 0x000eb00601007387 */ /* 0x0003e80000100a00 */
[----:B------:R-:W-:Y:S01]  /*71b60*/  STL.64 [R1+0xe98], R72 ;  /* 0x000e984801007387 */ /* 0x000fe20000100a00 */
[----:B------:R-:W-:-:S03]  /*71b70*/  IMAD.WIDE R8, R252, 0x4, R218 ;  /* 0x00000004fc087825 */ /* 0x000fc600078e02da */
[----:B------:R-:W-:Y:S04]  /*71b80*/  STL.64 [R1+0x1910], R72 ;  /* 0x0019104801007387 */ /* 0x000fe80000100a00 */
[----:B------:R1:W-:Y:S02]  /*71b90*/  STL.64 [R1+0xeb8], R8 ;  /* 0x000eb80801007387 */ /* 0x0003e40000100a00 */
[C---:B-1----:R-:W-:Y:S02]  /*71ba0*/  IMAD.WIDE R6, R252.reuse, 0x4, R234 ;  /* 0x00000004fc067825 */ /* 0x042fe400078e02ea */
[----:B------:R-:W4:Y:S04]  /*71bb0*/  LDL.LU.64 R226, [R1+0x1058] ;  /* 0x0010580001e27983 */ /* 0x000f280000300a00 */
[----:B------:R1:W-:Y:S04]  /*71bc0*/  STL.64 [R1+0xde0], R6 ;  /* 0x000de00601007387 */ /* 0x0003e80000100a00 */
[----:B------:R-:W4:Y:S01]  /*71bd0*/  LDL.LU.64 R218, [R1+0xf80] ;  /* 0x000f800001da7983 */ /* 0x000f220000300a00 */
[----:B------:R-:W-:-:S03]  /*71be0*/  IMAD.WIDE R8, R252, 0x4, R236 ;  /* 0x00000004fc087825 */ /* 0x000fc600078e02ec */
[----:B------:R-:W4:Y:S01]  /*71bf0*/  LDL.LU.64 R236, [R1+0xf28] ;  /* 0x000f280001ec7983 */ /* 0x000f220000300a00 */
[----:B-1----:R-:W-:Y:S01]  /*71c00*/  IMAD.WIDE R6, R252, 0x4, R68 ;  /* 0x00000004fc067825 */ /* 0x002fe200078e0244 */
[----:B------:R-:W-:-:S04]  /*71c10*/  MOV R235, R251 ;  /* 0x000000fb00eb7202 */ /* 0x000fc80000000f00 */
[----:B------:R-:W-:Y:S01]  /*71c20*/  STL.64 [R1+0xec0], R6 ;  /* 0x000ec00601007387 */ /* 0x000fe20000100a00 */
[----:B------:R-:W-:-:S03]  /*71c30*/  IMAD.MOV.U32 R234, RZ, RZ, R250 ;  /* 0x000000ffffea7224 */ /* 0x000fc600078e00fa */
[----:B------:R-:W-:Y:S01]  /*71c40*/  STL.64 [R1+0xed8], R8 ;  /* 0x000ed80801007387 */ /* 0x000fe20000100a00 */
[----:B------:R-:W-:-:S03]  /*71c50*/  IMAD.WIDE R250, R252, 0x4, R90 ;  /* 0x00000004fcfa7825 */ /* 0x000fc600078e025a */
[----:B------:R1:W-:Y:S01]  /*71c60*/  STL.64 [R1+0x1918], R6 ;  /* 0x0019180601007387 */ /* 0x0003e20000100a00 */
[----:B------:R-:W-:-:S04]  /*71c70*/  IMAD.WIDE R70, R252, 0x4, R156 ;  /* 0x00000004fc467825 */ /* 0x000fc800078e029c */
[C---:B-1----:R-:W-:Y:S02]  /*71c80*/  IMAD.WIDE R6, R252.reuse, 0x4, R216 ;  /* 0x00000004fc067825 */ /* 0x042fe400078e02d8 */
[----:B------:R-:W4:Y:S04]  /*71c90*/  LDL.LU.64 R216, [R1+0xd90] ;  /* 0x000d900001d87983 */ /* 0x000f280000300a00 */
[----:B------:R1:W-:Y:S04]  /*71ca0*/  STL.64 [R1+0xee0], R6 ;  /* 0x000ee00601007387 */ /* 0x0003e80000100a00 */
[----:B------:R-:W-:Y:S04]  /*71cb0*/  STL.64 [R1+0xec8], R250 ;  /* 0x000ec8fa01007387 */ /* 0x000fe80000100a00 */
[----:B------:R-:W-:Y:S01]  /*71cc0*/  STL.64 [R1+0x1920], R250 ;  /* 0x001920fa01007387 */ /* 0x000fe20000100a00 */
[----:B-1----:R-:W-:-:S03]  /*71cd0*/  IMAD.WIDE R6, R252, 0x4, R222 ;  /* 0x00000004fc067825 */ /* 0x002fc600078e02de */
[----:B------:R-:W4:Y:S04]  /*71ce0*/  LDL.LU.64 R222, [R1+0x1168] ;  /* 0x0011680001de7983 */ /* 0x000f280000300a00 */
[----:B------:R-:W-:Y:S01]  /*71cf0*/  STL.64 [R1+0xed0], R70 ;  /* 0x000ed04601007387 */ /* 0x000fe20000100a00 */
[----:B--2---:R-:W-:-:S03]  /*71d00*/  IMAD.WIDE R8, R252, 0x4, R220 ;  /* 0x00000004fc087825 */ /* 0x004fc600078e02dc */
[----:B------:R3:W-:Y:S04]  /*71d10*/  STL.64 [R1+0xee8], R6 ;  /* 0x000ee80601007387 */ /* 0x0007e80000100a00 */
[----:B------:R-:W-:Y:S04]  /*71d20*/  STL.64 [R1+0x1928], R70 ;  /* 0x0019284601007387 */ /* 0x000fe80000100a00 */
[----:B------:R-:W2:Y:S01]  /*71d30*/  LDL.LU.64 R228, [R1+0x1068] ;  /* 0x0010680001e47983 */ /* 0x000ea20000300a00 */
[----:B---3--:R-:W-:-:S03]  /*71d40*/  IMAD.WIDE R6, R252, 0x4, R224 ;  /* 0x00000004fc067825 */ /* 0x008fc600078e02e0 */
[----:B------:R-:W-:Y:S04]  /*71d50*/  STL.64 [R1+0xef0], R8 ;  /* 0x000ef00801007387 */ /* 0x000fe80000100a00 */
[----:B------:R-:W3:Y:S04]  /*71d60*/  LDL.LU.64 R224, [R1+0xfa8] ;  /* 0x000fa80001e07983 */ /* 0x000ee80000300a00 */
[----:B------:R4:W-:Y:S01]  /*71d70*/  STL.64 [R1+0xdb0], R6 ;  /* 0x000db00601007387 */ /* 0x0009e20000100a00 */
[----:B------:R-:W-:-:S03]  /*71d80*/  IMAD.WIDE R76, R252, 0x4, R66 ;  /* 0x00000004fc4c7825 */ /* 0x000fc600078e0242 */
[----:B------:R-:W3:Y:S01]  /*71d90*/  LDL.LU.64 R220, [R1+0xf60] ;  /* 0x000f600001dc7983 */ /* 0x000ee20000300a00 */
[----:B------:R-:W-:-:S04]  /*71da0*/  IMAD.WIDE R212, R252, 0x4, R92 ;  /* 0x00000004fcd47825 */ /* 0x000fc800078e025c */
[----:B----4-:R-:W-:-:S05]  /*71db0*/  IMAD.WIDE R6, R252, 0x4, R230 ;  /* 0x00000004fc067825 */ /* 0x010fca00078e02e6 */
[----:B------:R1:W-:Y:S04]  /*71dc0*/  STL.64 [R1+0xf10], R6 ;  /* 0x000f100601007387 */ /* 0x0003e80000100a00 */
[----:B------:R-:W4:Y:S04]  /*71dd0*/  LDL.LU.64 R230, [R1+0xd80] ;  /* 0x000d800001e67983 */ /* 0x000f280000300a00 */
[----:B------:R-:W-:Y:S04]  /*71de0*/  STL.64 [R1+0xef8], R76 ;  /* 0x000ef84c01007387 */ /* 0x000fe80000100a00 */
[----:B------:R-:W-:Y:S01]  /*71df0*/  STL.64 [R1+0x1930], R76 ;  /* 0x0019304c01007387 */ /* 0x000fe20000100a00 */
[----:B-1----:R-:W-:-:S03]  /*71e00*/  IMAD.WIDE R6, R252, 0x4, R226 ;  /* 0x00000004fc067825 */ /* 0x002fc600078e02e2 */
[----:B------:R-:W-:Y:S04]  /*71e10*/  STL.64 [R1+0xf00], R212 ;  /* 0x000f00d401007387 */ /* 0x000fe80000100a00 */
[----:B------:R1:W-:Y:S04]  /*71e20*/  STL.64 [R1+0xf18], R6 ;  /* 0x000f180601007387 */ /* 0x0003e80000100a00 */
[----:B------:R-:W-:Y:S01]  /*71e30*/  STL.64 [R1+0x1938], R212 ;  /* 0x001938d401007387 */ /* 0x000fe20000100a00 */
[----:B------:R-:W-:-:S04]  /*71e40*/  IMAD.WIDE R68, R252, 0x4, R158 ;  /* 0x00000004fc447825 */ /* 0x000fc800078e029e */
[C---:B-1----:R-:W-:Y:S02]  /*71e50*/  IMAD.WIDE R6, R252.reuse, 0x4, R218 ;  /* 0x00000004fc067825 */ /* 0x042fe400078e02da */
[----:B------:R-:W4:Y:S04]  /*71e60*/  LDL.LU.64 R218, [R1+0x1170] ;  /* 0x0011700001da7983 */ /* 0x000f280000300a00 */
[----:B------:R-:W-:Y:S04]  /*71e70*/  STL.64 [R1+0xf08], R68 ;  /* 0x000f084401007387 */ /* 0x000fe80000100a00 */
[----:B------:R1:W-:Y:S04]  /*71e80*/  STL.64 [R1+0xf20], R6 ;  /* 0x000f200601007387 */ /* 0x0003e80000100a00 */
[----:B------:R-:W-:Y:S01]  /*71e90*/  STL.64 [R1+0x1940], R68 ;  /* 0x0019404401007387 */ /* 0x000fe20000100a00 */
[----:B------:R-:W-:-:S03]  /*71ea0*/  IMAD.WIDE R8, R252, 0x4, R236 ;  /* 0x00000004fc087825 */ /* 0x000fc600078e02ec */
[----:B------:R-:W4:Y:S04]  /*71eb0*/  LDL.LU.64 R236, [R1+0x1070] ;  /* 0x0010700001ec7983 */ /* 0x000f280000300a00 */
[----:B------:R-:W-:Y:S04]  /*71ec0*/  STL.64 [R1+0xf28], R8 ;  /* 0x000f280801007387 */ /* 0x000fe80000100a00 */
[----:B------:R-:W4:Y:S01]  /*71ed0*/  LDL.LU.64 R226, [R1+0xfc8] ;  /* 0x000fc80001e27983 */ /* 0x000f220000300a00 */
[----:B------:R-:W-:-:S04]  /*71ee0*/  IMAD.WIDE R12, R252, 0x4, R64 ;  /* 0x00000004fc0c7825 */ /* 0x000fc800078e0240 */
[----:B------:R-:W-:-:S04]  /*71ef0*/  IMAD.WIDE R210, R252, 0x4, R94 ;  /* 0x00000004fcd27825 */ /* 0x000fc800078e025e */
[----:B-1----:R-:W-:-:S05]  /*71f00*/  IMAD.WIDE R6, R252, 0x4, R216 ;  /* 0x00000004fc067825 */ /* 0x002fca00078e02d8 */
[----:B------:R1:W-:Y:S04]  /*71f10*/  STL.64 [R1+0xd90], R6 ;  /* 0x000d900601007387 */ /* 0x0003e80000100a00 */
[----:B------:R-:W4:Y:S01]  /*71f20*/  LDL.LU.64 R216, [R1+0xf98] ;  /* 0x000f980001d87983 */ /* 0x000f220000300a00 */
[----:B-1----:R-:W-:-:S03]  /*71f30*/  IMAD.WIDE R6, R252, 0x4, R222 ;  /* 0x00000004fc067825 */ /* 0x002fc600078e02de */
[----:B------:R-:W4:Y:S04]  /*71f40*/  LDL.LU.64 R222, [R1+0xd40] ;  /* 0x000d400001de7983 */ /* 0x000f280000300a00 */
[----:B------:R2:W-:Y:S04]  /*71f50*/  STL.64 [R1+0xf48], R6 ;  /* 0x000f480601007387 */ /* 0x0005e80000100a00 */
[----:B------:R-:W-:Y:S04]  /*71f60*/  STL.64 [R1+0xf30], R12 ;  /* 0x000f300c01007387 */ /* 0x000fe80000100a00 */
[----:B------:R-:W-:Y:S01]  /*71f70*/  STL.64 [R1+0x1948], R12 ;  /* 0x0019480c01007387 */ /* 0x000fe20000100a00 */
[----:B--2---:R-:W-:-:S03]  /*71f80*/  IMAD.WIDE R6, R252, 0x4, R228 ;  /* 0x00000004fc067825 */ /* 0x004fc600078e02e4 */
[----:B------:R-:W-:Y:S04]  /*71f90*/  STL.64 [R1+0xf38], R210 ;  /* 0x000f38d201007387 */ /* 0x000fe80000100a00 */
[----:B------:R-:W-:Y:S04]  /*71fa0*/  STL.64 [R1+0x1950], R210 ;  /* 0x001950d201007387 */ /* 0x000fe80000100a00 */
[----:B------:R1:W-:Y:S01]  /*71fb0*/  STL.64 [R1+0xf50], R6 ;  /* 0x000f500601007387 */ /* 0x0003e20000100a00 */
[----:B------:R-:W-:-:S04]  /*71fc0*/  IMAD.WIDE R66, R252, 0x4, R160 ;  /* 0x00000004fc427825 */ /* 0x000fc800078e02a0 */
[----:B---3--:R-:W-:-:S04]  /*71fd0*/  IMAD.WIDE R8, R252, 0x4, R220 ;  /* 0x00000004fc087825 */ /* 0x008fc800078e02dc */
[C---:B-1----:R-:W-:Y:S02]  /*71fe0*/  IMAD.WIDE R6, R252.reuse, 0x4, R224 ;  /* 0x00000004fc067825 */ /* 0x042fe400078e02e0 */
[----:B------:R-:W2:Y:S04]  /*71ff0*/  LDL.LU.64 R224, [R1+0x1178] ;  /* 0x0011780001e07983 */ /* 0x000ea80000300a00 */
[----:B------:R-:W-:Y:S04]  /*72000*/  STL.64 [R1+0xf40], R66 ;  /* 0x000f404201007387 */ /* 0x000fe80000100a00 */
[----:B------:R4:W-:Y:S04]  /*72010*/  STL.64 [R1+0xf58], R6 ;  /* 0x000f580601007387 */ /* 0x0009e80000100a00 */
[----:B------:R-:W-:Y:S04]  /*72020*/  STL.64 [R1+0x1958], R66 ;  /* 0x0019584201007387 */ /* 0x000fe80000100a00 */
[----:B------:R-:W-:Y:S01]  /*72030*/  STL.64 [R1+0xf60], R8 ;  /* 0x000f600801007387 */ /* 0x000fe20000100a00 */
[----:B----4-:R-:W-:-:S03]  /*72040*/  IMAD.WIDE R6, R252, 0x4, R230 ;  /* 0x00000004fc067825 */ /* 0x010fc600078e02e6 */
[----:B------:R-:W3:Y:S01]  /*72050*/  LDL.LU.64 R230, [R1+0x1090] ;  /* 0x0010900001e67983 */ /* 0x000ee20000300a00 */
[----:B------:R-:W-:-:S03]  /*72060*/  IMAD.WIDE R78, R252, 0x4, R62 ;  /* 0x00000004fc4e7825 */ /* 0x000fc600078e023e */
[----:B------:R1:W-:Y:S04]  /*72070*/  STL.64 [R1+0xd80], R6 ;  /* 0x000d800601007387 */ /* 0x0003e80000100a00 */
[----:B------:R-:W4:Y:S04]  /*72080*/  LDL.LU.64 R220, [R1+0xfe8] ;  /* 0x000fe80001dc7983 */ /* 0x000f280000300a00 */
[----:B------:R-:W-:Y:S01]  /*72090*/  STL.64 [R1+0xf68], R78 ;  /* 0x000f684e01007387 */ /* 0x000fe20000100a00 */
[----:B-1----:R-:W-:-:S05]  /*720a0*/  IMAD.WIDE R6, R252, 0x4, R218 ;  /* 0x00000004fc067825 */ /* 0x002fca00078e02da */
[----:B------:R1:W-:Y:S04]  /*720b0*/  STL.64 [R1+0xf80], R6 ;  /* 0x000f800601007387 */ /* 0x0003e80000100a00 */
[----:B------:R-:W-:Y:S04]  /*720c0*/  STL.64 [R1+0x1960], R78 ;  /* 0x0019604e01007387 */ /* 0x000fe80000100a00 */
[----:B------:R-:W4:Y:S01]  /*720d0*/  LDL.LU.64 R218, [R1+0xfd0] ;  /* 0x000fd00001da7983 */ /* 0x000f220000300a00 */
[----:B-1----:R-:W-:-:S03]  /*720e0*/  IMAD.WIDE R6, R252, 0x4, R236 ;  /* 0x00000004fc067825 */ /* 0x002fc600078e02ec */
[----:B------:R-:W4:Y:S01]  /*720f0*/  LDL.LU.64 R236, [R1+0xd10] ;  /* 0x000d100001ec7983 */ /* 0x000f220000300a00 */
[----:B------:R-:W-:-:S03]  /*72100*/  IMAD.WIDE R160, R252, 0x4, R96 ;  /* 0x00000004fca07825 */ /* 0x000fc600078e0260 */
[----:B------:R1:W-:Y:S01]  /*72110*/  STL.64 [R1+0xf88], R6 ;  /* 0x000f880601007387 */ /* 0x0003e20000100a00 */
[----:B------:R-:W-:-:S03]  /*72120*/  IMAD.WIDE R64, R252, 0x4, R162 ;  /* 0x00000004fc407825 */ /* 0x000fc600078e02a2 */
[----:B------:R-:W-:Y:S04]  /*72130*/  STL.64 [R1+0xf70], R160 ;  /* 0x000f70a001007387 */ /* 0x000fe80000100a00 */
[----:B------:R-:W-:Y:S01]  /*72140*/  STL.64 [R1+0x1968], R160 ;  /* 0x001968a001007387 */ /* 0x000fe20000100a00 */
[----:B-1----:R-:W-:-:S03]  /*72150*/  IMAD.WIDE R6, R252, 0x4, R226 ;  /* 0x00000004fc067825 */ /* 0x002fc600078e02e2 */
[----:B------:R-:W-:Y:S04]  /*72160*/  STL.64 [R1+0xf78], R64 ;  /* 0x000f784001007387 */ /* 0x000fe80000100a00 */
[----:B------:R-:W-:Y:S04]  /*72170*/  STL.64 [R1+0x1970], R64 ;  /* 0x0019704001007387 */ /* 0x000fe80000100a00 */
[----:B------:R1:W-:Y:S01]  /*72180*/  STL.64 [R1+0xf90], R6 ;  /* 0x000f900601007387 */ /* 0x0003e20000100a00 */
[----:B------:R-:W-:-:S04]  /*72190*/  IMAD.WIDE R10, R252, 0x4, R60 ;  /* 0x00000004fc0a7825 */ /* 0x000fc800078e023c */
[C---:B-1----:R-:W-:Y:S02]  /*721a0*/  IMAD.WIDE R6, R252.reuse, 0x4, R216 ;  /* 0x00000004fc067825 */ /* 0x042fe400078e02d8 */
[----:B------:R-:W4:Y:S04]  /*721b0*/  LDL.LU.64 R216, [R1+0x1198] ;  /* 0x0011980001d87983 */ /* 0x000f280000300a00 */
[----:B------:R2:W-:Y:S01]  /*721c0*/  STL.64 [R1+0xf98], R6 ;  /* 0x000f980601007387 */ /* 0x0005e20000100a00 */
[----:B------:R-:W-:-:S03]  /*721d0*/  IMAD.WIDE R66, R252, 0x4, R222 ;  /* 0x00000004fc427825 */ /* 0x000fc600078e02de */
[----:B------:R-:W4:Y:S04]  /*721e0*/  LDL.LU.64 R222, [R1+0x10a8] ;  /* 0x0010a80001de7983 */ /* 0x000f280000300a00 */
[----:B------:R-:W-:Y:S04]  /*721f0*/  STL.64 [R1+0xd40], R66 ;  /* 0x000d404201007387 */ /* 0x000fe80000100a00 */
[----:B------:R-:W-:Y:S04]  /*72200*/  STL.64 [R1+0x1978], R66 ;  /* 0x0019784201007387 */ /* 0x000fe80000100a00 */
[----:B------:R-:W4:Y:S04]  /*72210*/  LDL.LU.64 R226, [R1+0x1000] ;  /* 0x0010000001e27983 */ /* 0x000f280000300a00 */
[----:B------:R-:W-:Y:S01]  /*72220*/  STL.64 [R1+0xfa0], R10 ;  /* 0x000fa00a01007387 */ /* 0x000fe20000100a00 */
[----:B------:R-:W-:-:S04]  /*72230*/  IMAD.WIDE R158, R252, 0x4, R98 ;  /* 0x00000004fc9e7825 */ /* 0x000fc800078e0262 */
[----:B------:R-:W-:-:S04]  /*72240*/  IMAD.WIDE R62, R252, 0x4, R164 ;  /* 0x00000004fc3e7825 */ /* 0x000fc800078e02a4 */
[----:B--2---:R-:W-:-:S05]  /*72250*/  IMAD.WIDE R6, R252, 0x4, R224 ;  /* 0x00000004fc067825 */ /* 0x004fca00078e02e0 */
[----:B------:R3:W-:Y:S04]  /*72260*/  STL.64 [R1+0xfb8], R6 ;  /* 0x000fb80601007387 */ /* 0x0007e80000100a00 */
[----:B------:R-:W-:Y:S04]  /*72270*/  STL.64 [R1+0x1980], R10 ;  /* 0x0019800a01007387 */ /* 0x000fe80000100a00 */
[----:B------:R-:W2:Y:S01]  /*72280*/  LDL.LU.64 R224, [R1+0x1008] ;  /* 0x0010080001e07983 */ /* 0x000ea20000300a00 */
[----:B---3--:R-:W-:-:S03]  /*72290*/  IMAD.WIDE R6, R252, 0x4, R230 ;  /* 0x00000004fc067825 */ /* 0x008fc600078e02e6 */
[----:B------:R-:W3:Y:S04]  /*722a0*/  LDL.LU.64 R230, [R1+0xd00] ;  /* 0x000d000001e67983 */ /* 0x000ee80000300a00 */
[----:B------:R4:W-:Y:S04]  /*722b0*/  STL.64 [R1+0xfc0], R6 ;  /* 0x000fc00601007387 */ /* 0x0009e80000100a00 */
[----:B------:R-:W-:Y:S04]  /*722c0*/  STL.64 [R1+0xfa8], R158 ;  /* 0x000fa89e01007387 */ /* 0x000fe80000100a00 */
[----:B------:R-:W-:Y:S01]  /*722d0*/  STL.64 [R1+0x1988], R158 ;  /* 0x0019889e01007387 */ /* 0x000fe20000100a00 */
[----:B----4-:R-:W-:-:S03]  /*722e0*/  IMAD.WIDE R6, R252, 0x4, R220 ;  /* 0x00000004fc067825 */ /* 0x010fc600078e02dc */
[----:B------:R-:W-:Y:S04]  /*722f0*/  STL.64 [R1+0xfb0], R62 ;  /* 0x000fb03e01007387 */ /* 0x000fe80000100a00 */
[----:B------:R-:W-:Y:S04]  /*72300*/  STL.64 [R1+0x1990], R62 ;  /* 0x0019903e01007387 */ /* 0x000fe80000100a00 */
[----:B------:R1:W-:Y:S02]  /*72310*/  STL.64 [R1+0xfc8], R6 ;  /* 0x000fc80601007387 */ /* 0x0003e40000100a00 */
[----:B-1----:R-:W-:-:S02]  /*72320*/  IMAD.WIDE R6, R252, 0x4, R218 ;  /* 0x00000004fc067825 */ /* 0x002fc400078e02da */
[----:B------:R-:W4:Y:S04]  /*72330*/  LDL.LU.64 R218, [R1+0x11a0] ;  /* 0x0011a00001da7983 */ /* 0x000f280000300a00 */
[----:B------:R1:W-:Y:S01]  /*72340*/  STL.64 [R1+0xfd0], R6 ;  /* 0x000fd00601007387 */ /* 0x0003e20000100a00 */
[----:B------:R-:W-:-:S03]  /*72350*/  IMAD.WIDE R210, R252, 0x4, R236 ;  /* 0x00000004fcd27825 */ /* 0x000fc600078e02ec */
[----:B------:R-:W4:Y:S01]  /*72360*/  LDL.LU.64 R236, [R1+0x10b0] ;  /* 0x0010b00001ec7983 */ /* 0x000f220000300a00 */
[----:B------:R-:W-:-:S03]  /*72370*/  IMAD.WIDE R144, R252, 0x4, R58 ;  /* 0x00000004fc907825 */ /* 0x000fc600078e023a */
[----:B------:R-:W-:Y:S04]  /*72380*/  STL.64 [R1+0xd10], R210 ;  /* 0x000d10d201007387 */ /* 0x000fe80000100a00 */
[----:B------:R-:W-:Y:S04]  /*72390*/  STL.64 [R1+0x1998], R210 ;  /* 0x001998d201007387 */ /* 0x000fe80000100a00 */
[----:B------:R-:W4:Y:S04]  /*723a0*/  LDL.LU.64 R220, [R1+0x1040] ;  /* 0x0010400001dc7983 */ /* 0x000f280000300a00 */
[----:B------:R-:W-:Y:S01]  /*723b0*/  STL.64 [R1+0xfd8], R144 ;  /* 0x000fd89001007387 */ /* 0x000fe20000100a00 */
[----:B------:R-:W-:-:S04]  /*723c0*/  IMAD.WIDE R156, R252, 0x4, R100 ;  /* 0x00000004fc9c7825 */ /* 0x000fc800078e0264 */
[----:B------:R-:W-:-:S04]  /*723d0*/  IMAD.WIDE R60, R252, 0x4, R166 ;  /* 0x00000004fc3c7825 */ /* 0x000fc800078e02a6 */
[----:B-1----:R-:W-:-:S05]  /*723e0*/  IMAD.WIDE R6, R252, 0x4, R216 ;  /* 0x00000004fc067825 */ /* 0x002fca00078e02d8 */
[----:B------:R1:W-:Y:S04]  /*723f0*/  STL.64 [R1+0xff0], R6 ;  /* 0x000ff00601007387 */ /* 0x0003e80000100a00 */
[----:B------:R-:W-:Y:S04]  /*72400*/  STL.64 [R1+0x19a0], R144 ;  /* 0x0019a09001007387 */ /* 0x000fe80000100a00 */
[----:B------:R-:W4:Y:S01]  /*72410*/  LDL.LU.64 R216, [R1+0x1048] ;  /* 0x0010480001d87983 */ /* 0x000f220000300a00 */
[----:B-1----:R-:W-:-:S03]  /*72420*/  IMAD.WIDE R6, R252, 0x4, R222 ;  /* 0x00000004fc067825 */ /* 0x002fc600078e02de */
[----:B------:R-:W4:Y:S04]  /*72430*/  LDL.LU.64 R222, [R1+0xce0] ;  /* 0x000ce00001de7983 */ /* 0x000f280000300a00 */
[----:B------:R1:W-:Y:S04]  /*72440*/  STL.64 [R1+0xff8], R6 ;  /* 0x000ff80601007387 */ /* 0x0003e80000100a00 */
[----:B------:R-:W-:Y:S04]  /*72450*/  STL.64 [R1+0xfe0], R156 ;  /* 0x000fe09c01007387 */ /* 0x000fe80000100a00 */
[----:B------:R-:W-:Y:S01]  /*72460*/  STL.64 [R1+0x19a8], R156 ;  /* 0x0019a89c01007387 */ /* 0x000fe20000100a00 */
[----:B-1----:R-:W-:-:S03]  /*72470*/  IMAD.WIDE R6, R252, 0x4, R226 ;  /* 0x00000004fc067825 */ /* 0x002fc600078e02e2 */
[----:B------:R-:W-:Y:S04]  /*72480*/  STL.64 [R1+0xfe8], R60 ;  /* 0x000fe83c01007387 */ /* 0x000fe80000100a00 */
[----:B------:R-:W-:Y:S04]  /*72490*/  STL.64 [R1+0x19b0], R60 ;  /* 0x0019b03c01007387 */ /* 0x000fe80000100a00 */
[----:B------:R2:W-:Y:S02]  /*724a0*/  STL.64 [R1+0x1000], R6 ;  /* 0x0010000601007387 */ /* 0x0005e40000100a00 */
[----:B--2---:R-:W-:-:S02]  /*724b0*/  IMAD.WIDE R6, R252, 0x4, R224 ;  /* 0x00000004fc067825 */ /* 0x004fc400078e02e0 */
[----:B------:R-:W2:Y:S04]  /*724c0*/  LDL.LU.64 R224, [R1+0x11a8] ;  /* 0x0011a80001e07983 */ /* 0x000ea80000300a00 */
[----:B------:R4:W-:Y:S01]  /*724d0*/  STL.64 [R1+0x1008], R6 ;  /* 0x0010080601007387 */ /* 0x0009e20000100a00 */
[----:B---3--:R-:W-:-:S03]  /*724e0*/  IMAD.WIDE R12, R252, 0x4, R230 ;  /* 0x00000004fc0c7825 */ /* 0x008fc600078e02e6 */
[----:B------:R-:W3:Y:S01]  /*724f0*/  LDL.LU.64 R230, [R1+0x10d8] ;  /* 0x0010d80001e67983 */ /* 0x000ee20000300a00 */
[----:B------:R-:W-:-:S03]  /*72500*/  IMAD.WIDE R8, R252, 0x4, R56 ;  /* 0x00000004fc087825 */ /* 0x000fc600078e0238 */
[----:B------:R-:W-:Y:S04]  /*72510*/  STL.64 [R1+0x1010], R12 ;  /* 0x0010100c01007387 */ /* 0x000fe80000100a00 */
[----:B------:R-:W-:Y:S04]  /*72520*/  STL.64 [R1+0x19b8], R12 ;  /* 0x0019b80c01007387 */ /* 0x000fe80000100a00 */
[----:B------:R-:W3:Y:S04]  /*72530*/  LDL.LU.64 R226, [R1+0x1080] ;  /* 0x0010800001e27983 */ /* 0x000ee80000300a00 */
[----:B------:R-:W-:Y:S01]  /*72540*/  STL.64 [R1+0x1018], R8 ;  /* 0x0010180801007387 */ /* 0x000fe20000100a00 */
[----:B----4-:R-:W-:-:S05]  /*72550*/  IMAD.WIDE R6, R252, 0x4, R218 ;  /* 0x00000004fc067825 */ /* 0x010fca00078e02da */
        /* <DEDUP_REMOVED lines=16> */
[----:B------:R-:W4:Y:S02]  /*72660*/  LDL.LU.64 R216, [R1+0x11b0] ;  /* 0x0011b00001d87983 */ /* 0x000f240000300a00 */
[C---:B------:R-:W-:Y:S02]  /*72670*/  IMAD.WIDE R68, R252.reuse, 0x4, R222 ;  /* 0x00000004fc447825 */ /* 0x040fe400078e02de */
[----:B------:R2:W-:Y:S04]  /*72680*/  STL.64 [R1+0x1048], R6 ;  /* 0x0010480601007387 */ /* 0x0005e80000100a00 */
[----:B------:R-:W4:Y:S04]  /*72690*/  LDL.LU.64 R222, [R1+0x10e0] ;  /* 0x0010e00001de7983 */ /* 0x000f280000300a00 */
[----:B------:R-:W-:Y:S04]  /*726a0*/  STL.64 [R1+0x1050], R68 ;  /* 0x0010504401007387 */ /* 0x000fe80000100a00 */
[----:B------:R-:W-:Y:S04]  /*726b0*/  STL.64 [R1+0x19d8], R68 ;  /* 0x0019d84401007387 */ /* 0x000fe80000100a00 */
[----:B------:R-:W-:Y:S04]  /*726c0*/  STL.64 [R1+0x1058], R214 ;  /* 0x001058d601007387 */ /* 0x000fe80000100a00 */
[----:B------:R-:W-:Y:S01]  /*726d0*/  STL.64 [R1+0x19e8], R214 ;  /* 0x0019e8d601007387 */ /* 0x000fe20000100a00 */
[----:B------:R-:W-:-:S04]  /*726e0*/  IMAD.WIDE R152, R252, 0x4, R104 ;  /* 0x00000004fc987825 */ /* 0x000fc800078e0268 */
[----:B--2---:R-:W-:-:S05]  /*726f0*/  IMAD.WIDE R6, R252, 0x4, R224 ;  /* 0x00000004fc067825 */ /* 0x004fca00078e02e0 */
[----:B------:R3:W-:Y:S04]  /*72700*/  STL.64 [R1+0x1070], R6 ;  /* 0x0010700601007387 */ /* 0x0007e80000100a00 */
[----:B------:R-:W2:Y:S01]  /*72710*/  LDL.LU.64 R220, [R1+0x10c0] ;  /* 0x0010c00001dc7983 */ /* 0x000ea20000300a00 */
[----:B---3--:R-:W-:-:S05]  /*72720*/  IMAD.WIDE R6, R252, 0x4, R230 ;  /* 0x00000004fc067825 */ /* 0x008fca00078e02e6 */
[----:B------:R1:W-:Y:S04]  /*72730*/  STL.64 [R1+0x1078], R6 ;  /* 0x0010780601007387 */ /* 0x0003e80000100a00 */
[----:B------:R-:W3:Y:S01]  /*72740*/  LDL.LU.64 R224, [R1+0x10c8] ;  /* 0x0010c80001e07983 */ /* 0x000ee20000300a00 */
[----:B------:R-:W-:-:S03]  /*72750*/  IMAD.WIDE R56, R252, 0x4, R170 ;  /* 0x00000004fc387825 */ /* 0x000fc600078e02aa */
[----:B------:R-:W3:Y:S01]  /*72760*/  LDL.LU.64 R230, [R1+0xc70] ;  /* 0x000c700001e67983 */ /* 0x000ee20000300a00 */
[----:B-1----:R-:W-:-:S03]  /*72770*/  IMAD.WIDE R6, R252, 0x4, R226 ;  /* 0x00000004fc067825 */ /* 0x002fc600078e02e2 */
[----:B------:R-:W-:Y:S04]  /*72780*/  STL.64 [R1+0x1060], R152 ;  /* 0x0010609801007387 */ /* 0x000fe80000100a00 */
[----:B------:R-:W-:Y:S04]  /*72790*/  STL.64 [R1+0x19f0], R152 ;  /* 0x0019f09801007387 */ /* 0x000fe80000100a00 */
[----:B------:R-:W-:Y:S04]  /*727a0*/  STL.64 [R1+0x1068], R56 ;  /* 0x0010683801007387 */ /* 0x000fe80000100a00 */
[----:B------:R-:W-:Y:S04]  /*727b0*/  STL.64 [R1+0x19f8], R56 ;  /* 0x0019f83801007387 */ /* 0x000fe80000100a00 */
[----:B------:R1:W-:Y:S01]  /*727c0*/  STL.64 [R1+0x1080], R6 ;  /* 0x0010800601007387 */ /* 0x0003e20000100a00 */
[----:B----4-:R-:W-:-:S03]  /*727d0*/  IMAD.WIDE R212, R252, 0x4, R236 ;  /* 0x00000004fcd47825 */ /* 0x010fc600078e02ec */
[----:B------:R-:W4:Y:S01]  /*727e0*/  LDL.LU.64 R236, [R1+0x11b8] ;  /* 0x0011b80001ec7983 */ /* 0x000f220000300a00 */
[----:B------:R-:W-:-:S03]  /*727f0*/  IMAD.WIDE R154, R252, 0x4, R218 ;  /* 0x00000004fc9a7825 */ /* 0x000fc600078e02da */
[----:B------:R-:W4:Y:S01]  /*72800*/  LDL.LU.64 R218, [R1+0x1138] ;  /* 0x0011380001da7983 */ /* 0x000f220000300a00 */
[----:B------:R-:W-:-:S03]  /*72810*/  IMAD.WIDE R228, R252, 0x4, R52 ;  /* 0x00000004fce47825 */ /* 0x000fc600078e0234 */
[----:B------:R-:W-:Y:S04]  /*72820*/  STL.64 [R1+0x1088], R154 ;  /* 0x0010889a01007387 */ /* 0x000fe80000100a00 */
[----:B------:R-:W-:Y:S04]  /*72830*/  STL.64 [R1+0x1a00], R154 ;  /* 0x001a009a01007387 */ /* 0x000fe80000100a00 */
[----:B------:R-:W-:Y:S04]  /*72840*/  STL.64 [R1+0x1090], R212 ;  /* 0x001090d401007387 */ /* 0x000fe80000100a00 */
[----:B------:R-:W-:Y:S04]  /*72850*/  STL.64 [R1+0x1a08], R212 ;  /* 0x001a08d401007387 */ /* 0x000fe80000100a00 */
[----:B------:R-:W-:Y:S04]  /*72860*/  STL.64 [R1+0x1098], R228 ;  /* 0x001098e401007387 */ /* 0x000fe80000100a00 */
[----:B------:R-:W-:Y:S01]  /*72870*/  STL.64 [R1+0x1a10], R228 ;  /* 0x001a10e401007387 */ /* 0x000fe20000100a00 */
[----:B------:R-:W-:-:S04]  /*72880*/  IMAD.WIDE R150, R252, 0x4, R106 ;  /* 0x00000004fc967825 */ /* 0x000fc800078e026a */
[----:B------:R-:W-:-:S04]  /*72890*/  IMAD.WIDE R54, R252, 0x4, R172 ;  /* 0x00000004fc367825 */ /* 0x000fc800078e02ac */
[----:B-1----:R-:W-:-:S05]  /*728a0*/  IMAD.WIDE R6, R252, 0x4, R216 ;  /* 0x00000004fc067825 */ /* 0x002fca00078e02d8 */
[----:B------:R1:W-:Y:S04]  /*728b0*/  STL.64 [R1+0x10b0], R6 ;  /* 0x0010b00601007387 */ /* 0x0003e80000100a00 */
[----:B------:R-:W4:Y:S04]  /*728c0*/  LDL.LU.64 R226, [R1+0x1108] ;  /* 0x0011080001e27983 */ /* 0x000f280000300a00 */
[----:B------:R-:W4:Y:S01]  /*728d0*/  LDL.LU.64 R216, [R1+0x1110] ;  /* 0x0011100001d87983 */ /* 0x000f220000300a00 */
[----:B-1----:R-:W-:-:S05]  /*728e0*/  IMAD.WIDE R6, R252, 0x4, R222 ;  /* 0x00000004fc067825 */ /* 0x002fca00078e02de */
[----:B------:R2:W-:Y:S04]  /*728f0*/  STL.64 [R1+0x10b8], R6 ;  /* 0x0010b80601007387 */ /* 0x0005e80000100a00 */
[----:B------:R-:W4:Y:S04]  /*72900*/  LDL.LU.64 R222, [R1+0xc58] ;  /* 0x000c580001de7983 */ /* 0x000f280000300a00 */
[----:B------:R-:W-:Y:S04]  /*72910*/  STL.64 [R1+0x10a0], R150 ;  /* 0x0010a09601007387 */ /* 0x000fe80000100a00 */
[----:B------:R-:W-:Y:S04]  /*72920*/  STL.64 [R1+0x1a18], R150 ;  /* 0x001a189601007387 */ /* 0x000fe80000100a00 */
[----:B------:R-:W-:Y:S04]  /*72930*/  STL.64 [R1+0x10a8], R54 ;  /* 0x0010a83601007387 */ /* 0x000fe80000100a00 */
[----:B------:R-:W-:Y:S01]  /*72940*/  STL.64 [R1+0x1a20], R54 ;  /* 0x001a203601007387 */ /* 0x000fe20000100a00 */
[----:B--2---:R-:W-:-:S05]  /*72950*/  IMAD.WIDE R6, R252, 0x4, R220 ;  /* 0x00000004fc067825 */ /* 0x004fca00078e02dc */
[----:B------:R4:W-:Y:S01]  /*72960*/  STL.64 [R1+0x10c0], R6 ;  /* 0x0010c00601007387 */ /* 0x0009e20000100a00 */
[----:B---3--:R-:W-:-:S03]  /*72970*/  IMAD.WIDE R8, R252, 0x4, R224 ;  /* 0x00000004fc087825 */ /* 0x008fc600078e02e0 */
[----:B------:R-:W2:Y:S01]  /*72980*/  LDL.LU.64 R224, [R1+0x11d8] ;  /* 0x0011d80001e07983 */ /* 0x000ea20000300a00 */
[----:B------:R-:W-:-:S04]  /*72990*/  IMAD.WIDE R76, R252, 0x4, R230 ;  /* 0x00000004fc4c7825 */ /* 0x000fc800078e02e6 */
[----:B------:R-:W-:Y:S02]  /*729a0*/  IMAD.MOV.U32 R230, RZ, RZ, R234 ;  /* 0x000000ffffe67224 */ /* 0x000fe400078e00ea */
[----:B------:R-:W-:Y:S02]  /*729b0*/  IMAD.MOV.U32 R231, RZ, RZ, R235 ;  /* 0x000000ffffe77224 */ /* 0x000fe400078e00eb */
[----:B------:R-:W3:Y:S04]  /*729c0*/  LDL.LU.64 R234, [R1+0x1158] ;  /* 0x0011580001ea7983 */ /* 0x000ee80000300a00 */
[----:B------:R-:W-:Y:S04]  /*729d0*/  STL.64 [R1+0x10d0], R8 ;  /* 0x0010d00801007387 */ /* 0x000fe80000100a00 */
[----:B------:R-:W-:Y:S04]  /*729e0*/  STL.64 [R1+0x1a28], R8 ;  /* 0x001a280801007387 */ /* 0x000fe80000100a00 */
[----:B------:R-:W-:Y:S04]  /*729f0*/  STL.64 [R1+0x10d8], R76 ;  /* 0x0010d84c01007387 */ /* 0x000fe80000100a00 */
[----:B------:R-:W-:Y:S01]  /*72a00*/  STL.64 [R1+0x1a30], R76 ;  /* 0x001a304c01007387 */ /* 0x000fe20000100a00 */
[----:B----4-:R-:W-:-:S03]  /*72a10*/  IMAD.WIDE R6, R252, 0x4, R236 ;  /* 0x00000004fc067825 */ /* 0x010fc600078e02ec */
[----:B------:R-:W4:Y:S01]  /*72a20*/  LDL.LU.64 R236, [R1+0x1148] ;  /* 0x0011480001ec7983 */ /* 0x000f220000300a00 */
[----:B------:R-:W-:-:S03]  /*72a30*/  IMAD.WIDE R220, R252, 0x4, R50 ;  /* 0x00000004fcdc7825 */ /* 0x000fc600078e0232 */
[----:B------:R1:W-:Y:S01]  /*72a40*/  STL.64 [R1+0x10f8], R6 ;  /* 0x0010f80601007387 */ /* 0x0003e20000100a00 */
[----:B------:R-:W-:-:S03]  /*72a50*/  IMAD.WIDE R148, R252, 0x4, R108 ;  /* 0x00000004fc947825 */ /* 0x000fc600078e026c */
[----:B------:R-:W-:Y:S01]  /*72a60*/  STL.64 [R1+0x10e0], R220 ;  /* 0x0010e0dc01007387 */ /* 0x000fe20000100a00 */
[----:B------:R-:W-:-:S03]  /*72a70*/  IMAD.WIDE R52, R252, 0x4, R174 ;  /* 0x00000004fc347825 */ /* 0x000fc600078e02ae */
[----:B------:R-:W-:Y:S01]  /*72a80*/  STL.64 [R1+0x1a38], R220 ;  /* 0x001a38dc01007387 */ /* 0x000fe20000100a00 */
[----:B-1----:R-:W-:-:S03]  /*72a90*/  IMAD.WIDE R6, R252, 0x4, R218 ;  /* 0x00000004fc067825 */ /* 0x002fc600078e02da */
[----:B------:R-:W4:Y:S04]  /*72aa0*/  LDL.LU.64 R80, [R1+0x1150] ;  /* 0x0011500001507983 */ /* 0x000f280000300a00 */
[----:B------:R-:W4:Y:S04]  /*72ab0*/  LDL.LU.64 R218, [R1+0xc38] ;  /* 0x000c380001da7983 */ /* 0x000f280000300a00 */
[----:B------:R1:W-:Y:S04]  /*72ac0*/  STL.64 [R1+0x1100], R6 ;  /* 0x0011000601007387 */ /* 0x0003e80000100a00 */
[----:B------:R-:W-:Y:S04]  /*72ad0*/  STL.64 [R1+0x10e8], R148 ;  /* 0x0010e89401007387 */ /* 0x000fe80000100a00 */
[----:B------:R-:W-:Y:S04]  /*72ae0*/  STL.64 [R1+0x1a40], R148 ;  /* 0x001a409401007387 */ /* 0x000fe80000100a00 */
[----:B------:R-:W-:Y:S04]  /*72af0*/  STL.64 [R1+0x10f0], R52 ;  /* 0x0010f03401007387 */ /* 0x000fe80000100a00 */
[----:B------:R-:W-:Y:S01]  /*72b00*/  STL.64 [R1+0x1a48], R52 ;  /* 0x001a483401007387 */ /* 0x000fe20000100a00 */
[----:B-1----:R-:W-:-:S04]  /*72b10*/  IMAD.WIDE R6, R252, 0x4, R226 ;  /* 0x00000004fc067825 */ /* 0x002fc800078e02e2 */
[C---:B------:R-:W-:Y:S01]  /*72b20*/  IMAD.WIDE R12, R252.reuse, 0x4, R216 ;  /* 0x00000004fc0c7825 */ /* 0x040fe200078e02d8 */
[----:B------:R2:W-:Y:S03]  /*72b30*/  STL.64 [R1+0x1108], R6 ;  /* 0x0011080601007387 */ /* 0x0005e60000100a00 */
[----:B------:R-:W-:-:S04]  /*72b40*/  IMAD.WIDE R226, R252, 0x4, R48 ;  /* 0x00000004fce27825 */ /* 0x000fc800078e0230 */
[C---:B------:R-:W-:Y:S02]  /*72b50*/  IMAD.WIDE R70, R252.reuse, 0x4, R222 ;  /* 0x00000004fc467825 */ /* 0x040fe400078e02de */
[----:B------:R-:W4:Y:S04]  /*72b60*/  LDL.LU.64 R222, [R1+0x11e0] ;  /* 0x0011e00001de7983 */ /* 0x000f280000300a00 */
[----:B------:R-:W-:Y:S04]  /*72b70*/  STL.64 [R1+0x1110], R12 ;  /* 0x0011100c01007387 */ /* 0x000fe80000100a00 */
[----:B------:R-:W-:Y:S04]  /*72b80*/  STL.64 [R1+0x1a50], R12 ;  /* 0x001a500c01007387 */ /* 0x000fe80000100a00 */
[----:B------:R-:W-:Y:S04]  /*72b90*/  STL.64 [R1+0x1118], R70 ;  /* 0x0011184601007387 */ /* 0x000fe80000100a00 */
[----:B------:R-:W-:Y:S01]  /*72ba0*/  STL.64 [R1+0x1a58], R70 ;  /* 0x001a584601007387 */ /* 0x000fe20000100a00 */
[----:B------:R-:W-:-:S04]  /*72bb0*/  IMAD.WIDE R146, R252, 0x4, R110 ;  /* 0x00000004fc927825 */ /* 0x000fc800078e026e */
[C---:B--2---:R-:W-:Y:S02]  /*72bc0*/  IMAD.WIDE R6, R252.reuse, 0x4, R224 ;  /* 0x00000004fc067825 */ /* 0x044fe400078e02e0 */
[----:B------:R-:W2:Y:S04]  /*72bd0*/  LDL.LU.64 R224, [R1+0x1180] ;  /* 0x0011800001e07983 */ /* 0x000ea80000300a00 */
[----:B------:R3:W-:Y:S04]  /*72be0*/  STL.64 [R1+0x1138], R6 ;  /* 0x0011380601007387 */ /* 0x0007e80000100a00 */
[----:B------:R-:W-:Y:S04]  /*72bf0*/  STL.64 [R1+0x1120], R226 ;  /* 0x001120e201007387 */ /* 0x000fe80000100a00 */
[----:B------:R-:W-:Y:S01]  /*72c00*/  STL.64 [R1+0x1a60], R226 ;  /* 0x001a60e201007387 */ /* 0x000fe20000100a00 */
[----:B---3--:R-:W-:-:S03]  /*72c10*/  IMAD.WIDE R6, R252, 0x4, R234 ;  /* 0x00000004fc067825 */ /* 0x008fc600078e02ea */
[----:B------:R-:W3:Y:S04]  /*72c20*/  LDL.LU.64 R216, [R1+0x1188] ;  /* 0x0011880001d87983 */ /* 0x000ee80000300a00 */
[----:B------:R-:W3:Y:S04]  /*72c30*/  LDL.LU.64 R234, [R1+0x1190] ;  /* 0x0011900001ea7983 */ /* 0x000ee80000300a00 */
[----:B------:R1:W-:Y:S04]  /*72c40*/  STL.64 [R1+0x1140], R6 ;  /* 0x0011400601007387 */ /* 0x0003e80000100a00 */
[----:B------:R-:W-:Y:S04]  /*72c50*/  STL.64 [R1+0x1128], R146 ;  /* 0x0011289201007387 */ /* 0x000fe80000100a00 */
[----:B------:R-:W-:Y:S01]  /*72c60*/  STL.64 [R1+0x1a68], R146 ;  /* 0x001a689201007387 */ /* 0x000fe20000100a00 */
[----:B----4-:R-:W-:-:S03]  /*72c70*/  IMAD.WIDE R220, R252, 0x4, R236 ;  /* 0x00000004fcdc7825 */ /* 0x010fc600078e02ec */
[----:B------:R-:W4:Y:S01]  /*72c80*/  LDL.LU.64 R236, [R1+0xbf8] ;  /* 0x000bf80001ec7983 */ /* 0x000f220000300a00 */
[----:B------:R-:W-:-:S05]  /*72c90*/  IMAD.WIDE R50, R252, 0x4, R176 ;  /* 0x00000004fc327825 */ /* 0x000fca00078e02b0 */
[----:B------:R-:W-:Y:S04]  /*72ca0*/  STL.64 [R1+0x1130], R50 ;  /* 0x0011303201007387 */ /* 0x000fe80000100a00 */
[----:B------:R-:W-:Y:S01]  /*72cb0*/  STL.64 [R1+0x1a70], R50 ;  /* 0x001a703201007387 */ /* 0x000fe20000100a00 */
[----:B------:R-:W-:-:S04]  /*72cc0*/  IMAD.WIDE R60, R252, 0x4, R80 ;  /* 0x00000004fc3c7825 */ /* 0x000fc800078e0250 */
[C---:B------:R-:W-:Y:S02]  /*72cd0*/  IMAD.WIDE R250, R252.reuse, 0x4, R218 ;  /* 0x00000004fcfa7825 */ /* 0x040fe400078e02da */
[----:B------:R-:W4:Y:S02]  /*72ce0*/  LDL.LU.64 R218, [R1+0x11e8] ;  /* 0x0011e80001da7983 */ /* 0x000f240000300a00 */
[C---:B------:R-:W-:Y:S02]  /*72cf0*/  IMAD.WIDE R176, R252.reuse, 0x4, R46 ;  /* 0x00000004fcb07825 */ /* 0x040fe400078e022e */
        /* <DEDUP_REMOVED lines=8> */
[C---:B-1----:R-:W-:Y:S02]  /*72d80*/  IMAD.WIDE R6, R252.reuse, 0x4, R222 ;  /* 0x00000004fc067825 */ /* 0x042fe400078e02de */
[----:B------:R-:W4:Y:S04]  /*72d90*/  LDL.LU.64 R222, [R1+0x11c0] ;  /* 0x0011c00001de7983 */ /* 0x000f280000300a00 */
[----:B------:R-:W-:Y:S04]  /*72da0*/  STL.64 [R1+0x1160], R176 ;  /* 0x001160b001007387 */ /* 0x000fe80000100a00 */
[----:B------:R2:W-:Y:S04]  /*72db0*/  STL.64 [R1+0x1178], R6 ;  /* 0x0011780601007387 */ /* 0x0005e80000100a00 */
[----:B------:R-:W-:Y:S01]  /*72dc0*/  STL.64 [R1+0x1a90], R176 ;  /* 0x001a90b001007387 */ /* 0x000fe20000100a00 */
[----:B--2---:R-:W-:-:S03]  /*72dd0*/  IMAD.WIDE R6, R252, 0x4, R224 ;  /* 0x00000004fc067825 */ /* 0x004fc600078e02e0 */
[----:B------:R-:W2:Y:S04]  /*72de0*/  LDL.LU.64 R224, [R1+0x11c8] ;  /* 0x0011c80001e07983 */ /* 0x000ea80000300a00 */
[----:B------:R4:W-:Y:S04]  /*72df0*/  STL.64 [R1+0x1180], R6 ;  /* 0x0011800601007387 */ /* 0x0009e80000100a00 */
[----:B------:R-:W-:Y:S04]  /*72e00*/  STL.64 [R1+0x1168], R110 ;  /* 0x0011686e01007387 */ /* 0x000fe80000100a00 */
[----:B------:R-:W-:Y:S04]  /*72e10*/  STL.64 [R1+0x1a98], R110 ;  /* 0x001a986e01007387 */ /* 0x000fe80000100a00 */
[----:B------:R-:W-:Y:S04]  /*72e20*/  STL.64 [R1+0x1170], R48 ;  /* 0x0011703001007387 */ /* 0x000fe80000100a00 */
[----:B------:R-:W-:Y:S01]  /*72e30*/  STL.64 [R1+0x1aa0], R48 ;  /* 0x001aa03001007387 */ /* 0x000fe20000100a00 */
[----:B---3--:R-:W-:-:S03]  /*72e40*/  IMAD.WIDE R156, R252, 0x4, R234 ;  /* 0x00000004fc9c7825 */ /* 0x008fc600078e02ea */
[----:B------:R-:W3:Y:S04]  /*72e50*/  LDL.LU.64 R80, [R1+0x11d0] ;  /* 0x0011d00001507983 */ /* 0x000ee80000300a00 */
[----:B------:R-:W3:Y:S01]  /*72e60*/  LDL.LU.64 R234, [R1+0xbc8] ;  /* 0x000bc80001ea7983 */ /* 0x000ee20000300a00 */
[----:B----4-:R-:W-:-:S03]  /*72e70*/  IMAD.WIDE R6, R252, 0x4, R236 ;  /* 0x00000004fc067825 */ /* 0x010fc600078e02ec */
[----:B------:R-:W4:Y:S01]  /*72e80*/  LDL.LU.64 R236, [R1+0x11f0] ;  /* 0x0011f00001ec7983 */ /* 0x000f220000300a00 */
[----:B------:R-:W-:-:S03]  /*72e90*/  IMAD.WIDE R76, R252, 0x4, R216 ;  /* 0x00000004fc4c7825 */ /* 0x000fc600078e02d8 */
[----:B------:R-:W4:Y:S04]  /*72ea0*/  LDL.LU.64 R216, [R1+0x11f8] ;  /* 0x0011f80001d87983 */ /* 0x000f280000300a00 */
[----:B------:R-:W-:Y:S04]  /*72eb0*/  STL.64 [R1+0x1188], R76 ;  /* 0x0011884c01007387 */ /* 0x000fe80000100a00 */
[----:B------:R-:W-:Y:S01]  /*72ec0*/  STL.64 [R1+0x1aa8], R76 ;  /* 0x001aa84c01007387 */ /* 0x000fe20000100a00 */
[----:B------:R-:W-:-:S03]  /*72ed0*/  IMAD.WIDE R174, R252, 0x4, R44 ;  /* 0x00000004fcae7825 */ /* 0x000fc600078e022c */
[----:B------:R-:W-:Y:S04]  /*72ee0*/  STL.64 [R1+0x1190], R156 ;  /* 0x0011909c01007387 */ /* 0x000fe80000100a00 */
[----:B------:R-:W-:Y:S04]  /*72ef0*/  STL.64 [R1+0x1ab0], R156 ;  /* 0x001ab09c01007387 */ /* 0x000fe80000100a00 */
[----:B------:R-:W-:Y:S01]  /*72f00*/  STL.64 [R1+0x1198], R6 ;  /* 0x0011980601007387 */ /* 0x000fe20000100a00 */
[----:B------:R-:W-:-:S03]  /*72f10*/  IMAD.WIDE R108, R252, 0x4, R114 ;  /* 0x00000004fc6c7825 */ /* 0x000fc600078e0272 */
[----:B------:R1:W-:Y:S01]  /*72f20*/  STL.64 [R1+0x1ab8], R6 ;  /* 0x001ab80601007387 */ /* 0x0003e20000100a00 */
[----:B------:R-:W-:-:S04]  /*72f30*/  IMAD.WIDE R46, R252, 0x4, R180 ;  /* 0x00000004fc2e7825 */ /* 0x000fc800078e02b4 */
[C---:B-1----:R-:W-:Y:S02]  /*72f40*/  IMAD.WIDE R6, R252.reuse, 0x4, R218 ;  /* 0x00000004fc067825 */ /* 0x042fe400078e02da */
[----:B------:R-:W4:Y:S04]  /*72f50*/  LDL.LU.64 R218, [R1+0x1200] ;  /* 0x0012000001da7983 */ /* 0x000f280000300a00 */
[----:B------:R-:W-:Y:S04]  /*72f60*/  STL.64 [R1+0x11a0], R174 ;  /* 0x0011a0ae01007387 */ /* 0x000fe80000100a00 */
[----:B------:R4:W-:Y:S04]  /*72f70*/  STL.64 [R1+0x11b8], R6 ;  /* 0x0011b80601007387 */ /* 0x0009e80000100a00 */
[----:B------:R-:W-:Y:S04]  /*72f80*/  STL.64 [R1+0x1ac0], R174 ;  /* 0x001ac0ae01007387 */ /* 0x000fe80000100a00 */
[----:B------:R-:W-:Y:S04]  /*72f90*/  STL.64 [R1+0x11a8], R108 ;  /* 0x0011a86c01007387 */ /* 0x000fe80000100a00 */
[----:B------:R-:W-:Y:S01]  /*72fa0*/  STL.64 [R1+0x1ac8], R108 ;  /* 0x001ac86c01007387 */ /* 0x000fe20000100a00 */
[----:B------:R-:W-:-:S03]  /*72fb0*/  IMAD.WIDE R48, R252, 0x4, R222 ;  /* 0x00000004fc307825 */ /* 0x000fc600078e02de */
[----:B------:R-:W4:Y:S01]  /*72fc0*/  LDL.LU.64 R222, [R1+0x1208] ;  /* 0x0012080001de7983 */ /* 0x000f220000300a00 */
[----:B------:R-:W-:-:S04]  /*72fd0*/  IMAD.WIDE R172, R252, 0x4, R42 ;  /* 0x00000004fcac7825 */ /* 0x000fc800078e022a */
[C---:B--2---:R-:W-:Y:S02]  /*72fe0*/  IMAD.WIDE R8, R252.reuse, 0x4, R224 ;  /* 0x00000004fc087825 */ /* 0x044fe400078e02e0 */
[----:B------:R-:W2:Y:S04]  /*72ff0*/  LDL.LU.64 R224, [R1+0xbb8] ;  /* 0x000bb80001e07983 */ /* 0x000ea80000300a00 */
[----:B------:R-:W-:Y:S04]  /*73000*/  STL.64 [R1+0x11b0], R46 ;  /* 0x0011b02e01007387 */ /* 0x000fe80000100a00 */
[----:B------:R-:W-:Y:S04]  /*73010*/  STL.64 [R1+0x1ad0], R46 ;  /* 0x001ad02e01007387 */ /* 0x000fe80000100a00 */
[----:B------:R-:W-:Y:S04]  /*73020*/  STL.64 [R1+0x11c0], R48 ;  /* 0x0011c03001007387 */ /* 0x000fe80000100a00 */
[----:B------:R-:W-:Y:S01]  /*73030*/  STL.64 [R1+0x1ae0], R48 ;  /* 0x001ae03001007387 */ /* 0x000fe20000100a00 */
[----:B---3--:R-:W-:-:S03]  /*73040*/  IMAD.WIDE R144, R252, 0x4, R80 ;  /* 0x00000004fc907825 */ /* 0x008fc600078e0250 */
[----:B------:R-:W-:Y:S04]  /*73050*/  STL.64 [R1+0x11c8], R8 ;  /* 0x0011c80801007387 */ /* 0x000fe80000100a00 */
[----:B------:R-:W-:Y:S01]  /*73060*/  STL.64 [R1+0x1ae8], R8 ;  /* 0x001ae80801007387 */ /* 0x000fe20000100a00 */
[----:B------:R-:W-:-:S03]  /*73070*/  IMAD.WIDE R72, R252, 0x4, R234 ;  /* 0x00000004fc487825 */ /* 0x000fc600078e02ea */
[----:B------:R-:W-:Y:S04]  /*73080*/  STL.64 [R1+0x11d0], R144 ;  /* 0x0011d09001007387 */ /* 0x000fe80000100a00 */
[----:B------:R-:W-:Y:S04]  /*73090*/  STL.64 [R1+0x1af0], R144 ;  /* 0x001af09001007387 */ /* 0x000fe80000100a00 */
[----:B------:R-:W3:Y:S01]  /*730a0*/  LDL.LU.64 R234, [R1+0x1230] ;  /* 0x0012300001ea7983 */ /* 0x000ee20000300a00 */
[----:B----4-:R-:W-:-:S04]  /*730b0*/  IMAD.WIDE R6, R252, 0x4, R236 ;  /* 0x00000004fc067825 */ /* 0x010fc800078e02ec */
[----:B------:R-:W-:Y:S01]  /*730c0*/  IMAD.MOV.U32 R236, RZ, RZ, R238 ;  /* 0x000000ffffec7224 */ /* 0x000fe200078e00ee */
[----:B------:R-:W-:Y:S01]  /*730d0*/  STL.64 [R1+0x11f0], R6 ;  /* 0x0011f00601007387 */ /* 0x000fe20000100a00 */
[----:B------:R-:W-:-:S03]  /*730e0*/  IMAD.MOV.U32 R237, RZ, RZ, R239 ;  /* 0x000000ffffed7224 */ /* 0x000fc600078e00ef */
[----:B------:R-:W4:Y:S04]  /*730f0*/  LDL.LU.64 R238, [R1+0x1238] ;  /* 0x0012380001ee7983 */ /* 0x000f280000300a00 */
[----:B------:R-:W-:Y:S04]  /*73100*/  STL.64 [R1+0x11d8], R72 ;  /* 0x0011d84801007387 */ /* 0x000fe80000100a00 */
[----:B------:R3:W-:Y:S04]  /*73110*/  STL.64 [R1+0x1af8], R72 ;  /* 0x001af84801007387 */ /* 0x0007e80000100a00 */
[----:B------:R-:W-:Y:S04]  /*73120*/  STL.64 [R1+0x11e0], R172 ;  /* 0x0011e0ac01007387 */ /* 0x000fe80000100a00 */
[----:B------:R1:W-:Y:S04]  /*73130*/  STL.64 [R1+0x1b00], R172 ;  /* 0x001b00ac01007387 */ /* 0x0003e80000100a00 */
[----:B------:R-:W4:Y:S04]  /*73140*/  LDL.LU.64 R82, [R1+0x1240] ;  /* 0x0012400001527983 */ /* 0x000f280000300a00 */
[----:B------:R-:W4:Y:S01]  /*73150*/  LDL.LU.64 R80, [R1+0x1250] ;  /* 0x0012500001507983 */ /* 0x000f220000300a00 */
[----:B------:R-:W-:-:S04]  /*73160*/  IMAD.WIDE R106, R252, 0x4, R116 ;  /* 0x00000004fc6a7825 */ /* 0x000fc800078e0274 */
[C---:B------:R-:W-:Y:S02]  /*73170*/  IMAD.WIDE R110, R252.reuse, 0x4, R216 ;  /* 0x00000004fc6e7825 */ /* 0x040fe400078e02d8 */
[----:B------:R-:W4:Y:S02]  /*73180*/  LDL.LU.64 R216, [R1+0xb78] ;  /* 0x000b780001d87983 */ /* 0x000f240000300a00 */
[C---:B------:R-:W-:Y:S02]  /*73190*/  IMAD.WIDE R54, R252.reuse, 0x4, R218 ;  /* 0x00000004fc367825 */ /* 0x040fe400078e02da */
[----:B------:R-:W-:Y:S04]  /*731a0*/  STL.64 [R1+0x11e8], R106 ;  /* 0x0011e86a01007387 */ /* 0x000fe80000100a00 */
[----:B------:R-:W-:Y:S04]  /*731b0*/  STL.64 [R1+0x1b08], R106 ;  /* 0x001b086a01007387 */ /* 0x000fe80000100a00 */
[----:B------:R-:W-:Y:S04]  /*731c0*/  STL.64 [R1+0x11f8], R110 ;  /* 0x0011f86e01007387 */ /* 0x000fe80000100a00 */
[----:B------:R-:W-:Y:S01]  /*731d0*/  STL.64 [R1+0x1b10], R110 ;  /* 0x001b106e01007387 */ /* 0x000fe20000100a00 */
[----:B------:R-:W-:-:S03]  /*731e0*/  IMAD.WIDE R170, R252, 0x4, R40 ;  /* 0x00000004fcaa7825 */ /* 0x000fc600078e0228 */
[----:B------:R-:W4:Y:S01]  /*731f0*/  LDL.LU.64 R218, [R1+0x1278] ;  /* 0x0012780001da7983 */ /* 0x000f220000300a00 */
[----:B------:R-:W-:-:S03]  /*73200*/  IMAD.WIDE R210, R252, 0x4, R222 ;  /* 0x00000004fcd27825 */ /* 0x000fc600078e02de */
[----:B------:R-:W4:Y:S04]  /*73210*/  LDL.LU.64 R222, [R1+0x1280] ;  /* 0x0012800001de7983 */ /* 0x000f280000300a00 */
[----:B------:R-:W-:Y:S04]  /*73220*/  STL.64 [R1+0x1200], R54 ;  /* 0x0012003601007387 */ /* 0x000fe80000100a00 */
[----:B------:R-:W-:Y:S04]  /*73230*/  STL.64 [R1+0x1b18], R54 ;  /* 0x001b183601007387 */ /* 0x000fe80000100a00 */
[----:B------:R-:W-:Y:S04]  /*73240*/  STL.64 [R1+0x1208], R210 ;  /* 0x001208d201007387 */ /* 0x000fe80000100a00 */
[----:B------:R-:W-:Y:S01]  /*73250*/  STL.64 [R1+0x1b20], R210 ;  /* 0x001b20d201007387 */ /* 0x000fe20000100a00 */
[----:B------:R-:W-:-:S04]  /*73260*/  IMAD.WIDE R104, R252, 0x4, R118 ;  /* 0x00000004fc687825 */ /* 0x000fc800078e0276 */
[----:B------:R-:W-:-:S04]  /*73270*/  IMAD.WIDE R42, R252, 0x4, R184 ;  /* 0x00000004fc2a7825 */ /* 0x000fc800078e02b8 */
[----:B--2---:R-:W-:Y:S01]  /*73280*/  IMAD.WIDE R240, R252, 0x4, R224 ;  /* 0x00000004fcf07825 */ /* 0x004fe200078e02e0 */
[----:B------:R-:W-:-:S04]  /*73290*/  MOV R225, R233 ;  /* 0x000000e900e17202 */ /* 0x000fc80000000f00 */
[----:B------:R-:W-:Y:S01]  /*732a0*/  STL.64 [R1+0x1210], R240 ;  /* 0x001210f001007387 */ /* 0x000fe20000100a00 */
[----:B------:R-:W-:-:S03]  /*732b0*/  IMAD.MOV.U32 R224, RZ, RZ, R232 ;  /* 0x000000ffffe07224 */ /* 0x000fc600078e00e8 */
[----:B------:R2:W-:Y:S04]  /*732c0*/  STL.64 [R1+0x1b28], R240 ;  /* 0x001b28f001007387 */ /* 0x0005e80000100a00 */
[----:B------:R-:W-:Y:S04]  /*732d0*/  STL.64 [R1+0x1218], R170 ;  /* 0x001218aa01007387 */ /* 0x000fe80000100a00 */
[----:B------:R-:W2:Y:S01]  /*732e0*/  LDL.LU.64 R232, [R1+0x1288] ;  /* 0x0012880001e87983 */ /* 0x000ea20000300a00 */
[----:B---3--:R-:W-:-:S04]  /*732f0*/  IMAD.WIDE R72, R252, 0x4, R234 ;  /* 0x00000004fc487825 */ /* 0x008fc800078e02ea */
[----:B------:R-:W-:Y:S02]  /*73300*/  IMAD.MOV.U32 R234, RZ, RZ, R236 ;  /* 0x000000ffffea7224 */ /* 0x000fe400078e00ec */
[----:B------:R-:W-:Y:S02]  /*73310*/  IMAD.MOV.U32 R235, RZ, RZ, R237 ;  /* 0x000000ffffeb7224 */ /* 0x000fe400078e00ed */
[----:B------:R-:W-:Y:S02]  /*73320*/  IMAD.MOV.U32 R236, RZ, RZ, R248 ;  /* 0x000000ffffec7224 */ /* 0x000fe400078e00f8 */
[----:B------:R-:W-:Y:S02]  /*73330*/  IMAD.MOV.U32 R237, RZ, RZ, R249 ;  /* 0x000000ffffed7224 */ /* 0x000fe400078e00f9 */
[----:B------:R-:W3:Y:S01]  /*73340*/  LDL.LU.64 R248, [R1+0x1290] ;  /* 0x0012900001f87983 */ /* 0x000ee20000300a00 */
[----:B----4-:R-:W-:Y:S01]  /*73350*/  IMAD.WIDE R176, R252, 0x4, R238 ;  /* 0x00000004fcb07825 */ /* 0x010fe200078e02ee */
[----:B------:R-:W-:-:S03]  /*73360*/  MOV R239, R247 ;  /* 0x000000f700ef7202 */ /* 0x000fc60000000f00 */
[----:B------:R-:W-:Y:S02]  /*73370*/  IMAD.MOV.U32 R238, RZ, RZ, R246 ;  /* 0x000000ffffee7224 */ /* 0x000fe400078e00f6 */
[----:B------:R-:W4:Y:S04]  /*73380*/  LDL.LU.64 R246, [R1+0xb58] ;  /* 0x000b580001f67983 */ /* 0x000f280000300a00 */
[----:B------:R-:W-:Y:S04]  /*73390*/  STL.64 [R1+0x1220], R104 ;  /* 0x0012206801007387 */ /* 0x000fe80000100a00 */
[----:B------:R1:W-:Y:S04]  /*733a0*/  STL.64 [R1+0x1230], R72 ;  /* 0x0012304801007387 */ /* 0x0003e80000100a00 */
[----:B------:R-:W-:Y:S01]  /*733b0*/  STL.64 [R1+0x1228], R42 ;  /* 0x0012282a01007387 */ /* 0x000fe20000100a00 */
[----:B------:R-:W-:-:S03]  /*733c0*/  IMAD.WIDE R150, R252, 0x4, R82 ;  /* 0x00000004fc967825 */ /* 0x000fc600078e0252 */
[----:B------:R-:W-:Y:S04]  /*733d0*/  STL.64 [R1+0x1238], R176 ;  /* 0x001238b001007387 */ /* 0x000fe80000100a00 */
[----:B------:R-:W4:Y:S01]  /*733e0*/  LDL.LU.64 R82, [R1+0x12c0] ;  /* 0x0012c00001527983 */ /* 0x000f220000300a00 */
[----:B------:R-:W-:-:S03]  /*733f0*/  IMAD.WIDE R62, R252, 0x4, R80 ;  /* 0x00000004fc3e7825 */ /* 0x000fc600078e0250 */
[----:B------:R-:W4:Y:S01]  /*73400*/  LDL.LU.64 R80, [R1+0x12d0] ;  /* 0x0012d00001507983 */ /* 0x000f220000300a00 */
[----:B------:R-:W-:-:S04]  /*73410*/  IMAD.WIDE R74, R252, 0x4, R216 ;  /* 0x00000004fc4a7825 */ /* 0x000fc800078e02d8 */
[C---:B------:R-:W-:Y:S01]  /*73420*/  IMAD.WIDE R168, R252.reuse, 0x4, R38 ;  /* 0x00000004fca87825 */ /* 0x040fe200078e0226 */
[----:B------:R-:W-:Y:S04]  /*73430*/  STL.64 [R1+0x1240], R150 ;  /* 0x0012409601007387 */ /* 0x000fe80000100a00 */
[----:B------:R-:W-:Y:S01]  /*73440*/  STL.64 [R1+0x1250], R62 ;  /* 0x0012503e01007387 */ /* 0x000fe20000100a00 */
[----:B------:R-:W-:-:S03]  /*73450*/  IMAD.WIDE R102, R252, 0x4, R120 ;  /* 0x00000004fc667825 */ /* 0x000fc600078e0278 */
[----:B------:R-:W-:Y:S04]  /*73460*/  STL.64 [R1+0x1258], R74 ;  /* 0x0012584a01007387 */ /* 0x000fe80000100a00 */
[----:B------:R-:W-:Y:S01]  /*73470*/  STL.64 [R1+0x1260], R168 ;  /* 0x001260a801007387 */ /* 0x000fe20000100a00 */
[----:B------:R-:W-:-:S03]  /*73480*/  IMAD.WIDE R144, R252, 0x4, R218 ;  /* 0x00000004fc907825 */ /* 0x000fc600078e02da */
[----:B------:R-:W4:Y:S04]  /*73490*/  LDL.LU.64 R216, [R1+0x12d8] ;  /* 0x0012d80001d87983 */ /* 0x000f280000300a00 */
[----:B------:R-:W4:Y:S01]  /*734a0*/  LDL.LU.64 R218, [R1+0x12e0] ;  /* 0x0012e00001da7983 */ /* 0x000f220000300a00 */
[----:B------:R-:W-:-:S04]  /*734b0*/  IMAD.WIDE R40, R252, 0x4, R186 ;  /* 0x00000004fc287825 */ /* 0x000fc800078e02ba */
[C---:B------:R-:W-:Y:S02]  /*734c0*/  IMAD.WIDE R250, R252.reuse, 0x4, R222 ;  /* 0x00000004fcfa7825 */ /* 0x040fe400078e02de */
[----:B------:R-:W4:Y:S04]  /*734d0*/  LDL.LU.64 R222, [R1+0xb30] ;  /* 0x000b300001de7983 */ /* 0x000f280000300a00 */
[----:B------:R-:W-:Y:S04]  /*734e0*/  STL.64 [R1+0x1268], R102 ;  /* 0x0012686601007387 */ /* 0x000fe80000100a00 */
[----:B------:R1:W-:Y:S04]  /*734f0*/  STL.64 [R1+0x1278], R144 ;  /* 0x0012789001007387 */ /* 0x0003e80000100a00 */
[----:B------:R-:W-:Y:S04]  /*73500*/  STL.64 [R1+0x1270], R40 ;  /* 0x0012702801007387 */ /* 0x000fe80000100a00 */
[----:B------:R-:W-:Y:S01]  /*73510*/  STL.64 [R1+0x1280], R250 ;  /* 0x001280fa01007387 */ /* 0x000fe20000100a00 */
[----:B------:R-:W-:-:S04]  /*73520*/  IMAD.WIDE R166, R252, 0x4, R36 ;  /* 0x00000004fca67825 */ /* 0x000fc800078e0224 */
[----:B--2---:R-:W-:-:S04]  /*73530*/  IMAD.WIDE R228, R252, 0x4, R232 ;  /* 0x00000004fce47825 */ /* 0x004fc800078e02e8 */
[----:B------:R-:W-:Y:S02]  /*73540*/  IMAD.MOV.U32 R232, RZ, RZ, R236 ;  /* 0x000000ffffe87224 */ /* 0x000fe400078e00ec */
[----:B------:R-:W-:Y:S02]  /*73550*/  IMAD.MOV.U32 R233, RZ, RZ, R237 ;  /* 0x000000ffffe97224 */ /* 0x000fe400078e00ed */
[----:B------:R-:W-:Y:S02]  /*73560*/  IMAD.MOV.U32 R236, RZ, RZ, R238 ;  /* 0x000000ffffec7224 */ /* 0x000fe400078e00ee */
[----:B------:R-:W-:Y:S02]  /*73570*/  IMAD.MOV.U32 R237, RZ, RZ, R239 ;  /* 0x000000ffffed7224 */ /* 0x000fe400078e00ef */
[----:B------:R-:W2:Y:S01]  /*73580*/  LDL.LU.64 R238, [R1+0x1310] ;  /* 0x0013100001ee7983 */ /* 0x000ea20000300a00 */
[----:B---3--:R-:W-:-:S04]  /*73590*/  IMAD.WIDE R158, R252, 0x4, R248 ;  /* 0x00000004fc9e7825 */ /* 0x008fc800078e02f8 */
[C---:B----4-:R-:W-:Y:S02]  /*735a0*/  IMAD.WIDE R248, R252.reuse, 0x4, R246 ;  /* 0x00000004fcf87825 */ /* 0x050fe400078e02f6 */
[----:B------:R-:W3:Y:S04]  /*735b0*/  LDL.LU.64 R246, [R1+0x1318] ;  /* 0x0013180001f67983 */ /* 0x000ee80000300a00 */
[----:B------:R-:W-:Y:S04]  /*735c0*/  STL.64 [R1+0x1288], R228 ;  /* 0x001288e401007387 */ /* 0x000fe80000100a00 */
[----:B------:R-:W-:Y:S04]  /*735d0*/  STL.64 [R1+0x1290], R158 ;  /* 0x0012909e01007387 */ /* 0x000fe80000100a00 */
[----:B------:R-:W-:Y:S04]  /*735e0*/  STL.64 [R1+0x1298], R248 ;  /* 0x001298f801007387 */ /* 0x000fe80000100a00 */
[----:B------:R-:W-:Y:S01]  /*735f0*/  STL.64 [R1+0x12a0], R166 ;  /* 0x0012a0a601007387 */ /* 0x000fe20000100a00 */
[----:B------:R-:W-:-:S03]  /*73600*/  IMAD.WIDE R174, R252, 0x4, R82 ;  /* 0x00000004fcae7825 */ /* 0x000fc600078e0252 */
[----:B------:R-:W4:Y:S04]  /*73610*/  LDL.LU.64 R84, [R1+0x1320] ;  /* 0x0013200001547983 */ /* 0x000f280000300a00 */
[----:B------:R-:W4:Y:S01]  /*73620*/  LDL.LU.64 R82, [R1+0x1328] ;  /* 0x0013280001527983 */ /* 0x000f220000300a00 */
[----:B------:R-:W-:-:S03]  /*73630*/  IMAD.WIDE R60, R252, 0x4, R80 ;  /* 0x00000004fc3c7825 */ /* 0x000fc600078e0250 */
[----:B------:R-:W4:Y:S01]  /*73640*/  LDL.LU.64 R80, [R1+0xb28] ;  /* 0x000b280001507983 */ /* 0x000f220000300a00 */
[----:B------:R-:W-:-:S04]  /*73650*/  IMAD.WIDE R100, R252, 0x4, R122 ;  /* 0x00000004fc647825 */ /* 0x000fc800078e027a */
[C---:B------:R-:W-:Y:S01]  /*73660*/  IMAD.WIDE R38, R252.reuse, 0x4, R188 ;  /* 0x00000004fc267825 */ /* 0x040fe200078e02bc */
[----:B------:R-:W-:Y:S04]  /*73670*/  STL.64 [R1+0x12a8], R100 ;  /* 0x0012a86401007387 */ /* 0x000fe80000100a00 */
[----:B------:R1:W-:Y:S04]  /*73680*/  STL.64 [R1+0x12c0], R174 ;  /* 0x0012c0ae01007387 */ /* 0x0003e80000100a00 */
[----:B------:R-:W-:Y:S01]  /*73690*/  STL.64 [R1+0x12b0], R38 ;  /* 0x0012b02601007387 */ /* 0x000fe20000100a00 */
[----:B------:R-:W-:-:S03]  /*736a0*/  IMAD.WIDE R212, R252, 0x4, R216 ;  /* 0x00000004fcd47825 */ /* 0x000fc600078e02d8 */
[----:B------:R-:W-:Y:S01]  /*736b0*/  STL.64 [R1+0x12d0], R60 ;  /* 0x0012d03c01007387 */ /* 0x000fe20000100a00 */
[----:B------:R-:W-:-:S03]  /*736c0*/  IMAD.WIDE R10, R252, 0x4, R218 ;  /* 0x00000004fc0a7825 */ /* 0x000fc600078e02da */
[----:B------:R-:W4:Y:S01]  /*736d0*/  LDL.LU.64 R216, [R1+0x1358] ;  /* 0x0013580001d87983 */ /* 0x000f220000300a00 */
[----:B------:R-:W-:-:S03]  /*736e0*/  IMAD.WIDE R164, R252, 0x4, R34 ;  /* 0x00000004fca47825 */ /* 0x000fc600078e0222 */
[----:B------:R-:W4:Y:S04]  /*736f0*/  LDL.LU.64 R218, [R1+0x1360] ;  /* 0x0013600001da7983 */ /* 0x000f280000300a00 */
[----:B------:R-:W-:Y:S01]  /*73700*/  STL.64 [R1+0x12d8], R212 ;  /* 0x0012d8d401007387 */ /* 0x000fe20000100a00 */
[----:B------:R-:W-:-:S03]  /*73710*/  IMAD.WIDE R186, R252, 0x4, R222 ;  /* 0x00000004fcba7825 */ /* 0x000fc600078e02de */
[----:B------:R-:W-:Y:S01]  /*73720*/  STL.64 [R1+0x12e0], R10 ;  /* 0x0012e00a01007387 */ /* 0x000fe20000100a00 */
[----:B------:R-:W-:Y:S01]  /*73730*/  MOV R223, R233 ;  /* 0x000000e900df7202 */ /* 0x000fe20000000f00 */
[----:B------:R-:W-:Y:S02]  /*73740*/  IMAD.MOV.U32 R222, RZ, RZ, R232 ;  /* 0x000000ffffde7224 */ /* 0x000fe400078e00e8 */
[----:B------:R-:W-:Y:S04]  /*73750*/  STL.64 [R1+0x12e8], R186 ;  /* 0x0012e8ba01007387 */ /* 0x000fe80000100a00 */
[----:B------:R-:W4:Y:S04]  /*73760*/  LDL.LU.64 R232, [R1+0x1368] ;  /* 0x0013680001e87983 */ /* 0x000f280000300a00 */
[----:B------:R-:W-:Y:S01]  /*73770*/  STL.64 [R1+0x12f0], R164 ;  /* 0x0012f0a401007387 */ /* 0x000fe20000100a00 */
[----:B------:R-:W-:-:S04]  /*73780*/  IMAD.WIDE R98, R252, 0x4, R124 ;  /* 0x00000004fc627825 */ /* 0x000fc800078e027c */
[----:B------:R-:W-:-:S04]  /*73790*/  IMAD.WIDE R36, R252, 0x4, R190 ;  /* 0x00000004fc247825 */ /* 0x000fc800078e02be */
[C---:B--2---:R-:W-:Y:S02]  /*737a0*/  IMAD.WIDE R6, R252.reuse, 0x4, R238 ;  /* 0x00000004fc067825 */ /* 0x044fe400078e02ee */
[----:B------:R-:W2:Y:S02]  /*737b0*/  LDL.LU.64 R238, [R1+0x1370] ;  /* 0x0013700001ee7983 */ /* 0x000ea40000300a00 */
[C---:B---3--:R-:W-:Y:S02]  /*737c0*/  IMAD.WIDE R220, R252.reuse, 0x4, R246 ;  /* 0x00000004fcdc7825 */ /* 0x048fe400078e02f6 */
[----:B------:R-:W3:Y:S04]  /*737d0*/  LDL.LU.64 R246, [R1+0xb18] ;  /* 0x000b180001f67983 */ /* 0x000ee80000300a00 */
[----:B------:R-:W-:Y:S04]  /*737e0*/  STL.64 [R1+0x12f8], R98 ;  /* 0x0012f86201007387 */ /* 0x000fe80000100a00 */
[----:B------:R1:W-:Y:S04]  /*737f0*/  STL.64 [R1+0x1310], R6 ;  /* 0x0013100601007387 */ /* 0x0003e80000100a00 */
[----:B------:R-:W-:Y:S04]  /*73800*/  STL.64 [R1+0x1308], R36 ;  /* 0x0013082401007387 */ /* 0x000fe80000100a00 */
[----:B------:R-:W-:Y:S01]  /*73810*/  STL.64 [R1+0x1318], R220 ;  /* 0x001318dc01007387 */ /* 0x000fe20000100a00 */
[----:B----4-:R-:W-:-:S03]  /*73820*/  IMAD.WIDE R66, R252, 0x4, R82 ;  /* 0x00000004fc427825 */ /* 0x010fc600078e0252 */
[----:B------:R-:W4:Y:S01]  /*73830*/  LDL.LU.64 R82, [R1+0x13a0] ;  /* 0x0013a00001527983 */ /* 0x000f220000300a00 */
[----:B------:R-:W-:-:S03]  /*73840*/  IMAD.WIDE R190, R252, 0x4, R80 ;  /* 0x00000004fcbe7825 */ /* 0x000fc600078e0250 */
[----:B------:R-:W4:Y:S01]  /*73850*/  LDL.LU.64 R80, [R1+0x13b0] ;  /* 0x0013b00001507983 */ /* 0x000f220000300a00 */
[----:B------:R-:W-:-:S04]  /*73860*/  IMAD.WIDE R154, R252, 0x4, R84 ;  /* 0x00000004fc9a7825 */ /* 0x000fc800078e0254 */
[C---:B------:R-:W-:Y:S01]  /*73870*/  IMAD.WIDE R162, R252.reuse, 0x4, R32 ;  /* 0x00000004fca27825 */ /* 0x040fe200078e0220 */
[----:B------:R-:W-:Y:S03]  /*73880*/  STL.64 [R1+0x1320], R154 ;  /* 0x0013209a01007387 */ /* 0x000fe60000100a00 */
[C---:B------:R-:W-:Y:S01]  /*73890*/  IMAD.WIDE R96, R252.reuse, 0x4, R126 ;  /* 0x00000004fc607825 */ /* 0x040fe200078e027e */
[----:B------:R-:W-:Y:S04]  /*738a0*/  STL.64 [R1+0x1328], R66 ;  /* 0x0013284201007387 */ /* 0x000fe80000100a00 */
[----:B------:R-:W-:Y:S01]  /*738b0*/  STL.64 [R1+0x1330], R190 ;  /* 0x001330be01007387 */ /* 0x000fe20000100a00 */
[----:B------:R-:W-:-:S04]  /*738c0*/  IMAD.WIDE R34, R252, 0x4, R192 ;  /* 0x00000004fc227825 */ /* 0x000fc800078e02c0 */
[C---:B------:R-:W-:Y:S02]  /*738d0*/  IMAD.WIDE R8, R252.reuse, 0x4, R216 ;  /* 0x00000004fc087825 */ /* 0x040fe400078e02d8 */
[----:B------:R-:W4:Y:S02]  /*738e0*/  LDL.LU.64 R216, [R1+0x13c0] ;  /* 0x0013c00001d87983 */ /* 0x000f240000300a00 */
[----:B------:R-:W-:Y:S02]  /*738f0*/  IMAD.WIDE R52, R252, 0x4, R218 ;  /* 0x00000004fc347825 */ /* 0x000fe400078e02da */
[----:B------:R-:W-:Y:S02]  /*73900*/  STL.64 [R1+0x1340], R162 ;  /* 0x001340a201007387 */ /* 0x000fe40000100a00 */
[----:B------:R-:W-:Y:S02]  /*73910*/  IMAD.MOV.U32 R218, RZ, RZ, R222 ;  /* 0x000000ffffda7224 */ /* 0x000fe400078e00de */
[----:B------:R-:W-:Y:S01]  /*73920*/  IMAD.MOV.U32 R219, RZ, RZ, R223 ;  /* 0x000000ffffdb7224 */ /* 0x000fe200078e00df */
[----:B------:R-:W-:Y:S01]  /*73930*/  STL.64 [R1+0x1348], R96 ;  /* 0x0013486001007387 */ /* 0x000fe20000100a00 */
[----:B------:R-:W-:-:S02]  /*73940*/  IMAD.MOV.U32 R222, RZ, RZ, R224 ;  /* 0x000000ffffde7224 */ /* 0x000fc400078e00e0 */
[----:B------:R-:W-:Y:S01]  /*73950*/  IMAD.MOV.U32 R223, RZ, RZ, R225 ;  /* 0x000000ffffdf7224 */ /* 0x000fe200078e00e1 */
[----:B------:R-:W-:Y:S01]  /*73960*/  MOV R225, R231 ;  /* 0x000000e700e17202 */ /* 0x000fe20000000f00 */
[----:B------:R-:W-:Y:S01]  /*73970*/  IMAD.MOV.U32 R224, RZ, RZ, R230 ;  /* 0x000000ffffe07224 */ /* 0x000fe200078e00e6 */
[----:B------:R1:W-:Y:S01]  /*73980*/  STL.64 [R1+0x1358], R8 ;  /* 0x0013580801007387 */ /* 0x0003e20000100a00 */
[----:B------:R-:W-:-:S03]  /*73990*/  IMAD.WIDE R56, R252, 0x4, R232 ;  /* 0x00000004fc387825 */ /* 0x000fc600078e02e8 */
[----:B------:R-:W4:Y:S04]  /*739a0*/  LDL.LU.64 R230, [R1+0x13b8] ;  /* 0x0013b80001e67983 */ /* 0x000f280000300a00 */
[----:B------:R-:W4:Y:S04]  /*739b0*/  LDL.LU.64 R232, [R1+0xaf0] ;  /* 0x000af00001e87983 */ /* 0x000f280000300a00 */
[----:B------:R-:W-:Y:S04]  /*739c0*/  STL.64 [R1+0x1350], R34 ;  /* 0x0013502201007387 */ /* 0x000fe80000100a00 */
[----:B------:R-:W-:Y:S01]  /*739d0*/  STL.64 [R1+0x1360], R52 ;  /* 0x0013603401007387 */ /* 0x000fe20000100a00 */
[----:B------:R-:W-:-:S04]  /*739e0*/  IMAD.WIDE R126, R252, 0x4, R30 ;  /* 0x00000004fc7e7825 */ /* 0x000fc800078e021e */
[----:B------:R-:W-:-:S04]  /*739f0*/  IMAD.WIDE R94, R252, 0x4, R128 ;  /* 0x00000004fc5e7825 */ /* 0x000fc800078e0280 */
[----:B--2---:R-:W-:-:S04]  /*73a00*/  IMAD.WIDE R64, R252, 0x4, R238 ;  /* 0x00000004fc407825 */ /* 0x004fc800078e02ee */
[----:B------:R-:W-:Y:S02]  /*73a10*/  IMAD.MOV.U32 R238, RZ, RZ, R244 ;  /* 0x000000ffffee7224 */ /* 0x000fe400078e00f4 */
[----:B------:R-:W-:Y:S02]  /*73a20*/  IMAD.MOV.U32 R239, RZ, RZ, R245 ;  /* 0x000000ffffef7224 */ /* 0x000fe400078e00f5 */
[----:B------:R-:W2:Y:S01]  /*73a30*/  LDL.LU.64 R244, [R1+0x13e8] ;  /* 0x0013e80001f47983 */ /* 0x000ea20000300a00 */
[----:B---3--:R-:W-:-:S03]  /*73a40*/  IMAD.WIDE R184, R252, 0x4, R246 ;  /* 0x00000004fcb87825 */ /* 0x008fc600078e02f6 */
[----:B------:R-:W3:Y:S04]  /*73a50*/  LDL.LU.64 R246, [R1+0x13f0] ;  /* 0x0013f00001f67983 */ /* 0x000ee80000300a00 */
[----:B------:R-:W-:Y:S04]  /*73a60*/  STL.64 [R1+0x1368], R56 ;  /* 0x0013683801007387 */ /* 0x000fe80000100a00 */
[----:B------:R-:W-:Y:S04]  /*73a70*/  STL.64 [R1+0x1370], R64 ;  /* 0x0013704001007387 */ /* 0x000fe80000100a00 */
[----:B------:R-:W-:Y:S01]  /*73a80*/  STL.64 [R1+0x1378], R184 ;  /* 0x001378b801007387 */ /* 0x000fe20000100a00 */
[----:B----4-:R-:W-:-:S03]  /*73a90*/  IMAD.WIDE R48, R252, 0x4, R82 ;  /* 0x00000004fc307825 */ /* 0x010fc600078e0252 */
[----:B------:R-:W4:Y:S01]  /*73aa0*/  LDL.LU.64 R82, [R1+0x13f8] ;  /* 0x0013f80001527983 */ /* 0x000f220000300a00 */
[----:B------:R-:W-:-:S03]  /*73ab0*/  IMAD.WIDE R50, R252, 0x4, R80 ;  /* 0x00000004fc327825 */ /* 0x000fc600078e0250 */
[----:B------:R-:W-:Y:S04]  /*73ac0*/  STL.64 [R1+0x1380], R126 ;  /* 0x0013807e01007387 */ /* 0x000fe80000100a00 */
[----:B------:R-:W-:Y:S04]  /*73ad0*/  STL.64 [R1+0x1388], R94 ;  /* 0x0013885e01007387 */ /* 0x000fe80000100a00 */
[----:B------:R1:W-:Y:S04]  /*73ae0*/  STL.64 [R1+0x13a0], R48 ;  /* 0x0013a03001007387 */ /* 0x0003e80000100a00 */
[----:B------:R-:W4:Y:S01]  /*73af0*/  LDL.LU.64 R80, [R1+0x13a8] ;  /* 0x0013a80001507983 */ /* 0x000f220000300a00 */
[----:B------:R-:W-:-:S04]  /*73b00*/  IMAD.WIDE R32, R252, 0x4, R194 ;  /* 0x00000004fc207825 */ /* 0x000fc800078e02c2 */
[C---:B------:R-:W-:Y:S02]  /*73b10*/  IMAD.WIDE R152, R252.reuse, 0x4, R216 ;  /* 0x00000004fc987825 */ /* 0x040fe400078e02d8 */
[----:B------:R-:W4:Y:S02]  /*73b20*/  LDL.LU.64 R216, [R1+0xae8] ;  /* 0x000ae80001d87983 */ /* 0x000f240000300a00 */
[C---:B------:R-:W-:Y:S02]  /*73b30*/  IMAD.WIDE R124, R252.reuse, 0x4, R28 ;  /* 0x00000004fc7c7825 */ /* 0x040fe400078e021c */
[----:B------:R-:W-:Y:S04]  /*73b40*/  STL.64 [R1+0x1390], R32 ;  /* 0x0013902001007387 */ /* 0x000fe80000100a00 */
[----:B------:R-:W-:Y:S01]  /*73b50*/  STL.64 [R1+0x13b0], R50 ;  /* 0x0013b03201007387 */ /* 0x000fe20000100a00 */
[----:B------:R-:W-:-:S04]  /*73b60*/  IMAD.WIDE R92, R252, 0x4, R130 ;  /* 0x00000004fc5c7825 */ /* 0x000fc800078e0282 */
[C---:B------:R-:W-:Y:S02]  /*73b70*/  IMAD.WIDE R192, R252.reuse, 0x4, R230 ;  /* 0x00000004fcc07825 */ /* 0x040fe400078e02e6 */
[----:B------:R-:W4:Y:S02]  /*73b80*/  LDL.LU.64 R230, [R1+0x1420] ;  /* 0x0014200001e67983 */ /* 0x000f240000300a00 */
[C---:B------:R-:W-:Y:S02]  /*73b90*/  IMAD.WIDE R180, R252.reuse, 0x4, R232 ;  /* 0x00000004fcb47825 */ /* 0x040fe400078e02e8 */
[----:B------:R-:W4:Y:S04]  /*73ba0*/  LDL.LU.64 R232, [R1+0x1428] ;  /* 0x0014280001e87983 */ /* 0x000f280000300a00 */
[----:B------:R-:W-:Y:S04]  /*73bb0*/  STL.64 [R1+0x13c0], R152 ;  /* 0x0013c09801007387 */ /* 0x000fe80000100a00 */
[----:B------:R-:W-:Y:S04]  /*73bc0*/  STL.64 [R1+0x13b8], R192 ;  /* 0x0013b8c001007387 */ /* 0x000fe80000100a00 */
[----:B------:R-:W-:Y:S04]  /*73bd0*/  STL.64 [R1+0x13c8], R180 ;  /* 0x0013c8b401007387 */ /* 0x000fe80000100a00 */
[----:B------:R-:W-:Y:S01]  /*73be0*/  STL.64 [R1+0x13d0], R124 ;  /* 0x0013d07c01007387 */ /* 0x000fe20000100a00 */
[----:B------:R-:W-:-:S04]  /*73bf0*/  IMAD.WIDE R30, R252, 0x4, R196 ;  /* 0x00000004fc1e7825 */ /* 0x000fc800078e02c4 */
[----:B--2---:R-:W-:-:S04]  /*73c00*/  IMAD.WIDE R244, R252, 0x4, R244 ;  /* 0x00000004fcf47825 */ /* 0x004fc800078e02f4 */
[C---:B---3--:R-:W-:Y:S02]  /*73c10*/  IMAD.WIDE R146, R252.reuse, 0x4, R246 ;  /* 0x00000004fc927825 */ /* 0x048fe400078e02f6 */
[----:B------:R-:W2:Y:S04]  /*73c20*/  LDL.LU.64 R246, [R1+0x1430] ;  /* 0x0014300001f67983 */ /* 0x000ea80000300a00 */
[----:B------:R-:W-:Y:S04]  /*73c30*/  STL.64 [R1+0x13d8], R92 ;  /* 0x0013d85c01007387 */ /* 0x000fe80000100a00 */
[----:B------:R3:W-:Y:S04]  /*73c40*/  STL.64 [R1+0x13e8], R244 ;  /* 0x0013e8f401007387 */ /* 0x0007e80000100a00 */
[----:B------:R-:W3:Y:S04]  /*73c50*/  LDL.LU.64 R86, [R1+0x1398] ;  /* 0x0013980001567983 */ /* 0x000ee80000300a00 */
[----:B------:R-:W3:Y:S04]  /*73c60*/  LDL.LU.64 R84, [R1+0xae0] ;  /* 0x000ae00001547983 */ /* 0x000ee80000300a00 */
[----:B------:R-:W-:Y:S01]  /*73c70*/  STL.64 [R1+0x13e0], R30 ;  /* 0x0013e01e01007387 */ /* 0x000fe20000100a00 */
[----:B----4-:R-:W-:-:S03]  /*73c80*/  IMAD.WIDE R214, R252, 0x4, R82 ;  /* 0x00000004fcd67825 */ /* 0x010fc600078e0252 */
[----:B------:R-:W-:Y:S04]  /*73c90*/  STL.64 [R1+0x13f0], R146 ;  /* 0x0013f09201007387 */ /* 0x000fe80000100a00 */
[----:B------:R-:W4:Y:S01]  /*73ca0*/  LDL.LU.64 R82, [R1+0x1458] ;  /* 0x0014580001527983 */ /* 0x000f220000300a00 */
[----:B------:R-:W-:-:S03]  /*73cb0*/  IMAD.WIDE R160, R252, 0x4, R80 ;  /* 0x00000004fca07825 */ /* 0x000fc600078e0250 */
[----:B------:R-:W4:Y:S01]  /*73cc0*/  LDL.LU.64 R80, [R1+0x1460] ;  /* 0x0014600001507983 */ /* 0x000f220000300a00 */
[----:B------:R-:W-:-:S03]  /*73cd0*/  IMAD.WIDE R122, R252, 0x4, R26 ;  /* 0x00000004fc7a7825 */ /* 0x000fc600078e021a */
[----:B------:R-:W-:Y:S01]  /*73ce0*/  STL.64 [R1+0x13f8], R214 ;  /* 0x0013f8d601007387 */ /* 0x000fe20000100a00 */
[----:B------:R-:W-:-:S03]  /*73cf0*/  IMAD.WIDE R178, R252, 0x4, R216 ;  /* 0x00000004fcb27825 */ /* 0x000fc600078e02d8 */
[----:B------:R-:W-:Y:S01]  /*73d00*/  STL.64 [R1+0x13a8], R160 ;  /* 0x0013a8a001007387 */ /* 0x000fe20000100a00 */
[----:B------:R-:W-:Y:S02]  /*73d10*/  IMAD.MOV.U32 R216, RZ, RZ, R218 ;  /* 0x000000ffffd87224 */ /* 0x000fe400078e00da */
[----:B------:R-:W-:Y:S01]  /*73d20*/  IMAD.MOV.U32 R217, RZ, RZ, R219 ;  /* 0x000000ffffd97224 */ /* 0x000fe200078e00db */
[----:B------:R-:W-:Y:S01]  /*73d30*/  MOV R219, R223 ;  /* 0x000000df00db7202 */ /* 0x000fe20000000f00 */
[----:B------:R-:W-:Y:S01]  /*73d40*/  IMAD.MOV.U32 R218, RZ, RZ, R222 ;  /* 0x000000ffffda7224 */ /* 0x000fe200078e00de */
[----:B------:R-:W-:Y:S01]  /*73d50*/  STL.64 [R1+0x1400], R178 ;  /* 0x001400b201007387 */ /* 0x000fe20000100a00 */
[----:B------:R-:W-:-:S04]  /*73d60*/  IMAD.WIDE R90, R252, 0x4, R132 ;  /* 0x00000004fc5a7825 */ /* 0x000fc800078e0284 */
[----:B------:R-:W-:Y:S02]  /*73d70*/  IMAD.MOV.U32 R222, RZ, RZ, R224 ;  /* 0x000000ffffde7224 */ /* 0x000fe400078e00e0 */
[----:B------:R-:W-:Y:S02]  /*73d80*/  IMAD.MOV.U32 R223, RZ, RZ, R225 ;  /* 0x000000ffffdf7224 */ /* 0x000fe400078e00e1 */
[----:B------:R-:W4:Y:S01]  /*73d90*/  LDL.LU.64 R224, [R1+0x1468] ;  /* 0x0014680001e07983 */ /* 0x000f220000300a00 */
[----:B------:R-:W-:-:S03]  /*73da0*/  IMAD.WIDE R156, R252, 0x4, R230 ;  /* 0x00000004fc9c7825 */ /* 0x000fc600078e02e6 */
[----:B------:R-:W-:Y:S01]  /*73db0*/  STL.64 [R1+0x1408], R122 ;  /* 0x0014087a01007387 */ /* 0x000fe20000100a00 */
[----:B------:R-:W-:-:S03]  /*73dc0*/  IMAD.WIDE R28, R252, 0x4, R198 ;  /* 0x00000004fc1c7825 */ /* 0x000fc600078e02c6 */
[----:B------:R-:W4:Y:S01]  /*73dd0*/  LDL.LU.64 R230, [R1+0x1338] ;  /* 0x0013380001e67983 */ /* 0x000f220000300a00 */
[----:B------:R-:W-:-:S03]  /*73de0*/  IMAD.WIDE R226, R252, 0x4, R232 ;  /* 0x00000004fce27825 */ /* 0x000fc600078e02e8 */
[----:B------:R-:W-:Y:S04]  /*73df0*/  STL.64 [R1+0x1410], R90 ;  /* 0x0014105a01007387 */ /* 0x000fe80000100a00 */
[----:B------:R1:W-:Y:S04]  /*73e00*/  STL.64 [R1+0x1420], R156 ;  /* 0x0014209c01007387 */ /* 0x0003e80000100a00 */
[----:B------:R-:W4:Y:S04]  /*73e10*/  LDL.LU.64 R232, [R1+0xac8] ;  /* 0x000ac80001e87983 */ /* 0x000f280000300a00 */
[----:B------:R-:W-:Y:S04]  /*73e20*/  STL.64 [R1+0x1418], R28 ;  /* 0x0014181c01007387 */ /* 0x000fe80000100a00 */
[----:B------:R-:W-:Y:S01]  /*73e30*/  STL.64 [R1+0x1428], R226 ;  /* 0x001428e201007387 */ /* 0x000fe20000100a00 */
[----:B------:R-:W-:-:S04]  /*73e40*/  IMAD.WIDE R120, R252, 0x4, R24 ;  /* 0x00000004fc787825 */ /* 0x000fc800078e0218 */
[----:B------:R-:W-:-:S04]  /*73e50*/  IMAD.WIDE R88, R252, 0x4, R134 ;  /* 0x00000004fc587825 */ /* 0x000fc800078e0286 */
[----:B------:R-:W-:-:S04]  /*73e60*/  IMAD.WIDE R26, R252, 0x4, R200 ;  /* 0x00000004fc1a7825 */ /* 0x000fc800078e02c8 */
[----:B--2---:R-:W-:-:S05]  /*73e70*/  IMAD.WIDE R246, R252, 0x4, R246 ;  /* 0x00000004fcf67825 */ /* 0x004fca00078e02f6 */
[----:B------:R-:W-:Y:S01]  /*73e80*/  STL.64 [R1+0x1430], R246 ;  /* 0x001430f601007387 */ /* 0x000fe20000100a00 */
[----:B---3--:R-:W-:-:S04]  /*73e90*/  IMAD.WIDE R78, R252, 0x4, R86 ;  /* 0x00000004fc4e7825 */ /* 0x008fc800078e0256 */
[C---:B------:R-:W-:Y:S01]  /*73ea0*/  IMAD.WIDE R128, R252.reuse, 0x4, R84 ;  /* 0x00000004fc807825 */ /* 0x040fe200078e0254 */
[----:B------:R-:W-:Y:S04]  /*73eb0*/  STL.64 [R1+0x1398], R78 ;  /* 0x0013984e01007387 */ /* 0x000fe80000100a00 */
[----:B------:R-:W-:Y:S04]  /*73ec0*/  STL.64 [R1+0x1438], R128 ;  /* 0x0014388001007387 */ /* 0x000fe80000100a00 */
[----:B------:R-:W2:Y:S04]  /*73ed0*/  LDL.LU.64 R112, [R1+0x1490] ;  /* 0x0014900001707983 */ /* 0x000ea80000300a00 */
[----:B------:R-:W3:Y:S01]  /*73ee0*/  LDL.LU.64 R58, [R1+0x1498] ;  /* 0x00149800013a7983 */ /* 0x000ee20000300a00 */
[----:B----4-:R-:W-:-:S03]  /*73ef0*/  IMAD.WIDE R76, R252, 0x4, R82 ;  /* 0x00000004fc4c7825 */ /* 0x010fc600078e0252 */
[----:B------:R-:W-:Y:S04]  /*73f00*/  STL.64 [R1+0x1440], R120 ;  /* 0x0014407801007387 */ /* 0x000fe80000100a00 */
[----:B------:R-:W4:Y:S01]  /*73f10*/  LDL.LU.64 R82, [R1+0x14a0] ;  /* 0x0014a00001527983 */ /* 0x000f220000300a00 */
[----:B------:R-:W-:-:S03]  /*73f20*/  IMAD.WIDE R148, R252, 0x4, R80 ;  /* 0x00000004fc947825 */ /* 0x000fc600078e0250 */
[----:B------:R-:W-:Y:S04]  /*73f30*/  STL.64 [R1+0x1448], R88 ;  /* 0x0014485801007387 */ /* 0x000fe80000100a00 */
[----:B------:R1:W-:Y:S04]  /*73f40*/  STL.64 [R1+0x1458], R76 ;  /* 0x0014584c01007387 */ /* 0x0003e80000100a00 */
[----:B------:R-:W-:Y:S04]  /*73f50*/  STL.64 [R1+0x1450], R26 ;  /* 0x0014501a01007387 */ /* 0x000fe80000100a00 */
[----:B------:R-:W-:Y:S04]  /*73f60*/  STL.64 [R1+0x1460], R148 ;  /* 0x0014609401007387 */ /* 0x000fe80000100a00 */
[----:B------:R-:W4:Y:S01]  /*73f70*/  LDL.LU.64 R12, [R1+0x1300] ;  /* 0x00130000010c7983 */ /* 0x000f220000300a00 */
[----:B------:R-:W-:-:S03]  /*73f80*/  IMAD.WIDE R118, R252, 0x4, R22 ;  /* 0x00000004fc767825 */ /* 0x000fc600078e0216 */
[----:B------:R-:W4:Y:S04]  /*73f90*/  LDL.LU.64 R84, [R1+0xac0] ;  /* 0x000ac00001547983 */ /* 0x000f280000300a00 */
[----:B------:R-:W4:Y:S01]  /*73fa0*/  LDL.LU.64 R70, [R1+0x14c8] ;  /* 0x0014c80001467983 */ /* 0x000f220000300a00 */
[----:B------:R-:W-:-:S03]  /*73fb0*/  IMAD.WIDE R68, R252, 0x4, R224 ;  /* 0x00000004fc447825 */ /* 0x000fc600078e02e0 */
[----:B------:R-:W4:Y:S01]  /*73fc0*/  LDL.LU.64 R80, [R1+0x14d0] ;  /* 0x0014d00001507983 */ /* 0x000f220000300a00 */
[----:B------:R-:W-:-:S03]  /*73fd0*/  IMAD.WIDE R198, R252, 0x4, R230 ;  /* 0x00000004fcc67825 */ /* 0x000fc600078e02e6 */
[----:B------:R-:W-:Y:S01]  /*73fe0*/  STL.64 [R1+0x1468], R68 ;  /* 0x0014684401007387 */ /* 0x000fe20000100a00 */
[----:B------:R-:W-:-:S03]  /*73ff0*/  IMAD.MOV.U32 R224, RZ, RZ, R238 ;  /* 0x000000ffffe07224 */ /* 0x000fc600078e00ee */
[----:B------:R-:W4:Y:S01]  /*74000*/  LDL.64 R230, [R1+0x390] ;  /* 0x0003900001e67983 */ /* 0x000f220000100a00 */
[----:B------:R-:W-:Y:S02]  /*74010*/  IMAD.MOV.U32 R225, RZ, RZ, R239 ;  /* 0x000000ffffe17224 */ /* 0x000fe400078e00ef */
[----:B------:R-:W-:-:S04]  /*74020*/  IMAD.WIDE R86, R252, 0x4, R136 ;  /* 0x00000004fc567825 */ /* 0x000fc800078e0288 */
[C---:B------:R-:W-:Y:S02]  /*74030*/  IMAD.WIDE R188, R252.reuse, 0x4, R232 ;  /* 0x00000004fcbc7825 */ /* 0x040fe400078e02e8 */
[----:B------:R-:W4:Y:S04]  /*74040*/  LDL.64 R232, [R1+0x398] ;  /* 0x0003980001e87983 */ /* 0x000f280000100a00 */
[----:B------:R-:W-:Y:S01]  /*74050*/  STL.64 [R1+0x1338], R198 ;  /* 0x001338c601007387 */ /* 0x000fe20000100a00 */
[----:B------:R-:W-:-:S03]  /*74060*/  IMAD.WIDE R24, R252, 0x4, R202 ;  /* 0x00000004fc187825 */ /* 0x000fc600078e02ca */
[----:B------:R-:W4:Y:S04]  /*74070*/  LDL.64 R238, [R1+0x410] ;  /* 0x0004100001ee7983 */ /* 0x000f280000100a00 */
[----:B------:R-:W-:Y:S04]  /*74080*/  STL.64 [R1+0x1470], R188 ;  /* 0x001470bc01007387 */ /* 0x000fe80000100a00 */
[----:B------:R-:W-:Y:S01]  /*74090*/  STL.64 [R1+0x1478], R118 ;  /* 0x0014787601007387 */ /* 0x000fe20000100a00 */
[----:B--2---:R-:W-:-:S04]  /*740a0*/  IMAD.WIDE R46, R252, 0x4, R112 ;  /* 0x00000004fc2e7825 */ /* 0x004fc800078e0270 */
[C---:B---3--:R-:W-:Y:S02]  /*740b0*/  IMAD.WIDE R200, R252.reuse, 0x4, R58 ;  /* 0x00000004fcc87825 */ /* 0x048fe400078e023a */
[----:B------:R-:W2:Y:S04]  /*740c0*/  LDL.LU.64 R58, [R1+0x14d8] ;  /* 0x0014d800013a7983 */ /* 0x000ea80000300a00 */
[----:B------:R-:W-:Y:S01]  /*740d0*/  STL.64 [R1+0x1480], R86 ;  /* 0x0014805601007387 */ /* 0x000fe20000100a00 */
[----:B----4-:R-:W-:-:S03]  /*740e0*/  IMAD.WIDE R194, R252, 0x4, R82 ;  /* 0x00000004fcc27825 */ /* 0x010fc600078e0252 */
[----:B------:R3:W-:Y:S04]  /*740f0*/  STL.64 [R1+0x1490], R46 ;  /* 0x0014902e01007387 */ /* 0x0007e80000100a00 */
[----:B------:R-:W4:Y:S04]  /*74100*/  LDL.LU.64 R114, [R1+0x12c8] ;  /* 0x0012c80001727983 */ /* 0x000f280000300a00 */
[----:B------:R-:W3:Y:S04]  /*74110*/  LDL.LU.64 R82, [R1+0xa90] ;  /* 0x000a900001527983 */ /* 0x000ee80000300a00 */
[----:B------:R-:W-:Y:S04]  /*74120*/  STL.64 [R1+0x1488], R24 ;  /* 0x0014881801007387 */ /* 0x000fe80000100a00 */
[----:B------:R-:W-:Y:S04]  /*74130*/  STL.64 [R1+0x1498], R200 ;  /* 0x001498c801007387 */ /* 0x000fe80000100a00 */
[----:B------:R-:W3:Y:S01]  /*74140*/  LDL.LU.64 R108, [R1+0x1500] ;  /* 0x00150000016c7983 */ /* 0x000ee20000300a00 */
[----:B------:R-:W-:-:S03]  /*74150*/  IMAD.WIDE R196, R252, 0x4, R12 ;  /* 0x00000004fcc47825 */ /* 0x000fc600078e020c */
[----:B------:R-:W3:Y:S01]  /*74160*/  LDL.LU.64 R12, [R1+0x1508] ;  /* 0x00150800010c7983 */ /* 0x000ee20000300a00 */
[----:B------:R-:W-:-:S03]  /*74170*/  IMAD.WIDE R134, R252, 0x4, R84 ;  /* 0x00000004fc867825 */ /* 0x000fc600078e0254 */
[----:B------:R-:W3:Y:S01]  /*74180*/  LDL.LU.64 R44, [R1+0x1510] ;  /* 0x00151000012c7983 */ /* 0x000ee20000300a00 */
[----:B------:R-:W-:-:S03]  /*74190*/  IMAD.WIDE R116, R252, 0x4, R20 ;  /* 0x00000004fc747825 */ /* 0x000fc600078e0214 */
[----:B------:R-:W-:Y:S01]  /*741a0*/  STL.64 [R1+0x14a0], R194 ;  /* 0x0014a0c201007387 */ /* 0x000fe20000100a00 */
[----:B------:R-:W-:-:S03]  /*741b0*/  IMAD.WIDE R84, R252, 0x4, R138 ;  /* 0x00000004fc547825 */ /* 0x000fc600078e028a */
[----:B------:R-:W-:Y:S01]  /*741c0*/  STL.64 [R1+0x1300], R196 ;  /* 0x001300c401007387 */ /* 0x000fe20000100a00 */
[----:B------:R-:W-:-:S03]  /*741d0*/  IMAD.WIDE R136, R252, 0x4, R70 ;  /* 0x00000004fc887825 */ /* 0x000fc600078e0246 */
[----:B------:R-:W-:Y:S01]  /*741e0*/  STL.64 [R1+0x14a8], R134 ;  /* 0x0014a88601007387 */ /* 0x000fe20000100a00 */
[----:B------:R-:W-:-:S03]  /*741f0*/  IMAD.WIDE R22, R252, 0x4, R204 ;  /* 0x00000004fc167825 */ /* 0x000fc600078e02cc */
[----:B------:R-:W-:Y:S01]  /*74200*/  STL.64 [R1+0x14b0], R116 ;  /* 0x0014b07401007387 */ /* 0x000fe20000100a00 */
[----:B------:R-:W-:-:S03]  /*74210*/  IMAD.WIDE R70, R252, 0x4, R80 ;  /* 0x00000004fc467825 */ /* 0x000fc600078e0250 */
[----:B------:R-:W3:Y:S04]  /*74220*/  LDL.LU.64 R112, [R1+0x12b8] ;  /* 0x0012b80001707983 */ /* 0x000ee80000300a00 */
[----:B------:R-:W3:Y:S04]  /*74230*/  LDL.LU.64 R80, [R1+0xa78] ;  /* 0x000a780001507983 */ /* 0x000ee80000300a00 */
[----:B------:R-:W-:Y:S04]  /*74240*/  STL.64 [R1+0x14b8], R84 ;  /* 0x0014b85401007387 */ /* 0x000fe80000100a00 */
[----:B------:R1:W-:Y:S04]  /*74250*/  STL.64 [R1+0x14c8], R136 ;  /* 0x0014c88801007387 */ /* 0x0003e80000100a00 */
[----:B------:R-:W-:Y:S04]  /*74260*/  STL.64 [R1+0x14c0], R22 ;  /* 0x0014c01601007387 */ /* 0x000fe80000100a00 */
[----:B------:R-:W-:Y:S01]  /*74270*/  STL.64 [R1+0x14d0], R70 ;  /* 0x0014d04601007387 */ /* 0x000fe20000100a00 */
[----:B------:R-:W-:Y:S01]  /*74280*/  IMAD.WIDE R20, R252, 0x4, R206 ;  /* 0x00000004fc147825 */ /* 0x000fe200078e02ce */
[----:B------:R-:W-:-:S02]  /*74290*/  ISETP.NE.U32.AND P3, PT, R3, RZ, PT ;  /* 0x000000ff0300720c */ /* 0x000fc40003f65070 */
[----:B------:R-:W-:Y:S01]  /*742a0*/  ISETP.NE.U32.AND P5, PT, R0, RZ, PT ;  /* 0x000000ff0000720c */ /* 0x000fe20003fa5070 */
[----:B------:R-:W-:Y:S01]  /*742b0*/  LDGSTS.E [R242+0x32000], desc[UR48][R230.64], P4 ;  /* 0x32000000e6f27fae */ /* 0x000fe2000a121870 */
[----:B--2---:R-:W-:-:S03]  /*742c0*/  IMAD.WIDE R58, R252, 0x4, R58 ;  /* 0x00000004fc3a7825 */ /* 0x004fc600078e023a */
[----:B------:R-:W-:Y:S04]  /*742d0*/  LDGSTS.E [R242+0x32008], desc[UR48][R232.64], P0 ;  /* 0x32008000e8f27fae */ /* 0x000fe80008121870 */
[----:B------:R-:W-:Y:S01]  /*742e0*/  STL.64 [R1+0x14d8], R58 ;  /* 0x0014d83a01007387 */ /* 0x000fe20000100a00 */
[----:B----4-:R-:W-:-:S03]  /*742f0*/  IMAD.WIDE R138, R252, 0x4, R114 ;  /* 0x00000004fc8a7825 */ /* 0x010fc600078e0272 */
[----:B------:R-:W-:Y:S01]  /*74300*/  LDGSTS.E [R242+0x34000], desc[UR48][R238.64], P6 ;  /* 0x34000000eef27fae */ /* 0x000fe2000b121870 */
[----:B---3--:R-:W-:-:S03]  /*74310*/  IMAD.WIDE R132, R252, 0x4, R82 ;  /* 0x00000004fc847825 */ /* 0x008fc600078e0252 */
[----:B------:R-:W-:Y:S01]  /*74320*/  STL.64 [R1+0x12c8], R138 ;  /* 0x0012c88a01007387 */ /* 0x000fe20000100a00 */
[----:B------:R-:W-:-:S03]  /*74330*/  IMAD.WIDE R114, R252, 0x4, R18 ;  /* 0x00000004fc727825 */ /* 0x000fc600078e0212 */
[----:B------:R-:W-:Y:S01]  /*74340*/  STL.64 [R1+0x14e0], R132 ;  /* 0x0014e08401007387 */ /* 0x000fe20000100a00 */
[----:B------:R-:W-:-:S03]  /*74350*/  IMAD.WIDE R82, R252, 0x4, R140 ;  /* 0x00000004fc527825 */ /* 0x000fc600078e028c */
[----:B------:R-:W-:Y:S01]  /*74360*/  STL.64 [R1+0x14e8], R114 ;  /* 0x0014e87201007387 */ /* 0x000fe20000100a00 */
[----:B------:R-:W-:-:S03]  /*74370*/  IMAD.WIDE R108, R252, 0x4, R108 ;  /* 0x00000004fc6c7825 */ /* 0x000fc600078e026c */
[----:B------:R-:W-:Y:S04]  /*74380*/  STL.64 [R1+0x14f0], R82 ;  /* 0x0014f05201007387 */ /* 0x000fe80000100a00 */
[----:B------:R2:W-:Y:S01]  /*74390*/  STL.64 [R1+0x1500], R108 ;  /* 0x0015006c01007387 */ /* 0x0005e20000100a00 */
[----:B------:R-:W-:-:S03]  /*743a0*/  IMAD.WIDE R12, R252, 0x4, R12 ;  /* 0x00000004fc0c7825 */ /* 0x000fc600078e020c */
[----:B------:R-:W3:Y:S04]  /*743b0*/  LDL.64 R206, [R1+0x418] ;  /* 0x0004180001ce7983 */ /* 0x000ee80000100a00 */
[----:B------:R-:W4:Y:S04]  /*743c0*/  LDL.64 R204, [R1+0x4a0] ;  /* 0x0004a00001cc7983 */ /* 0x000f280000100a00 */
[----:B-1----:R-:W2:Y:S04]  /*743d0*/  LDL.64 R172, [R1+0x4a8] ;  /* 0x0004a80001ac7983 */ /* 0x002ea80000100a00 */
[----:B------:R-:W-:Y:S04]  /*743e0*/  STL.64 [R1+0x14f8], R20 ;  /* 0x0014f81401007387 */ /* 0x000fe80000100a00 */
[----:B------:R1:W-:Y:S04]  /*743f0*/  STL.64 [R1+0x1508], R12 ;  /* 0x0015080c01007387 */ /* 0x0003e80000100a00 */
[----:B------:R-:W2:Y:S01]  /*74400*/  LDL.64 R240, [R1+0x4d0] ;  /* 0x0004d00001f07983 */ /* 0x000ea20000100a00 */
[----:B------:R-:W-:-:S03]  /*74410*/  IMAD.WIDE R202, R252, 0x4, R44 ;  /* 0x00000004fcca7825 */ /* 0x000fc600078e022c */
        /* <DEDUP_REMOVED lines=8> */
[----:B------:R1:W-:Y:S01]  /*744a0*/  STL.64 [R1+0x1510], R202 ;  /* 0x001510ca01007387 */ /* 0x0003e20000100a00 */
[----:B------:R-:W-:-:S03]  /*744b0*/  IMAD.WIDE R18, R252, 0x4, R208 ;  /* 0x00000004fc127825 */ /* 0x000fc600078e02d0 */
[----:B------:R1:W-:Y:S01]  /*744c0*/  STL.64 [R1+0x12b8], R140 ;  /* 0x0012b88c01007387 */ /* 0x0003e20000100a00 */
[----:B------:R-:W-:-:S03]  /*744d0*/  IMAD.WIDE R44, R252, 0x4, R182 ;  /* 0x00000004fc2c7825 */ /* 0x000fc600078e02b6 */
[----:B------:R1:W-:Y:S01]  /*744e0*/  STL.64 [R1+0x1518], R130 ;  /* 0x0015188201007387 */ /* 0x0003e20000100a00 */
[----:B------:R-:W-:-:S03]  /*744f0*/  VIADD R3, R243, 0x200000 ;  /* 0x00200000f3037836 */ /* 0x000fc60000000000 */
[----:B------:R1:W-:Y:S01]  /*74500*/  STL.64 [R1+0x1520], R112 ;  /* 0x0015207001007387 */ /* 0x0003e20000100a00 */
[----:B------:R-:W-:-:S03]  /*74510*/  IADD3 R0, R243, 0x200000, RZ ;  /* 0x00200000f3007810 */ /* 0x000fc60007ffe0ff */
[----:B------:R1:W-:Y:S04]  /*74520*/  STL.64 [R1+0x1528], R80 ;  /* 0x0015285001007387 */ /* 0x0003e80000100a00 */
[----:B------:R-:W-:Y:S04]  /*74530*/  STL.64 [R1+0x1530], R18 ;  /* 0x0015301201007387 */ /* 0x000fe80000100a00 */
[----:B------:R1:W-:Y:S04]  /*74540*/  STL.64 [R1+0x10c8], R44 ;  /* 0x0010c82c01007387 */ /* 0x0003e80000100a00 */
[----:B------:R-:W2:Y:S04]  /*74550*/  LDL.64 R142, [R1+0x648] ;  /* 0x00064800018e7983 */ /* 0x000ea80000100a00 */
[----:B---3--:R-:W-:Y:S04]  /*74560*/  LDGSTS.E [R242+0x34008], desc[UR48][R206.64], P1 ;  /* 0x34008000cef27fae */ /* 0x008fe80008921870 */
[----:B----4-:R-:W-:Y:S04]  /*74570*/  LDGSTS.E [R242+0x36000], desc[UR48][R204.64], P2 ;  /* 0x36000000ccf27fae */ /* 0x010fe80009121870 */
[----:B--2---:R-:W-:Y:S04]  /*74580*/  LDGSTS.E [R242+0x36008], desc[UR48][R172.64], P3 ;  /* 0x36008000acf27fae */ /* 0x004fe80009921870 */
[----:B------:R-:W0:Y:S04]  /*74590*/  LDGDEPBAR ;  /* 0x00000000000079af */ /* 0x000e280000000000 */
[----:B------:R-:W2:Y:S04]  /*745a0*/  LDL.64 R206, [R1+0x688] ;  /* 0x0006880001ce7983 */ /* 0x000ea80000100a00 */
[----:B------:R-:W3:Y:S04]  /*745b0*/  LDL.64 R172, [R1+0x608] ;  /* 0x0006080001ac7983 */ /* 0x000ee80000100a00 */
[----:B------:R-:W-:Y:S04]  /*745c0*/  LDGSTS.E [R3+-0x80000], desc[UR48][R4.64], P5 ;  /* 0x8000000004037fae */ /* 0x000fe8000a921870 */
[----:B------:R-:W4:Y:S04]  /*745d0*/  LDL.64 R204, [R1+0x6c8] ;  /* 0x0006c80001cc7983 */ /* 0x000f280000100a00 */
[----:B------:R-:W-:Y:S01]  /*745e0*/  LDGSTS.E [R0+-0x7fc00], desc[UR48][R240.64], P5 ;  /* 0x80400000f0007fae */ /* 0x000fe2000a921870 */
[----:B------:R-:W-:-:S02]  /*745f0*/  VIADD R16, R243, 0x200000 ;  /* 0x00200000f3107836 */ /* 0x000fc40000000000 */
[C---:B------:R-:W-:Y:S01]  /*74600*/  VIADD R15, R243.reuse, 0x200000 ;  /* 0x00200000f30f7836 */ /* 0x040fe20000000000 */
[----:B------:R-:W4:Y:S04]  /*74610*/  LDL.64 R208, [R1+0x748] ;  /* 0x0007480001d07983 */ /* 0x000f280000100a00 */
[----:B------:R-:W-:Y:S04]  /*74620*/  LDGSTS.E [R16+-0x7f800], desc[UR48][R210.64], P5 ;  /* 0x80800000d2107fae */ /* 0x000fe8000a921870 */
[----:B------:R-:W4:Y:S04]  /*74630*/  LDL.64 R240, [R1+0x708] ;  /* 0x0007080001f07983 */ /* 0x000f280000100a00 */
[----:B------:R-:W-:Y:S04]  /*74640*/  LDGSTS.E [R15+-0x7f400], desc[UR48][R54.64], P5 ;  /* 0x80c00000360f7fae */ /* 0x000fe8000a921870 */
[----:B------:R-:W4:Y:S04]  /*74650*/  LDL.64 R210, [R1+0x788] ;  /* 0x0007880001d27983 */ /* 0x000f280000100a00 */
[----:B------:R-:W-:Y:S04]  /*74660*/  LDGSTS.E [R3+-0x7f000], desc[UR48][R110.64], P5 ;  /* 0x810000006e037fae */ /* 0x000fe8000a921870 */
[----:B------:R-:W4:Y:S04]  /*74670*/  LDL.64 R54, [R1+0x7c8] ;  /* 0x0007c80001367983 */ /* 0x000f280000100a00 */
[----:B------:R-:W-:Y:S04]  /*74680*/  LDGSTS.E [R0+-0x7ec00], desc[UR48][R106.64], P5 ;  /* 0x814000006a007fae */ /* 0x000fe8000a921870 */
[----:B------:R-:W4:Y:S04]  /*74690*/  LDL.64 R110, [R1+0x808] ;  /* 0x00080800016e7983 */ /* 0x000f280000100a00 */
[----:B------:R-:W4:Y:S04]  /*746a0*/  LDL.64 R182, [R1+0x10f8] ;  /* 0x0010f80001b67983 */ /* 0x000f280000100a00 */
[----:B------:R-:W4:Y:S04]  /*746b0*/  LDL.64 R106, [R1+0x848] ;  /* 0x00084800016a7983 */ /* 0x000f280000100a00 */
[----:B---3--:R-:W-:Y:S04]  /*746c0*/  LDGSTS.E [R15+-0x7e800], desc[UR48][R172.64], P5 ;  /* 0x81800000ac0f7fae */ /* 0x008fe8000a921870 */
[----:B------:R-:W-:Y:S04]  /*746d0*/  LDGSTS.E [R3+-0x7e400], desc[UR48][R142.64], P5 ;  /* 0x81c000008e037fae */ /* 0x000fe8000a921870 */
[----:B--2---:R-:W-:Y:S04]  /*746e0*/  LDGSTS.E [R0+-0x7e000], desc[UR48][R206.64], P5 ;  /* 0x82000000ce007fae */ /* 0x004fe8000a921870 */
[----:B------:R-:W2:Y:S04]  /*746f0*/  LDL.64 R172, [R1+0x888] ;  /* 0x0008880001ac7983 */ /* 0x000ea80000100a00 */
[----:B------:R-:W3:Y:S04]  /*74700*/  LDL.64 R142, [R1+0x8c8] ;  /* 0x0008c800018e7983 */ /* 0x000ee80000100a00 */
[----:B----4-:R-:W-:Y:S04]  /*74710*/  LDGSTS.E [R16+-0x7dc00], desc[UR48][R204.64], P5 ;  /* 0x82400000cc107fae */ /* 0x010fe8000a921870 */
[----:B------:R-:W4:Y:S04]  /*74720*/  LDL.64 R206, [R1+0x908] ;  /* 0x0009080001ce7983 */ /* 0x000f280000100a00 */
[----:B------:R-:W-:Y:S04]  /*74730*/  LDGSTS.E [R15+-0x7d800], desc[UR48][R240.64], P5 ;  /* 0x82800000f00f7fae */ /* 0x000fe8000a921870 */
[----:B------:R-:W4:Y:S04]  /*74740*/  LDL.64 R204, [R1+0x948] ;  /* 0x0009480001cc7983 */ /* 0x000f280000100a00 */
[----:B------:R-:W-:Y:S04]  /*74750*/  LDGSTS.E [R0+-0x7d400], desc[UR48][R208.64], P5 ;  /* 0x82c00000d0007fae */ /* 0x000fe8000a921870 */
[----:B------:R-:W4:Y:S04]  /*74760*/  LDL.64 R240, [R1+0x988] ;  /* 0x0009880001f07983 */ /* 0x000f280000100a00 */
[----:B------:R-:W-:Y:S04]  /*74770*/  LDGSTS.E [R16+-0x7d000], desc[UR48][R210.64], P5 ;  /* 0x83000000d2107fae */ /* 0x000fe8000a921870 */
[----:B------:R-:W-:Y:S04]  /*74780*/  LDGSTS.E [R15+-0x7cc00], desc[UR48][R54.64], P5 ;  /* 0x83400000360f7fae */ /* 0x000fe8000a921870 */
[----:B------:R-:W-:Y:S04]  /*74790*/  LDGSTS.E [R3+-0x7c800], desc[UR48][R110.64], P5 ;  /* 0x838000006e037fae */ /* 0x000fe8000a921870 */
[----:B------:R-:W4:Y:S04]  /*747a0*/  LDL.64 R210, [R1+0x9c8] ;  /* 0x0009c80001d27983 */ /* 0x000f280000100a00 */
[----:B------:R-:W4:Y:S04]  /*747b0*/  LDL.64 R54, [R1+0xa08] ;  /* 0x000a080001367983 */ /* 0x000f280000100a00 */
[----:B------:R-:W-:Y:S04]  /*747c0*/  LDGSTS.E [R0+-0x7c400], desc[UR48][R106.64], P5 ;  /* 0x83c000006a007fae */ /* 0x000fe8000a921870 */
[----:B------:R-:W4:Y:S04]  /*747d0*/  LDL.64 R110, [R1+0xa48] ;  /* 0x000a4800016e7983 */ /* 0x000f280000100a00 */
[----:B------:R-:W4:Y:S04]  /*747e0*/  LDL.64 R208, [R1+0xb60] ;  /* 0x000b600001d07983 */ /* 0x000f280000100a00 */
[----:B------:R-:W4:Y:S04]  /*747f0*/  LDL.64 R106, [R1+0xa98] ;  /* 0x000a9800016a7983 */ /* 0x000f280000100a00 */
[----:B--2---:R-:W-:Y:S04]  /*74800*/  LDGSTS.E [R15+-0x7c000], desc[UR48][R172.64], P5 ;  /* 0x84000000ac0f7fae */ /* 0x004fe8000a921870 */
[----:B---3--:R-:W-:Y:S04]  /*74810*/  LDGSTS.E [R3+-0x7bc00], desc[UR48][R142.64], P5 ;  /* 0x844000008e037fae */ /* 0x008fe8000a921870 */
[----:B------:R-:W2:Y:S04]  /*74820*/  LDL.64 R172, [R1+0xb00] ;  /* 0x000b000001ac7983 */ /* 0x000ea80000100a00 */
[----:B----4-:R-:W-:Y:S04]  /*74830*/  LDGSTS.E [R0+-0x7b800], desc[UR48][R206.64], P5 ;  /* 0x84800000ce007fae */ /* 0x010fe8000a921870 */
[----:B------:R-:W3:Y:S04]  /*74840*/  LDL.64 R142, [R1+0xba8] ;  /* 0x000ba800018e7983 */ /* 0x000ee80000100a00 */
[----:B------:R-:W-:Y:S04]  /*74850*/  LDGSTS.E [R16+-0x7b400], desc[UR48][R204.64], P5 ;  /* 0x84c00000cc107fae */ /* 0x000fe8000a921870 */
[----:B------:R-:W4:Y:S04]  /*74860*/  LDL.64 R206, [R1+0xc00] ;  /* 0x000c000001ce7983 */ /* 0x000f280000100a00 */
[----:B------:R-:W-:Y:S04]  /*74870*/  LDGSTS.E [R15+-0x7b000], desc[UR48][R240.64], P5 ;  /* 0x85000000f00f7fae */ /* 0x000fe8000a921870 */
[----:B------:R-:W4:Y:S04]  /*74880*/  LDL.64 R204, [R1+0xc48] ;  /* 0x000c480001cc7983 */ /* 0x000f280000100a00 */
        /* <DEDUP_REMOVED lines=9> */
[----:B--2---:R-:W-:Y:S04]  /*74920*/  LDGSTS.E [R0+-0x79c00], desc[UR48][R172.64], P5 ;  /* 0x86400000ac007fae */ /* 0x004fe8000a921870 */
[----:B------:R-:W-:Y:S04]  /*74930*/  LDGSTS.E [R15+-0x79800], desc[UR48][R208.64], P5 ;  /* 0x86800000d00f7fae */ /* 0x000fe8000a921870 */
        /* <DEDUP_REMOVED lines=9> */
[----:B------:R-:W4:Y:S04]  /*749d0*/  LDL.64 R240, [R1+0xf10] ;  /* 0x000f100001f07983 */ /* 0x000f280000100a00 */
[----:B------:R-:W-:Y:S04]  /*749e0*/  LDGSTS.E [R0+-0x78400], desc[UR48][R210.64], P5 ;  /* 0x87c00000d2007fae */ /* 0x000fe8000a921870 */
[----:B------:R-:W-:Y:S04]  /*749f0*/  LDGSTS.E [R16+-0x60000], desc[UR48][R54.64], P5 ;  /* 0xa000000036107fae */ /* 0x000fe8000a921870 */
[----:B------:R-:W-:Y:S04]  /*74a00*/  LDGSTS.E [R15+-0x5fc00], desc[UR48][R110.64], P5 ;  /* 0xa04000006e0f7fae */ /* 0x000fe8000a921870 */
        /* <DEDUP_REMOVED lines=14> */
[----:B------:R-:W4:Y:S04]  /*74af0*/  LDL.LU.64 R240, [R1+0x1b28] ;  /* 0x001b280001f07983 */ /* 0x000f280000300a00 */
[----:B------:R-:W2:Y:S04]  /*74b00*/  LDL.64 R16, [R1+0xf48] ;  /* 0x000f480001107983 */ /* 0x000ea80000100a00 */
[----:B--2---:R2:W-:Y:S04]  /*74b10*/  LDGSTS.E [R15+-0x5e000], desc[UR48][R16.64], P5 ;  /* 0xa2000000100f7fae */ /* 0x0045e8000a921870 */
[----:B------:R-:W-:Y:S01]  /*74b20*/  LDGSTS.E [R0+-0x5dc00], desc[UR48][R210.64], P5 ;  /* 0xa2400000d2007fae */ /* 0x000fe2000a921870 */
[----:B--2---:R-:W-:-:S03]  /*74b30*/  VIADD R16, R243, 0x200000 ;  /* 0x00200000f3107836 */ /* 0x004fc60000000000 */
[----:B------:R-:W2:Y:S04]  /*74b40*/  LDL.LU.64 R210, [R1+0x1b20] ;  /* 0x001b200001d27983 */ /* 0x000ea80000300a00 */
[----:B------:R-:W-:Y:S04]  /*74b50*/  LDGSTS.E [R16+-0x5d800], desc[UR48][R54.64], P5 ;  /* 0xa280000036107fae */ /* 0x000fe8000a921870 */
[----:B------:R-:W-:Y:S04]  /*74b60*/  LDGSTS.E [R15+-0x5d400], desc[UR48][R110.64], P5 ;  /* 0xa2c000006e0f7fae */ /* 0x000fe8000a921870 */
[----:B------:R-:W-:Y:S04]  /*74b70*/  LDGSTS.E [R3+-0x5d000], desc[UR48][R106.64], P5 ;  /* 0xa30000006a037fae */ /* 0x000fe8000a921870 */
[----:B------:R-:W2:Y:S04]  /*74b80*/  LDL.LU.64 R54, [R1+0x1b18] ;  /* 0x001b180001367983 */ /* 0x000ea80000300a00 */
[----:B------:R-:W3:Y:S04]  /*74b90*/  LDL.64 R16, [R1+0x10b0] ;  /* 0x0010b00001107983 */ /* 0x000ee80000100a00 */
[----:B------:R-:W-:Y:S04]  /*74ba0*/  LDGSTS.E [R0+-0x5cc00], desc[UR48][R172.64], P5 ;  /* 0xa3400000ac007fae */ /* 0x000fe8000a921870 */
[----:B------:R-:W2:Y:S04]  /*74bb0*/  LDL.LU.64 R110, [R1+0x1b10] ;  /* 0x001b1000016e7983 */ /* 0x000ea80000300a00 */
[----:B------:R-:W2:Y:S04]  /*74bc0*/  LDL.LU.64 R106, [R1+0x1b08] ;  /* 0x001b0800016a7983 */ /* 0x000ea80000300a00 */
[----:B------:R-:W2:Y:S04]  /*74bd0*/  LDL.LU.64 R172, [R1+0x1b00] ;  /* 0x001b000001ac7983 */ /* 0x000ea80000300a00 */
[----:B---3--:R3:W-:Y:S04]  /*74be0*/  LDGSTS.E [R15+-0x5c800], desc[UR48][R16.64], P5 ;  /* 0xa3800000100f7fae */ /* 0x0087e8000a921870 */
[----:B------:R-:W-:Y:S04]  /*74bf0*/  LDGSTS.E [R3+-0x5c400], desc[UR48][R182.64], P5 ;  /* 0xa3c00000b6037fae */ /* 0x000fe8000a921870 */
[----:B------:R-:W-:Y:S01]  /*74c00*/  LDGSTS.E [R0+-0x5c000], desc[UR48][R208.64], P5 ;  /* 0xa4000000d0007fae */ /* 0x000fe2000a921870 */
[----:B---3--:R-:W-:-:S05]  /*74c10*/  VIADD R16, R243, 0x200000 ;  /* 0x00200000f3107836 */ /* 0x008fca0000000000 */
[----:B------:R-:W-:Y:S04]  /*74c20*/  LDGSTS.E [R16+-0x5bc00], desc[UR48][R142.64], P5 ;  /* 0xa44000008e107fae */ /* 0x000fe8000a921870 */
[----:B----4-:R-:W-:Y:S04]  /*74c30*/  LDGSTS.E [R15+-0x5b800], desc[UR48][R206.64], P5 ;  /* 0xa4800000ce0f7fae */ /* 0x010fe8000a921870 */
[----:B------:R-:W-:Y:S04]  /*74c40*/  LDGSTS.E [R0+-0x5b400], desc[UR48][R204.64], P5 ;  /* 0xa4c00000cc007fae */ /* 0x000fe8000a921870 */
[----:B------:R-:W-:Y:S04]  /*74c50*/  LDGSTS.E [R16+-0x5b000], desc[UR48][R72.64], P5 ;  /* 0xa500000048107fae */ /* 0x000fe8000a921870 */
[----:B------:R-:W-:Y:S04]  /*74c60*/  LDGSTS.E [R15+-0x5ac00], desc[UR48][R144.64], P5 ;  /* 0xa5400000900f7fae */ /* 0x000fe8000a921870 */
[----:B------:R-:W-:Y:S04]  /*74c70*/  LDGSTS.E [R3+-0x5a800], desc[UR48][R174.64], P5 ;  /* 0xa5800000ae037fae */ /* 0x000fe8000a921870 */
[----:B------:R-:W3:Y:S04]  /*74c80*/  LDL.LU.64 R72, [R1+0x1af8] ;  /* 0x001af80001487983 */ /* 0x000ee80000300a00 */
[----:B------:R-:W4:Y:S04]  /*74c90*/  LDL.LU.64 R144, [R1+0x1af0] ;  /* 0x001af00001907983 */ /* 0x000f280000300a00 */
[----:B------:R-:W-:Y:S04]  /*74ca0*/  LDGSTS.E [R0+-0x5a400], desc[UR48][R6.64], P5 ;  /* 0xa5c0000006007fae */ /* 0x000fe8000a921870 */
[----:B------:R-:W2:Y:S04]  /*74cb0*/  LDL.64 R174, [R1+0x488] ;  /* 0x0004880001ae7983 */ /* 0x000ea80000100a00 */
[----:B------:R-:W-:Y:S04]  /*74cc0*/  LDGSTS.E [R15+-0x5a000], desc[UR48][R8.64], P5 ;  /* 0xa6000000080f7fae */ /* 0x000fe8000a921870 */
[----:B------:R-:W3:Y:S04]  /*74cd0*/  LDL.64 R6, [R1+0x4d8] ;  /* 0x0004d80001067983 */ /* 0x000ee80000100a00 */
[----:B------:R1:W-:Y:S04]  /*74ce0*/  LDGSTS.E [R3+-0x59c00], desc[UR48][R48.64], P5 ;  /* 0xa640000030037fae */ /* 0x0003e8000a921870 */
[----:B------:R-:W4:Y:S04]  /*74cf0*/  LDL.LU.64 R8, [R1+0x1ae8] ;  /* 0x001ae80001087983 */ /* 0x000f280000300a00 */
[----:B------:R-:W-:Y:S04]  /*74d00*/  LDGSTS.E [R0+-0x59800], desc[UR48][R244.64], P5 ;  /* 0xa6800000f4007fae */ /* 0x000fe8000a921870 */
[----:B------:R-:W4:Y:S01]  /*74d10*/  LDL.LU.64 R48, [R1+0x1ae0] ;  /* 0x001ae00001307983 */ /* 0x000f220000300a00 */
[----:B------:R-:W-:-:S03]  /*74d20*/  VIADD R243, R243, 0x200000 ;  /* 0x00200000f3f37836 */ /* 0x000fc60000000000 */
[----:B------:R-:W-:Y:S04]  /*74d30*/  LDGSTS.E [R16+-0x59400], desc[UR48][R156.64], P5 ;  /* 0xa6c000009c107fae */ /* 0x000fe8000a921870 */
[----:B------:R-:W1:Y:S04]  /*74d40*/  LDL.LU.64 R244, [R1+0x1ad8] ;  /* 0x001ad80001f47983 */ /* 0x000e680000300a00 */
[----:B------:R-:W4:Y:S04]  /*74d50*/  LDL.64 R142, [R1+0x510] ;  /* 0x00051000018e7983 */ /* 0x000f280000100a00 */
[----:B------:R-:W4:Y:S04]  /*74d60*/  LDL.64 R156, [R1+0x550] ;  /* 0x00055000019c7983 */ /* 0x000f280000100a00 */
[----:B------:R-:W-:Y:S04]  /*74d70*/  LDGSTS.E [R15+-0x59000], desc[UR48][R76.64], P5 ;  /* 0xa70000004c0f7fae */ /* 0x000fe8000a921870 */
[----:B------:R-:W4:Y:S04]  /*74d80*/  LDL.64 R206, [R1+0x590] ;  /* 0x0005900001ce7983 */ /* 0x000f280000100a00 */
[----:B------:R2:W-:Y:S04]  /*74d90*/  LDGSTS.E [R0+-0x58c00], desc[UR48][R46.64], P5 ;  /* 0xa74000002e007fae */ /* 0x0005e8000a921870 */
[----:B------:R-:W4:Y:S04]  /*74da0*/  LDL.64 R76, [R1+0x5d0] ;  /* 0x0005d000014c7983 */ /* 0x000f280000100a00 */
[----:B------:R2:W-:Y:S04]  /*74db0*/  LDGSTS.E [R15+-0x58800], desc[UR48][R136.64], P5 ;  /* 0xa7800000880f7fae */ /* 0x0005e8000a921870 */
[----:B------:R-:W4:Y:S04]  /*74dc0*/  LDL.LU.64 R46, [R1+0x1ad0] ;  /* 0x001ad000012e7983 */ /* 0x000f280000300a00 */
[----:B------:R-:W4:Y:S04]  /*74dd0*/  LDL.64 R204, [R1+0x610] ;  /* 0x0006100001cc7983 */ /* 0x000f280000100a00 */
[----:B------:R-:W4:Y:S04]  /*74de0*/  LDL.64 R208, [R1+0x650] ;  /* 0x0006500001d07983 */ /* 0x000f280000100a00 */
[----:B------:R-:W-:Y:S04]  /*74df0*/  LDGSTS.E [R243+-0x58400], desc[UR48][R108.64], P5 ;  /* 0xa7c000006cf37fae */ /* 0x000fe8000a921870 */
[----:B------:R-:W4:Y:S04]  /*74e00*/  LDL.64 R136, [R1+0x690] ;  /* 0x0006900001887983 */ /* 0x000f280000100a00 */
[----:B------:R-:W4:Y:S04]  /*74e10*/  LDL.64 R182, [R1+0x1038] ;  /* 0x0010380001b67983 */ /* 0x000f280000100a00 */
[----:B------:R-:W4:Y:S04]  /*74e20*/  LDL.64 R108, [R1+0x6d0] ;  /* 0x0006d000016c7983 */ /* 0x000f280000100a00 */
[----:B------:R-:W4:Y:S01]  /*74e30*/  LDL.64 R242, [R1+0xff8] ;  /* 0x000ff80001f27983 */ /* 0x000f220000100a00 */
[----:B-1----:R-:W-:-:S05]  /*74e40*/  IADD3 R3, R244, 0x200000, RZ ;  /* 0x00200000f4037810 */ /* 0x002fca0007ffe0ff */
[----:B--2---:R-:W-:Y:S04]  /*74e50*/  LDGSTS.E [R3+-0x7ff80], desc[UR48][R174.64], P5 ;  /* 0x80080000ae037fae */ /* 0x004fe8000a921870 */
[----:B------:R-:W2:Y:S01]  /*74e60*/  LDL.64 R174, [R1+0x710] ;  /* 0x0007100001ae7983 */ /* 0x000ea20000100a00 */
[C---:B------:R-:W-:Y:S02]  /*74e70*/  VIADD R0, R244.reuse, 0x200000 ;  /* 0x00200000f4007836 */ /* 0x040fe40000000000 */
[C---:B------:R-:W-:Y:S02]  /*74e80*/  VIADD R15, R244.reuse, 0x200000 ;  /* 0x00200000f40f7836 */ /* 0x040fe40000000000 */
[C---:B------:R-:W-:Y:S01]  /*74e90*/  VIADD R16, R244.reuse, 0x200000 ;  /* 0x00200000f4107836 */ /* 0x040fe20000000000 */
[----:B---3--:R-:W-:Y:S04]  /*74ea0*/  LDGSTS.E [R0+-0x7fb80], desc[UR48][R6.64], P5 ;  /* 0x8048000006007fae */ /* 0x008fe8000a921870 */
[----:B----4-:R-:W-:Y:S04]  /*74eb0*/  LDGSTS.E [R15+-0x7f780], desc[UR48][R142.64], P5 ;  /* 0x808800008e0f7fae */ /* 0x010fe8000a921870 */
[----:B------:R-:W-:Y:S04]  /*74ec0*/  LDGSTS.E [R3+-0x7f380], desc[UR48][R156.64], P5 ;  /* 0x80c800009c037fae */ /* 0x000fe8000a921870 */
[----:B------:R-:W3:Y:S04]  /*74ed0*/  LDL.64 R6, [R1+0x750] ;  /* 0x0007500001067983 */ /* 0x000ee80000100a00 */
[----:B------:R-:W-:Y:S04]  /*74ee0*/  LDGSTS.E [R0+-0x7ef80], desc[UR48][R206.64], P5 ;  /* 0x81080000ce007fae */ /* 0x000fe8000a921870 */
[----:B------:R-:W4:Y:S04]  /*74ef0*/  LDL.64 R156, [R1+0x790] ;  /* 0x00079000019c7983 */ /* 0x000f280000100a00 */
[----:B------:R-:W-:Y:S04]  /*74f00*/  LDGSTS.E [R16+-0x7eb80], desc[UR48][R76.64], P5 ;  /* 0x814800004c107fae */ /* 0x000fe8000a921870 */
[----:B------:R-:W4:Y:S04]  /*74f10*/  LDL.64 R142, [R1+0x7d0] ;  /* 0x0007d000018e7983 */ /* 0x000f280000100a00 */
[----:B------:R-:W-:Y:S04]  /*74f20*/  LDGSTS.E [R15+-0x7e780], desc[UR48][R204.64], P5 ;  /* 0x81880000cc0f7fae */ /* 0x000fe8000a921870 */
[----:B------:R-:W4:Y:S04]  /*74f30*/  LDL.64 R76, [R1+0x810] ;  /* 0x00081000014c7983 */ /* 0x000f280000100a00 */
[----:B------:R-:W4:Y:S04]  /*74f40*/  LDL.64 R206, [R1+0x850] ;  /* 0x0008500001ce7983 */ /* 0x000f280000100a00 */
[----:B------:R-:W-:Y:S04]  /*74f50*/  LDGSTS.E [R0+-0x7e380], desc[UR48][R208.64], P5 ;  /* 0x81c80000d0007fae */ /* 0x000fe8000a921870 */
[----:B------:R-:W4:Y:S04]  /*74f60*/  LDL.64 R204, [R1+0x890] ;  /* 0x0008900001cc7983 */ /* 0x000f280000100a00 */
[----:B------:R-:W-:Y:S04]  /*74f70*/  LDGSTS.E [R16+-0x7df80], desc[UR48][R136.64], P5 ;  /* 0x8208000088107fae */ /* 0x000fe8000a921870 */
[----:B------:R-:W-:Y:S04]  /*74f80*/  LDGSTS.E [R15+-0x7db80], desc[UR48][R108.64], P5 ;  /* 0x824800006c0f7fae */ /* 0x000fe8000a921870 */
[----:B------:R-:W4:Y:S04]  /*74f90*/  LDL.64 R208, [R1+0xa50] ;  /* 0x000a500001d07983 */ /* 0x000f280000100a00 */
[----:B------:R-:W4:Y:S04]  /*74fa0*/  LDL.64 R136, [R1+0x8d0] ;  /* 0x0008d00001887983 */ /* 0x000f280000100a00 */
[----:B------:R-:W4:Y:S04]  /*74fb0*/  LDL.64 R108, [R1+0x910] ;  /* 0x00091000016c7983 */ /* 0x000f280000100a00 */
[----:B--2---:R-:W-:Y:S04]  /*74fc0*/  LDGSTS.E [R3+-0x7d780], desc[UR48][R174.64], P5 ;  /* 0x82880000ae037fae */ /* 0x004fe8000a921870 */
[----:B------:R-:W2:Y:S04]  /*74fd0*/  LDL.64 R174, [R1+0x950] ;  /* 0x0009500001ae7983 */ /* 0x000ea80000100a00 */
[----:B---3--:R-:W-:Y:S04]  /*74fe0*/  LDGSTS.E [R0+-0x7d380], desc[UR48][R6.64], P5 ;  /* 0x82c8000006007fae */ /* 0x008fe8000a921870 */
[----:B----4-:R-:W-:Y:S04]  /*74ff0*/  LDGSTS.E [R15+-0x7cf80], desc[UR48][R156.64], P5 ;  /* 0x830800009c0f7fae */ /* 0x010fe8000a921870 */
[----:B------:R-:W3:Y:S04]  /*75000*/  LDL.64 R6, [R1+0x990] ;  /* 0x0009900001067983 */ /* 0x000ee80000100a00 */
[----:B------:R-:W-:Y:S04]  /*75010*/  LDGSTS.E [R3+-0x7cb80], desc[UR48][R142.64], P5 ;  /* 0x834800008e037fae */ /* 0x000fe8000a921870 */
[----:B------:R-:W4:Y:S04]  /*75020*/  LDL.64 R156, [R1+0x9d0] ;  /* 0x0009d000019c7983 */ /* 0x000f280000100a00 */
[----:B------:R-:W-:Y:S04]  /*75030*/  LDGSTS.E [R0+-0x7c780], desc[UR48][R76.64], P5 ;  /* 0x838800004c007fae */ /* 0x000fe8000a921870 */
[----:B------:R-:W-:Y:S04]  /*75040*/  LDGSTS.E [R16+-0x7c380], desc[UR48][R206.64], P5 ;  /* 0x83c80000ce107fae */ /* 0x000fe8000a921870 */
[----:B------:R-:W4:Y:S04]  /*75050*/  LDL.64 R142, [R1+0xaa0] ;  /* 0x000aa000018e7983 */ /* 0x000f280000100a00 */
        /* <DEDUP_REMOVED lines=8> */
[----:B--2---:R-:W-:Y:S04]  /*750e0*/  LDGSTS.E [R15+-0x7b380], desc[UR48][R174.64], P5 ;  /* 0x84c80000ae0f7fae */ /* 0x004fe8000a921870 */
[----:B------:R-:W2:Y:S04]  /*750f0*/  LDL.64 R174, [R1+0xc50] ;  /* 0x000c500001ae7983 */ /* 0x000ea80000100a00 */
[----:B---3--:R-:W-:Y:S04]  /*75100*/  LDGSTS.E [R3+-0x7af80], desc[UR48][R6.64], P5 ;  /* 0x8508000006037fae */ /* 0x008fe8000a921870 */
[----:B----4-:R-:W-:Y:S04]  /*75110*/  LDGSTS.E [R0+-0x7ab80], desc[UR48][R156.64], P5 ;  /* 0x854800009c007fae */ /* 0x010fe8000a921870 */
[----:B------:R-:W3:Y:S04]  /*75120*/  LDL.64 R6, [R1+0xca0] ;  /* 0x000ca00001067983 */ /* 0x000ee80000100a00 */
[----:B------:R-:W4:Y:S04]  /*75130*/  LDL.64 R156, [R1+0xcf0] ;  /* 0x000cf000019c7983 */ /* 0x000f280000100a00 */
[----:B------:R-:W-:Y:S04]  /*75140*/  LDGSTS.E [R15+-0x7a780], desc[UR48][R76.64], P5 ;  /* 0x858800004c0f7fae */ /* 0x000fe8000a921870 */
[----:B------:R-:W-:Y:S04]  /*75150*/  LDGSTS.E [R3+-0x7a380], desc[UR48][R208.64], P5 ;  /* 0x85c80000d0037fae */ /* 0x000fe8000a921870 */
        /* <DEDUP_REMOVED lines=29> */
[----:B------:R-:W4:Y:S04]  /*75330*/  LDL.LU.64 R108, [R1+0x1ac8] ;  /* 0x001ac800016c7983 */ /* 0x000f280000300a00 */
[----:B--2---:R-:W-:Y:S04]  /*75340*/  LDGSTS.E [R16+-0x5e780], desc[UR48][R174.64], P5 ;  /* 0xa1880000ae107fae */ /* 0x004fe8000a921870 */
[----:B------:R-:W2:Y:S04]  /*75350*/  LDL.LU.64 R174, [R1+0x1ac0] ;  /* 0x001ac00001ae7983 */ /* 0x000ea80000300a00 */
[----:B------:R-:W2:Y:S04]  /*75360*/  LDL.64 R16, [R1+0xfc0] ;  /* 0x000fc00001107983 */ /* 0x000ea80000100a00 */
[----:B---3--:R-:W-:Y:S04]  /*75370*/  LDGSTS.E [R15+-0x5e380], desc[UR48][R6.64], P5 ;  /* 0xa1c80000060f7fae */ /* 0x008fe8000a921870 */
[----:B----4-:R-:W-:Y:S04]  /*75380*/  LDGSTS.E [R3+-0x5df80], desc[UR48][R156.64], P5 ;  /* 0xa20800009c037fae */ /* 0x010fe8000a921870 */
[----:B------:R-:W3:Y:S04]  /*75390*/  LDL.LU.64 R6, [R1+0x1ab8] ;  /* 0x001ab80001067983 */ /* 0x000ee80000300a00 */
[----:B------:R-:W4:Y:S04]  /*753a0*/  LDL.LU.64 R156, [R1+0x1ab0] ;  /* 0x001ab000019c7983 */ /* 0x000f280000300a00 */
[----:B------:R-:W-:Y:S04]  /*753b0*/  LDGSTS.E [R0+-0x5db80], desc[UR48][R76.64], P5 ;  /* 0xa24800004c007fae */ /* 0x000fe8000a921870 */
[----:B------:R-:W3:Y:S04]  /*753c0*/  LDL.LU.64 R76, [R1+0x1aa8] ;  /* 0x001aa800014c7983 */ /* 0x000ee80000300a00 */
[----:B--2---:R1:W-:Y:S04]  /*753d0*/  LDGSTS.E [R15+-0x5d780], desc[UR48][R16.64], P5 ;  /* 0xa2880000100f7fae */ /* 0x0043e8000a921870 */
[----:B------:R-:W-:Y:S04]  /*753e0*/  LDGSTS.E [R3+-0x5d380], desc[UR48][R242.64], P5 ;  /* 0xa2c80000f2037fae */ /* 0x000fe8000a921870 */
[----:B------:R-:W-:Y:S01]  /*753f0*/  LDGSTS.E [R0+-0x5cf80], desc[UR48][R182.64], P5 ;  /* 0xa3080000b6007fae */ /* 0x000fe2000a921870 */
[----:B-1----:R-:W-:-:S05]  /*75400*/  VIADD R16, R244, 0x200000 ;  /* 0x00200000f4107836 */ /* 0x002fca0000000000 */
        /* <DEDUP_REMOVED lines=8> */
[----:B------:R-:W2:Y:S04]  /*75490*/  LDL.LU.64 R48, [R1+0x1aa0] ;  /* 0x001aa00001307983 */ /* 0x000ea80000300a00 */
[----:B------:R-:W2:Y:S04]  /*754a0*/  LDL.LU.64 R110, [R1+0x1a98] ;  /* 0x001a9800016e7983 */ /* 0x000ea80000300a00 */
[----:B------:R-:W2:Y:S04]  /*754b0*/  LDL.LU.64 R176, [R1+0x1a90] ;  /* 0x001a900001b07983 */ /* 0x000ea80000300a00 */
[----:B------:R-:W-:Y:S04]  /*754c0*/  LDGSTS.E [R3+-0x5ab80], desc[UR48][R250.64], P5 ;  /* 0xa5480000fa037fae */ /* 0x000fe8000a921870 */
[----:B------:R-:W-:Y:S04]  /*754d0*/  LDGSTS.E [R0+-0x5a780], desc[UR48][R60.64], P5 ;  /* 0xa58800003c007fae */ /* 0x000fe8000a921870 */
[----:B------:R-:W-:Y:S04]  /*754e0*/  LDGSTS.E [R16+-0x5a380], desc[UR48][R220.64], P5 ;  /* 0xa5c80000dc107fae */ /* 0x000fe8000a921870 */
[----:B------:R-:W2:Y:S04]  /*754f0*/  LDL.LU.64 R250, [R1+0x1a88] ;  /* 0x001a880001fa7983 */ /* 0x000ea80000300a00 */
[----:B------:R-:W4:Y:S04]  /*75500*/  LDL.LU.64 R60, [R1+0x1a80] ;  /* 0x001a8000013c7983 */ /* 0x000f280000300a00 */
[----:B------:R-:W3:Y:S04]  /*75510*/  LDL.LU.64 R220, [R1+0x1a78] ;  /* 0x001a780001dc7983 */ /* 0x000ee80000300a00 */
[----:B------:R-:W-:Y:S04]  /*75520*/  LDGSTS.E [R15+-0x59f80], desc[UR48][R52.64], P5 ;  /* 0xa6080000340f7fae */ /* 0x000fe8000a921870 */
[----:B------:R-:W2:Y:S04]  /*75530*/  LDL.64 R204, [R1+0x498] ;  /* 0x0004980001cc7983 */ /* 0x000ea80000100a00 */
[----:B------:R-:W-:Y:S04]  /*75540*/  LDGSTS.E [R0+-0x59b80], desc[UR48][R50.64], P5 ;  /* 0xa648000032007fae */ /* 0x000fe8000a921870 */
[----:B------:R-:W4:Y:S04]  /*75550*/  LDL.64 R52, [R1+0x4e0] ;  /* 0x0004e00001347983 */ /* 0x000f280000100a00 */
[----:B------:R-:W-:Y:S04]  /*75560*/  LDGSTS.E [R16+-0x59780], desc[UR48][R146.64], P5 ;  /* 0xa688000092107fae */ /* 0x000fe8000a921870 */
[----:B------:R-:W3:Y:S04]  /*75570*/  LDL.LU.64 R50, [R1+0x1a70] ;  /* 0x001a700001327983 */ /* 0x000ee80000300a00 */
[----:B------:R-:W3:Y:S04]  /*75580*/  LDL.64 R136, [R1+0x518] ;  /* 0x0005180001887983 */ /* 0x000ee80000100a00 */
[----:B------:R-:W3:Y:S04]  /*75590*/  LDL.LU.64 R146, [R1+0x1a68] ;  /* 0x001a680001927983 */ /* 0x000ee80000300a00 */
[----:B------:R-:W-:Y:S04]  /*755a0*/  LDGSTS.E [R15+-0x59380], desc[UR48][R226.64], P5 ;  /* 0xa6c80000e20f7fae */ /* 0x000fe8000a921870 */
[----:B------:R-:W3:Y:S04]  /*755b0*/  LDL.64 R142, [R1+0x558] ;  /* 0x00055800018e7983 */ /* 0x000ee80000100a00 */
[----:B------:R-:W-:Y:S04]  /*755c0*/  LDGSTS.E [R3+-0x58f80], desc[UR48][R148.64], P5 ;  /* 0xa708000094037fae */ /* 0x000fe8000a921870 */
[----:B------:R1:W-:Y:S04]  /*755d0*/  LDGSTS.E [R0+-0x58b80], desc[UR48][R200.64], P5 ;  /* 0xa7480000c8007fae */ /* 0x0003e8000a921870 */
[----:B------:R-:W3:Y:S04]  /*755e0*/  LDL.64 R226, [R1+0x618] ;  /* 0x0006180001e27983 */ /* 0x000ee80000100a00 */
[----:B------:R-:W3:Y:S04]  /*755f0*/  LDL.64 R148, [R1+0x598] ;  /* 0x0005980001947983 */ /* 0x000ee80000100a00 */
[----:B------:R-:W3:Y:S01]  /*75600*/  LDL.64 R200, [R1+0x5d8] ;  /* 0x0005d80001c87983 */ /* 0x000ee20000100a00 */
[----:B------:R-:W-:Y:S01]  /*75610*/  VIADD R244, R244, 0x200000 ;  /* 0x00200000f4f47836 */ /* 0x000fe20000000000 */
[----:B-1----:R-:W-:-:S02]  /*75620*/  IADD3 R0, R245, 0x200000, RZ ;  /* 0x00200000f5007810 */ /* 0x002fc40007ffe0ff */
[----:B------:R1:W-:Y:S01]  /*75630*/  LDGSTS.E [R15+-0x58780], desc[UR48][R70.64], P5 ;  /* 0xa7880000460f7fae */ /* 0x0003e2000a921870 */
[C---:B------:R-:W-:Y:S02]  /*75640*/  VIADD R3, R245.reuse, 0x200000 ;  /* 0x00200000f5037836 */ /* 0x040fe40000000000 */
[C---:B------:R-:W-:Y:S01]  /*75650*/  VIADD R16, R245.reuse, 0x200000 ;  /* 0x00200000f5107836 */ /* 0x040fe20000000000 */
[----:B------:R-:W-:Y:S04]  /*75660*/  LDGSTS.E [R244+-0x58380], desc[UR48][R12.64], P5 ;  /* 0xa7c800000cf47fae */ /* 0x000fe8000a921870 */
[----:B------:R-:W3:Y:S01]  /*75670*/  LDL.64 R206, [R1+0x6d8] ;  /* 0x0006d80001ce7983 */ /* 0x000ee20000100a00 */
[----:B-1----:R-:W-:-:S03]  /*75680*/  VIADD R15, R245, 0x200000 ;  /* 0x00200000f50f7836 */ /* 0x002fc60000000000 */
[----:B------:R-:W3:Y:S04]  /*75690*/  LDL.64 R70, [R1+0x658] ;  /* 0x0006580001467983 */ /* 0x000ee80000100a00 */
[----:B------:R-:W3:Y:S04]  /*756a0*/  LDL.64 R12, [R1+0x698] ;  /* 0x00069800010c7983 */ /* 0x000ee80000100a00 */
[----:B------:R-:W3:Y:S04]  /*756b0*/  LDL.64 R242, [R1+0xf58] ;  /* 0x000f580001f27983 */ /* 0x000ee80000100a00 */
[----:B------:R-:W3:Y:S04]  /*756c0*/  LDL.64 R182, [R1+0xf90] ;  /* 0x000f900001b67983 */ /* 0x000ee80000100a00 */
[----:B------:R-:W3:Y:S04]  /*756d0*/  LDL.64 R208, [R1+0xfc8] ;  /* 0x000fc80001d07983 */ /* 0x000ee80000100a00 */
[----:B--2---:R-:W-:Y:S04]  /*756e0*/  LDGSTS.E [R0+-0x7ff00], desc[UR48][R204.64], P5 ;  /* 0x80100000cc007fae */ /* 0x004fe8000a921870 */
[----:B----4-:R-:W-:Y:S04]  /*756f0*/  LDGSTS.E [R15+-0x7fb00], desc[UR48][R52.64], P5 ;  /* 0x80500000340f7fae */ /* 0x010fe8000a921870 */
[----:B------:R-:W2:Y:S04]  /*75700*/  LDL.64 R204, [R1+0x758] ;  /* 0x0007580001cc7983 */ /* 0x000ea80000100a00 */
[----:B------:R-:W4:Y:S04]  /*75710*/  LDL.64 R52, [R1+0x718] ;  /* 0x0007180001347983 */ /* 0x000f280000100a00 */
[----:B---3--:R-:W-:Y:S04]  /*75720*/  LDGSTS.E [R3+-0x7f700], desc[UR48][R136.64], P5 ;  /* 0x8090000088037fae */ /* 0x008fe8000a921870 */
[----:B------:R-:W-:Y:S04]  /*75730*/  LDGSTS.E [R0+-0x7f300], desc[UR48][R142.64], P5 ;  /* 0x80d000008e007fae */ /* 0x000fe8000a921870 */
[----:B------:R-:W3:Y:S04]  /*75740*/  LDL.64 R136, [R1+0x798] ;  /* 0x0007980001887983 */ /* 0x000ee80000100a00 */
[----:B------:R-:W3:Y:S04]  /*75750*/  LDL.64 R142, [R1+0xa58] ;  /* 0x000a5800018e7983 */ /* 0x000ee80000100a00 */
[----:B------:R-:W-:Y:S04]  /*75760*/  LDGSTS.E [R16+-0x7ef00], desc[UR48][R148.64], P5 ;  /* 0x8110000094107fae */ /* 0x000fe8000a921870 */
[----:B------:R-:W-:Y:S04]  /*75770*/  LDGSTS.E [R15+-0x7eb00], desc[UR48][R200.64], P5 ;  /* 0x81500000c80f7fae */ /* 0x000fe8000a921870 */
[----:B------:R-:W-:Y:S04]  /*75780*/  LDGSTS.E [R3+-0x7e700], desc[UR48][R226.64], P5 ;  /* 0x81900000e2037fae */ /* 0x000fe8000a921870 */
[----:B------:R-:W3:Y:S04]  /*75790*/  LDL.64 R148, [R1+0x7d8] ;  /* 0x0007d80001947983 */ /* 0x000ee80000100a00 */
        /* <DEDUP_REMOVED lines=8> */
[----:B----4-:R-:W-:Y:S04]  /*75820*/  LDGSTS.E [R0+-0x7d700], desc[UR48][R52.64], P5 ;  /* 0x8290000034007fae */ /* 0x010fe8000a921870 */
[----:B--2---:R-:W-:Y:S04]  /*75830*/  LDGSTS.E [R16+-0x7d300], desc[UR48][R204.64], P5 ;  /* 0x82d00000cc107fae */ /* 0x004fe8000a921870 */
[----:B------:R-:W2:Y:S04]  /*75840*/  LDL.64 R52, [R1+0x918] ;  /* 0x0009180001347983 */ /* 0x000ea80000100a00 */
[----:B---3--:R-:W-:Y:S04]  /*75850*/  LDGSTS.E [R15+-0x7cf00], desc[UR48][R136.64], P5 ;  /* 0x83100000880f7fae */ /* 0x008fe8000a921870 */
[----:B------:R-:W3:Y:S04]  /*75860*/  LDL.64 R204, [R1+0x998] ;  /* 0x0009980001cc7983 */ /* 0x000ee80000100a00 */
[----:B------:R-:W4:Y:S04]  /*75870*/  LDL.64 R136, [R1+0x9d8] ;  /* 0x0009d80001887983 */ /* 0x000f280000100a00 */
[----:B------:R-:W-:Y:S04]  /*75880*/  LDGSTS.E [R0+-0x7cb00], desc[UR48][R148.64], P5 ;  /* 0x8350000094007fae */ /* 0x000fe8000a921870 */
[----:B------:R-:W-:Y:S04]  /*75890*/  LDGSTS.E [R16+-0x7c700], desc[UR48][R200.64], P5 ;  /* 0x83900000c8107fae */ /* 0x000fe8000a921870 */
[----:B------:R-:W-:Y:S04]  /*758a0*/  LDGSTS.E [R15+-0x7c300], desc[UR48][R226.64], P5 ;  /* 0x83d00000e20f7fae */ /* 0x000fe8000a921870 */
[----:B------:R-:W4:Y:S04]  /*758b0*/  LDL.64 R148, [R1+0xa18] ;  /* 0x000a180001947983 */ /* 0x000f280000100a00 */
[----:B------:R-:W4:Y:S04]  /*758c0*/  LDL.64 R200, [R1+0xaa8] ;  /* 0x000aa80001c87983 */ /* 0x000f280000100a00 */
[----:B------:R-:W4:Y:S04]  /*758d0*/  LDL.64 R226, [R1+0xb10] ;  /* 0x000b100001e27983 */ /* 0x000f280000100a00 */
[----:B------:R-:W-:Y:S04]  /*758e0*/  LDGSTS.E [R3+-0x7bf00], desc[UR48][R70.64], P5 ;  /* 0x8410000046037fae */ /* 0x000fe8000a921870 */
        /* <DEDUP_REMOVED lines=25> */
[----:B----4-:R-:W-:Y:S04]  /*75a80*/  LDGSTS.E [R0+-0x78700], desc[UR48][R204.64], P5 ;  /* 0x87900000cc007fae */ /* 0x010fe8000a921870 */
[----:B------:R-:W2:Y:S04]  /*75a90*/  LDL.64 R52, [R1+0xeb0] ;  /* 0x000eb00001347983 */ /* 0x000ea80000100a00 */
[----:B------:R-:W3:Y:S04]  /*75aa0*/  LDL.64 R206, [R1+0x1040] ;  /* 0x0010400001ce7983 */ /* 0x000ee80000100a00 */
[----:B------:R-:W4:Y:S04]  /*75ab0*/  LDL.64 R204, [R1+0x1080] ;  /* 0x0010800001cc7983 */ /* 0x000f280000100a00 */
[----:B------:R-:W-:Y:S04]  /*75ac0*/  LDGSTS.E [R16+-0x78300], desc[UR48][R148.64], P5 ;  /* 0x87d0000094107fae */ /* 0x000fe8000a921870 */
[----:B------:R-:W-:Y:S04]  /*75ad0*/  LDGSTS.E [R15+-0x5ff00], desc[UR48][R136.64], P5 ;  /* 0xa0100000880f7fae */ /* 0x000fe8000a921870 */
[----:B------:R-:W-:Y:S04]  /*75ae0*/  LDGSTS.E [R0+-0x5fb00], desc[UR48][R200.64], P5 ;  /* 0xa0500000c8007fae */ /* 0x000fe8000a921870 */
[----:B------:R-:W3:Y:S04]  /*75af0*/  LDL.64 R148, [R1+0xf20] ;  /* 0x000f200001947983 */ /* 0x000ee80000100a00 */
[----:B------:R-:W4:Y:S04]  /*75b00*/  LDL.64 R136, [R1+0x10c0] ;  /* 0x0010c00001887983 */ /* 0x000f280000100a00 */
[----:B------:R-:W4:Y:S04]  /*75b10*/  LDL.64 R200, [R1+0x1108] ;  /* 0x0011080001c87983 */ /* 0x000f280000100a00 */
[----:B------:R-:W-:Y:S04]  /*75b20*/  LDGSTS.E [R16+-0x5f700], desc[UR48][R226.64], P5 ;  /* 0xa0900000e2107fae */ /* 0x000fe8000a921870 */
[----:B------:R-:W-:Y:S04]  /*75b30*/  LDGSTS.E [R15+-0x5f300], desc[UR48][R70.64], P5 ;  /* 0xa0d00000460f7fae */ /* 0x000fe8000a921870 */
[----:B------:R-:W-:Y:S04]  /*75b40*/  LDGSTS.E [R3+-0x5ef00], desc[UR48][R12.64], P5 ;  /* 0xa11000000c037fae */ /* 0x000fe8000a921870 */
[----:B------:R-:W4:Y:S04]  /*75b50*/  LDL.LU.64 R226, [R1+0x1a60] ;  /* 0x001a600001e27983 */ /* 0x000f280000300a00 */
[----:B------:R-:W3:Y:S04]  /*75b60*/  LDL.64 R16, [R1+0xee8] ;  /* 0x000ee80001107983 */ /* 0x000ee80000100a00 */
[----:B------:R-:W4:Y:S04]  /*75b70*/  LDL.LU.64 R70, [R1+0x1a58] ;  /* 0x001a580001467983 */ /* 0x000f280000300a00 */
[----:B------:R-:W4:Y:S04]  /*75b80*/  LDL.LU.64 R12, [R1+0x1a50] ;  /* 0x001a5000010c7983 */ /* 0x000f280000300a00 */
[----:B--2---:R-:W-:Y:S04]  /*75b90*/  LDGSTS.E [R0+-0x5eb00], desc[UR48][R52.64], P5 ;  /* 0xa150000034007fae */ /* 0x004fe8000a921870 */
[----:B------:R-:W2:Y:S04]  /*75ba0*/  LDL.LU.64 R52, [R1+0x1a48] ;  /* 0x001a480001347983 */ /* 0x000ea80000300a00 */
[----:B---3--:R1:W-:Y:S04]  /*75bb0*/  LDGSTS.E [R15+-0x5e700], desc[UR48][R16.64], P5 ;  /* 0xa1900000100f7fae */ /* 0x0083e8000a921870 */
[----:B------:R-:W-:Y:S04]  /*75bc0*/  LDGSTS.E [R3+-0x5e300], desc[UR48][R148.64], P5 ;  /* 0xa1d0000094037fae */ /* 0x000fe8000a921870 */
[----:B------:R-:W-:Y:S01]  /*75bd0*/  LDGSTS.E [R0+-0x5df00], desc[UR48][R242.64], P5 ;  /* 0xa2100000f2007fae */ /* 0x000fe2000a921870 */
[----:B-1----:R-:W-:-:S03]  /*75be0*/  VIADD R16, R245, 0x200000 ;  /* 0x00200000f5107836 */ /* 0x002fc60000000000 */
[----:B------:R-:W3:Y:S04]  /*75bf0*/  LDL.LU.64 R148, [R1+0x1a40] ;  /* 0x001a400001947983 */ /* 0x000ee80000300a00 */
[----:B------:R-:W-:Y:S04]  /*75c00*/  LDGSTS.E [R16+-0x5db00], desc[UR48][R182.64], P5 ;  /* 0xa2500000b6107fae */ /* 0x000fe8000a921870 */
[----:B------:R-:W-:Y:S04]  /*75c10*/  LDGSTS.E [R15+-0x5d700], desc[UR48][R208.64], P5 ;  /* 0xa2900000d00f7fae */ /* 0x000fe8000a921870 */
[----:B------:R-:W-:Y:S04]  /*75c20*/  LDGSTS.E [R0+-0x5d300], desc[UR48][R142.64], P5 ;  /* 0xa2d000008e007fae */ /* 0x000fe8000a921870 */
[----:B------:R-:W-:Y:S04]  /*75c30*/  LDGSTS.E [R16+-0x5cf00], desc[UR48][R206.64], P5 ;  /* 0xa3100000ce107fae */ /* 0x000fe8000a921870 */
[----:B----4-:R-:W-:Y:S04]  /*75c40*/  LDGSTS.E [R15+-0x5cb00], desc[UR48][R204.64], P5 ;  /* 0xa3500000cc0f7fae */ /* 0x010fe8000a921870 */
[----:B------:R-:W-:Y:S04]  /*75c50*/  LDGSTS.E [R3+-0x5c700], desc[UR48][R136.64], P5 ;  /* 0xa390000088037fae */ /* 0x000fe8000a921870 */
[----:B------:R-:W-:Y:S04]  /*75c60*/  LDGSTS.E [R0+-0x5c300], desc[UR48][R200.64], P5 ;  /* 0xa3d00000c8007fae */ /* 0x000fe8000a921870 */
[----:B------:R-:W-:Y:S04]  /*75c70*/  LDGSTS.E [R15+-0x5bf00], desc[UR48][R220.64], P5 ;  /* 0xa4100000dc0f7fae */ /* 0x000fe8000a921870 */
[----:B------:R-:W-:Y:S04]  /*75c80*/  LDGSTS.E [R3+-0x5bb00], desc[UR48][R76.64], P5 ;  /* 0xa45000004c037fae */ /* 0x000fe8000a921870 */
[----:B------:R-:W-:Y:S04]  /*75c90*/  LDGSTS.E [R0+-0x5b700], desc[UR48][R8.64], P5 ;  /* 0xa490000008007fae */ /* 0x000fe8000a921870 */
[----:B------:R-:W4:Y:S04]  /*75ca0*/  LDL.LU.64 R220, [R1+0x1a38] ;  /* 0x001a380001dc7983 */ /* 0x000f280000300a00 */
[----:B------:R-:W2:Y:S04]  /*75cb0*/  LDL.LU.64 R76, [R1+0x1a30] ;  /* 0x001a3000014c7983 */ /* 0x000ea80000300a00 */
[----:B------:R-:W3:Y:S04]  /*75cc0*/  LDL.LU.64 R8, [R1+0x1a28] ;  /* 0x001a280001087983 */ /* 0x000ee80000300a00 */
[----:B------:R-:W-:Y:S04]  /*75cd0*/  LDGSTS.E [R16+-0x5b300], desc[UR48][R54.64], P5 ;  /* 0xa4d0000036107fae */ /* 0x000fe8000a921870 */
[----:B------:R-:W-:Y:S04]  /*75ce0*/  LDGSTS.E [R15+-0x5af00], desc[UR48][R150.64], P5 ;  /* 0xa5100000960f7fae */ /* 0x000fe8000a921870 */
[----:B------:R-:W-:Y:S04]  /*75cf0*/  LDGSTS.E [R0+-0x5ab00], desc[UR48][R228.64], P5 ;  /* 0xa5500000e4007fae */ /* 0x000fe8000a921870 */
[----:B------:R-:W4:Y:S04]  /*75d00*/  LDL.LU.64 R54, [R1+0x1a20] ;  /* 0x001a200001367983 */ /* 0x000f280000300a00 */
[----:B------:R-:W4:Y:S04]  /*75d10*/  LDL.LU.64 R150, [R1+0x1a18] ;  /* 0x001a180001967983 */ /* 0x000f280000300a00 */
[----:B------:R-:W4:Y:S04]  /*75d20*/  LDL.LU.64 R228, [R1+0x1a10] ;  /* 0x001a100001e47983 */ /* 0x000f280000300a00 */
[----:B------:R-:W-:Y:S04]  /*75d30*/  LDGSTS.E [R16+-0x5a700], desc[UR48][R212.64], P5 ;  /* 0xa5900000d4107fae */ /* 0x000fe8000a921870 */
[----:B------:R-:W-:Y:S04]  /*75d40*/  LDGSTS.E [R15+-0x5a300], desc[UR48][R154.64], P5 ;  /* 0xa5d000009a0f7fae */ /* 0x000fe8000a921870 */
[----:B------:R-:W-:Y:S04]  /*75d50*/  LDGSTS.E [R3+-0x59f00], desc[UR48][R56.64], P5 ;  /* 0xa610000038037fae */ /* 0x000fe8000a921870 */
[----:B------:R-:W2:Y:S04]  /*75d60*/  LDL.LU.64 R212, [R1+0x1a08] ;  /* 0x001a080001d47983 */ /* 0x000ea80000300a00 */
[----:B------:R-:W3:Y:S04]  /*75d70*/  LDL.LU.64 R154, [R1+0x1a00] ;  /* 0x001a0000019a7983 */ /* 0x000ee80000300a00 */
[----:B------:R-:W4:Y:S04]  /*75d80*/  LDL.LU.64 R56, [R1+0x19f8] ;  /* 0x0019f80001387983 */ /* 0x000f280000300a00 */
[----:B------:R-:W-:Y:S04]  /*75d90*/  LDGSTS.E [R0+-0x59b00], desc[UR48][R152.64], P5 ;  /* 0xa650000098007fae */ /* 0x000fe8000a921870 */
[----:B------:R-:W-:Y:S04]  /*75da0*/  LDGSTS.E [R15+-0x59700], desc[UR48][R214.64], P5 ;  /* 0xa6900000d60f7fae */ /* 0x000fe8000a921870 */
[----:B------:R-:W-:Y:S04]  /*75db0*/  LDGSTS.E [R3+-0x59300], desc[UR48][R246.64], P5 ;  /* 0xa6d00000f6037fae */ /* 0x000fe8000a921870 */
[----:B------:R-:W4:Y:S04]  /*75dc0*/  LDL.LU.64 R152, [R1+0x19f0] ;  /* 0x0019f00001987983 */ /* 0x000f280000300a00 */
[----:B------:R-:W2:Y:S04]  /*75dd0*/  LDL.64 R208, [R1+0x4b0] ;  /* 0x0004b00001d07983 */ /* 0x000ea80000100a00 */
[----:B------:R-:W3:Y:S04]  /*75de0*/  LDL.64 R142, [R1+0x4e8] ;  /* 0x0004e800018e7983 */ /* 0x000ee80000100a00 */
[----:B------:R-:W4:Y:S04]  /*75df0*/  LDL.64 R136, [R1+0x520] ;  /* 0x0005200001887983 */ /* 0x000f280000100a00 */
[----:B------:R-:W4:Y:S04]  /*75e00*/  LDL.LU.64 R214, [R1+0x19e8] ;  /* 0x0019e80001d67983 */ /* 0x000f280000300a00 */
[----:B------:R-:W4:Y:S04]  /*75e10*/  LDL.64 R200, [R1+0x560] ;  /* 0x0005600001c87983 */ /* 0x000f280000100a00 */
[----:B------:R-:W2:Y:S04]  /*75e20*/  LDL.LU.64 R246, [R1+0x19e0] ;  /* 0x0019e00001f67983 */ /* 0x000ea80000300a00 */
[----:B------:R-:W-:Y:S04]  /*75e30*/  LDGSTS.E [R0+-0x58f00], desc[UR48][R68.64], P5 ;  /* 0xa710000044007fae */ /* 0x000fe8000a921870 */
[----:B------:R2:W-:Y:S01]  /*75e40*/  LDGSTS.E [R16+-0x58b00], desc[UR48][R194.64], P5 ;  /* 0xa7500000c2107fae */ /* 0x0005e2000a921870 */
[----:B------:R-:W-:-:S03]  /*75e50*/  VIADD R245, R245, 0x200000 ;  /* 0x00200000f5f57836 */ /* 0x000fc60000000000 */
[----:B------:R1:W-:Y:S04]  /*75e60*/  LDGSTS.E [R15+-0x58700], desc[UR48][R58.64], P5 ;  /* 0xa79000003a0f7fae */ /* 0x0003e8000a921870 */
[----:B------:R-:W4:Y:S04]  /*75e70*/  LDL.LU.64 R68, [R1+0x19d8] ;  /* 0x0019d80001447983 */ /* 0x000f280000300a00 */
[----:B------:R-:W4:Y:S04]  /*75e80*/  LDL.64 R182, [R1+0x5a0] ;  /* 0x0005a00001b67983 */ /* 0x000f280000100a00 */
[----:B------:R-:W4:Y:S04]  /*75e90*/  LDL.64 R206, [R1+0x5e0] ;  /* 0x0005e00001ce7983 */ /* 0x000f280000100a00 */
[----:B------:R-:W4:Y:S04]  /*75ea0*/  LDL.64 R194, [R1+0x620] ;  /* 0x0006200001c27983 */ /* 0x000f280000100a00 */
[----:B------:R-:W4:Y:S04]  /*75eb0*/  LDL.64 R204, [R1+0x660] ;  /* 0x0006600001cc7983 */ /* 0x000f280000100a00 */
[----:B------:R-:W4:Y:S04]  /*75ec0*/  LDL.64 R58, [R1+0x6a0] ;  /* 0x0006a000013a7983 */ /* 0x000f280000100a00 */
[----:B------:R-:W-:Y:S04]  /*75ed0*/  LDGSTS.E [R245+-0x58300], desc[UR48][R202.64], P5 ;  /* 0xa7d00000caf57fae */ /* 0x000fe8000a921870 */
[----:B------:R-:W4:Y:S04]  /*75ee0*/  LDL.64 R242, [R1+0xe48] ;  /* 0x000e480001f27983 */ /* 0x000f280000100a00 */
[----:B------:R-:W4:Y:S04]  /*75ef0*/  LDL.64 R202, [R1+0x6e0] ;  /* 0x0006e00001ca7983 */ /* 0x000f280000100a00 */
[----:B------:R-:W4:Y:S01]  /*75f00*/  LDL.64 R244, [R1+0xdf8] ;  /* 0x000df80001f47983 */ /* 0x000f220000100a00 */
[C---:B--2---:R-:W-:Y:S01]  /*75f10*/  IADD3 R16, R246.reuse, 0x200000, RZ ;  /* 0x00200000f6107810 */ /* 0x044fe20007ffe0ff */
[----:B-1----:R-:W-:-:S02]  /*75f20*/  VIADD R15, R246, 0x200000 ;  /* 0x00200000f60f7836 */ /* 0x002fc40000000000 */
[C---:B------:R-:W-:Y:S02]  /*75f30*/  VIADD R3, R246.reuse, 0x200000 ;  /* 0x00200000f6037836 */ /* 0x040fe40000000000 */
[C---:B------:R-:W-:Y:S01]  /*75f40*/  VIADD R0, R246.reuse, 0x200000 ;  /* 0x00200000f6007836 */ /* 0x040fe20000000000 */
[----:B------:R-:W-:Y:S04]  /*75f50*/  LDGSTS.E [R16+-0x7fe80], desc[UR48][R208.64], P5 ;  /* 0x80180000d0107fae */ /* 0x000fe8000a921870 */
        /* <DEDUP_REMOVED lines=26> */
[----:B------:R-:W3:Y:S04]  /*76100*/  LDL.64 R200, [R1+0xa60] ;  /* 0x000a600001c87983 */ /* 0x000ee80000100a00 */
[----:B------:R-:W-:Y:S04]  /*76110*/  LDGSTS.E [R15+-0x7c680], desc[UR48][R194.64], P5 ;  /* 0x83980000c20f7fae */ /* 0x000fe8000a921870 */
[----:B------:R-:W-:Y:S04]  /*76120*/  LDGSTS.E [R3+-0x7c280], desc[UR48][R206.64], P5 ;  /* 0x83d80000ce037fae */ /* 0x000fe8000a921870 */
[----:B------:R-:W-:Y:S04]  /*76130*/  LDGSTS.E [R0+-0x7be80], desc[UR48][R58.64], P5 ;  /* 0x841800003a007fae */ /* 0x000fe8000a921870 */
[----:B------:R-:W3:Y:S04]  /*76140*/  LDL.64 R194, [R1+0xab0] ;  /* 0x000ab00001c27983 */ /* 0x000ee80000100a00 */
[----:B------:R-:W-:Y:S04]  /*76150*/  LDGSTS.E [R16+-0x7ba80], desc[UR48][R204.64], P5 ;  /* 0x84580000cc107fae */ /* 0x000fe8000a921870 */
[----:B------:R-:W3:Y:S04]  /*76160*/  LDL.64 R58, [R1+0xb20] ;  /* 0x000b2000013a7983 */ /* 0x000ee80000100a00 */
[----:B------:R-:W-:Y:S04]  /*76170*/  LDGSTS.E [R15+-0x7b680], desc[UR48][R202.64], P5 ;  /* 0x84980000ca0f7fae */ /* 0x000fe8000a921870 */
[----:B------:R-:W-:Y:S04]  /*76180*/  LDGSTS.E [R0+-0x7b280], desc[UR48][R182.64], P5 ;  /* 0x84d80000b6007fae */ /* 0x000fe8000a921870 */
[----:B------:R-:W3:Y:S04]  /*76190*/  LDL.64 R206, [R1+0xb80] ;  /* 0x000b800001ce7983 */ /* 0x000ee80000100a00 */
[----:B------:R-:W3:Y:S04]  /*761a0*/  LDL.64 R204, [R1+0xbd0] ;  /* 0x000bd00001cc7983 */ /* 0x000ee80000100a00 */
[----:B------:R-:W3:Y:S04]  /*761b0*/  LDL.64 R202, [R1+0xc18] ;  /* 0x000c180001ca7983 */ /* 0x000ee80000100a00 */
[----:B------:R-:W3:Y:S04]  /*761c0*/  LDL.64 R182, [R1+0xe80] ;  /* 0x000e800001b67983 */ /* 0x000ee80000100a00 */
[----:B----4-:R-:W-:Y:S04]  /*761d0*/  LDGSTS.E [R16+-0x7ae80], desc[UR48][R136.64], P5 ;  /* 0x8518000088107fae */ /* 0x010fe8000a921870 */
[----:B--2---:R-:W-:Y:S04]  /*761e0*/  LDGSTS.E [R15+-0x7aa80], desc[UR48][R208.64], P5 ;  /* 0x85580000d00f7fae */ /* 0x004fe8000a921870 */
[----:B---3--:R-:W-:Y:S04]  /*761f0*/  LDGSTS.E [R3+-0x7a680], desc[UR48][R142.64], P5 ;  /* 0x859800008e037fae */ /* 0x008fe8000a921870 */
[----:B------:R-:W2:Y:S04]  /*76200*/  LDL.64 R136, [R1+0xc68] ;  /* 0x000c680001887983 */ /* 0x000ea80000100a00 */
[----:B------:R-:W-:Y:S04]  /*76210*/  LDGSTS.E [R0+-0x7a280], desc[UR48][R200.64], P5 ;  /* 0x85d80000c8007fae */ /* 0x000fe8000a921870 */
[----:B------:R-:W3:Y:S04]  /*76220*/  LDL.64 R208, [R1+0xeb8] ;  /* 0x000eb80001d07983 */ /* 0x000ee80000100a00 */
[----:B------:R-:W4:Y:S04]  /*76230*/  LDL.64 R142, [R1+0xef0] ;  /* 0x000ef000018e7983 */ /* 0x000f280000100a00 */
[----:B------:R-:W3:Y:S04]  /*76240*/  LDL.64 R200, [R1+0xcb8] ;  /* 0x000cb80001c87983 */ /* 0x000ee80000100a00 */
        /* <DEDUP_REMOVED lines=9> */
[----:B------:R-:W4:Y:S04]  /*762e0*/  LDL.64 R202, [R1+0xf98] ;  /* 0x000f980001ca7983 */ /* 0x000f280000100a00 */
[----:B--2---:R-:W-:Y:S04]  /*762f0*/  LDGSTS.E [R0+-0x78a80], desc[UR48][R136.64], P5 ;  /* 0x8758000088007fae */ /* 0x004fe8000a921870 */
[----:B------:R-:W2:Y:S04]  /*76300*/  LDL.64 R136, [R1+0xfd0] ;  /* 0x000fd00001887983 */ /* 0x000ea80000100a00 */
[----:B---3--:R-:W-:Y:S04]  /*76310*/  LDGSTS.E [R16+-0x78680], desc[UR48][R200.64], P5 ;  /* 0x87980000c8107fae */ /* 0x008fe8000a921870 */
[----:B------:R-:W3:Y:S04]  /*76320*/  LDL.64 R16, [R1+0xda8] ;  /* 0x000da80001107983 */ /* 0x000ee80000100a00 */
[----:B------:R-:W2:Y:S04]  /*76330*/  LDL.64 R200, [R1+0x1008] ;  /* 0x0010080001c87983 */ /* 0x000ea80000100a00 */
[----:B----4-:R-:W-:Y:S04]  /*76340*/  LDGSTS.E [R15+-0x78280], desc[UR48][R194.64], P5 ;  /* 0x87d80000c20f7fae */ /* 0x010fe8000a921870 */
[----:B------:R-:W4:Y:S04]  /*76350*/  LDL.64 R194, [R1+0x1048] ;  /* 0x0010480001c27983 */ /* 0x000f280000100a00 */
[----:B------:R-:W-:Y:S04]  /*76360*/  LDGSTS.E [R3+-0x5fe80], desc[UR48][R58.64], P5 ;  /* 0xa01800003a037fae */ /* 0x000fe8000a921870 */
[----:B------:R-:W4:Y:S04]  /*76370*/  LDL.LU.64 R58, [R1+0x19d0] ;  /* 0x0019d000013a7983 */ /* 0x000f280000300a00 */
[----:B---3--:R1:W-:Y:S04]  /*76380*/  LDGSTS.E [R0+-0x5fa80], desc[UR48][R16.64], P5 ;  /* 0xa058000010007fae */ /* 0x0083e8000a921870 */
[----:B------:R-:W-:Y:S04]  /*76390*/  LDGSTS.E [R15+-0x5f680], desc[UR48][R244.64], P5 ;  /* 0xa0980000f40f7fae */ /* 0x000fe8000a921870 */
[----:B------:R-:W-:Y:S01]  /*763a0*/  LDGSTS.E [R3+-0x5f280], desc[UR48][R242.64], P5 ;  /* 0xa0d80000f2037fae */ /* 0x000fe2000a921870 */
[----:B-1----:R-:W-:-:S03]  /*763b0*/  VIADD R16, R246, 0x200000 ;  /* 0x00200000f6107836 */ /* 0x002fc60000000000 */
[----:B------:R-:W-:Y:S04]  /*763c0*/  LDGSTS.E [R0+-0x5ee80], desc[UR48][R182.64], P5 ;  /* 0xa1180000b6007fae */ /* 0x000fe8000a921870 */
[----:B------:R-:W-:Y:S04]  /*763d0*/  LDGSTS.E [R16+-0x5ea80], desc[UR48][R208.64], P5 ;  /* 0xa1580000d0107fae */ /* 0x000fe8000a921870 */
[----:B------:R-:W-:Y:S04]  /*763e0*/  LDGSTS.E [R15+-0x5e680], desc[UR48][R142.64], P5 ;  /* 0xa19800008e0f7fae */ /* 0x000fe8000a921870 */
[----:B------:R-:W-:Y:S04]  /*763f0*/  LDGSTS.E [R0+-0x5e280], desc[UR48][R206.64], P5 ;  /* 0xa1d80000ce007fae */ /* 0x000fe8000a921870 */
[----:B------:R-:W-:Y:S04]  /*76400*/  LDGSTS.E [R16+-0x5de80], desc[UR48][R204.64], P5 ;  /* 0xa2180000cc107fae */ /* 0x000fe8000a921870 */
[----:B------:R-:W-:Y:S04]  /*76410*/  LDGSTS.E [R15+-0x5da80], desc[UR48][R202.64], P5 ;  /* 0xa2580000ca0f7fae */ /* 0x000fe8000a921870 */
[----:B--2---:R-:W-:Y:S04]  /*76420*/  LDGSTS.E [R3+-0x5d680], desc[UR48][R136.64], P5 ;  /* 0xa298000088037fae */ /* 0x004fe8000a921870 */
[----:B------:R-:W-:Y:S04]  /*76430*/  LDGSTS.E [R0+-0x5d280], desc[UR48][R200.64], P5 ;  /* 0xa2d80000c8007fae */ /* 0x000fe8000a921870 */
[----:B----4-:R-:W-:Y:S04]  /*76440*/  LDGSTS.E [R15+-0x5ce80], desc[UR48][R194.64], P5 ;  /* 0xa3180000c20f7fae */ /* 0x010fe8000a921870 */
        /* <DEDUP_REMOVED lines=9> */
[----:B------:R-:W2:Y:S04]  /*764e0*/  LDL.LU.64 R60, [R1+0x19b0] ;  /* 0x0019b000013c7983 */ /* 0x000ea80000300a00 */
[----:B------:R-:W2:Y:S04]  /*764f0*/  LDL.LU.64 R156, [R1+0x19a8] ;  /* 0x0019a800019c7983 */ /* 0x000ea80000300a00 */
[----:B------:R-:W3:Y:S04]  /*76500*/  LDL.LU.64 R144, [R1+0x19a0] ;  /* 0x0019a00001907983 */ /* 0x000ee80000300a00 */
[----:B------:R-:W-:Y:S04]  /*76510*/  LDGSTS.E [R15+-0x5b280], desc[UR48][R210.64], P5 ;  /* 0xa4d80000d20f7fae */ /* 0x000fe8000a921870 */
[----:B------:R-:W-:Y:S04]  /*76520*/  LDGSTS.E [R3+-0x5ae80], desc[UR48][R62.64], P5 ;  /* 0xa51800003e037fae */ /* 0x000fe8000a921870 */
[----:B------:R-:W-:Y:S04]  /*76530*/  LDGSTS.E [R0+-0x5aa80], desc[UR48][R158.64], P5 ;  /* 0xa55800009e007fae */ /* 0x000fe8000a921870 */
[----:B------:R-:W4:Y:S04]  /*76540*/  LDL.LU.64 R210, [R1+0x1998] ;  /* 0x0019980001d27983 */ /* 0x000f280000300a00 */
[----:B------:R-:W2:Y:S04]  /*76550*/  LDL.LU.64 R62, [R1+0x1990] ;  /* 0x00199000013e7983 */ /* 0x000ea80000300a00 */
[----:B------:R-:W2:Y:S04]  /*76560*/  LDL.LU.64 R158, [R1+0x1988] ;  /* 0x00198800019e7983 */ /* 0x000ea80000300a00 */
[----:B------:R-:W-:Y:S04]  /*76570*/  LDGSTS.E [R15+-0x5a680], desc[UR48][R10.64], P5 ;  /* 0xa59800000a0f7fae */ /* 0x000fe8000a921870 */
[----:B------:R-:W-:Y:S04]  /*76580*/  LDGSTS.E [R3+-0x5a280], desc[UR48][R66.64], P5 ;  /* 0xa5d8000042037fae */ /* 0x000fe8000a921870 */
[----:B------:R-:W-:Y:S04]  /*76590*/  LDGSTS.E [R0+-0x59e80], desc[UR48][R64.64], P5 ;  /* 0xa618000040007fae */ /* 0x000fe8000a921870 */
[----:B------:R-:W3:Y:S04]  /*765a0*/  LDL.LU.64 R10, [R1+0x1980] ;  /* 0x00198000010a7983 */ /* 0x000ee80000300a00 */
[----:B------:R-:W4:Y:S04]  /*765b0*/  LDL.LU.64 R66, [R1+0x1978] ;  /* 0x0019780001427983 */ /* 0x000f280000300a00 */
[----:B------:R-:W2:Y:S04]  /*765c0*/  LDL.64 R194, [R1+0x4b8] ;  /* 0x0004b80001c27983 */ /* 0x000ea80000100a00 */
[----:B------:R-:W3:Y:S04]  /*765d0*/  LDL.LU.64 R64, [R1+0x1970] ;  /* 0x0019700001407983 */ /* 0x000ee80000300a00 */
[----:B------:R-:W-:Y:S04]  /*765e0*/  LDGSTS.E [R16+-0x59a80], desc[UR48][R192.64], P5 ;  /* 0xa6580000c0107fae */ /* 0x000fe8000a921870 */
[----:B------:R-:W4:Y:S01]  /*765f0*/  LDL.64 R202, [R1+0x4f0] ;  /* 0x0004f00001ca7983 */ /* 0x000f220000100a00 */
[----:B------:R-:W-:-:S03]  /*76600*/  VIADD R246, R246, 0x200000 ;  /* 0x00200000f6f67836 */ /* 0x000fc60000000000 */
[----:B------:R-:W-:Y:S04]  /*76610*/  LDGSTS.E [R15+-0x59680], desc[UR48][R160.64], P5 ;  /* 0xa6980000a00f7fae */ /* 0x000fe8000a921870 */
[----:B------:R-:W3:Y:S04]  /*76620*/  LDL.64 R192, [R1+0x528] ;  /* 0x0005280001c07983 */ /* 0x000ee80000100a00 */
[----:B------:R-:W-:Y:S04]  /*76630*/  LDGSTS.E [R0+-0x59280], desc[UR48][R78.64], P5 ;  /* 0xa6d800004e007fae */ /* 0x000fe8000a921870 */
[----:B------:R-:W3:Y:S04]  /*76640*/  LDL.LU.64 R160, [R1+0x1968] ;  /* 0x0019680001a07983 */ /* 0x000ee80000300a00 */
[----:B------:R1:W-:Y:S04]  /*76650*/  LDGSTS.E [R15+-0x58e80], desc[UR48][R198.64], P5 ;  /* 0xa7180000c60f7fae */ /* 0x0003e8000a921870 */
[----:B------:R-:W3:Y:S04]  /*76660*/  LDL.64 R136, [R1+0x568] ;  /* 0x0005680001887983 */ /* 0x000ee80000100a00 */
[----:B------:R-:W3:Y:S04]  /*76670*/  LDL.64 R200, [R1+0x5a8] ;  /* 0x0005a80001c87983 */ /* 0x000ee80000100a00 */
[----:B------:R1:W-:Y:S02]  /*76680*/  LDGSTS.E [R3+-0x58a80], desc[UR48][R196.64], P5 ;  /* 0xa7580000c4037fae */ /* 0x0003e4000a921870 */
[----:B-1----:R-:W-:-:S02]  /*76690*/  IADD3 R15, R247, 0x200000, RZ ;  /* 0x00200000f70f7810 */ /* 0x002fc40007ffe0ff */
[----:B------:R-:W3:Y:S04]  /*766a0*/  LDL.LU.64 R78, [R1+0x1960] ;  /* 0x00196000014e7983 */ /* 0x000ee80000300a00 */
[----:B------:R1:W-:Y:S01]  /*766b0*/  LDGSTS.E [R0+-0x58680], desc[UR48][R138.64], P5 ;  /* 0xa79800008a007fae */ /* 0x0003e2000a921870 */
[----:B------:R-:W-:-:S03]  /*766c0*/  VIADD R3, R247, 0x200000 ;  /* 0x00200000f7037836 */ /* 0x000fc60000000000 */
[----:B------:R-:W3:Y:S04]  /*766d0*/  LDL.64 R198, [R1+0x5e8] ;  /* 0x0005e80001c67983 */ /* 0x000ee80000100a00 */
[----:B------:R-:W3:Y:S01]  /*766e0*/  LDL.64 R204, [R1+0x628] ;  /* 0x0006280001cc7983 */ /* 0x000ee20000100a00 */
[----:B-1----:R-:W-:-:S03]  /*766f0*/  VIADD R0, R247, 0x200000 ;  /* 0x00200000f7007836 */ /* 0x002fc60000000000 */
[----:B------:R-:W3:Y:S04]  /*76700*/  LDL.64 R138, [R1+0x668] ;  /* 0x00066800018a7983 */ /* 0x000ee80000100a00 */
[----:B------:R-:W-:Y:S04]  /*76710*/  LDGSTS.E [R246+-0x58280], desc[UR48][R140.64], P5 ;  /* 0xa7d800008cf67fae */ /* 0x000fe8000a921870 */
[----:B------:R-:W3:Y:S01]  /*76720*/  LDL.64 R196, [R1+0x6a8] ;  /* 0x0006a80001c47983 */ /* 0x000ee20000100a00 */
[----:B------:R-:W-:-:S03]  /*76730*/  VIADD R16, R247, 0x200000 ;  /* 0x00200000f7107836 */ /* 0x000fc60000000000 */
[----:B------:R-:W3:Y:S04]  /*76740*/  LDL.64 R208, [R1+0xc20] ;  /* 0x000c200001d07983 */ /* 0x000ee80000100a00 */
[----:B------:R-:W3:Y:S04]  /*76750*/  LDL.64 R140, [R1+0x868] ;  /* 0x00086800018c7983 */ /* 0x000ee80000100a00 */
[----:B------:R-:W3:Y:S04]  /*76760*/  LDL.64 R142, [R1+0xc78] ;  /* 0x000c7800018e7983 */ /* 0x000ee80000100a00 */
[----:B------:R-:W3:Y:S04]  /*76770*/  LDL.64 R206, [R1+0xcc0] ;  /* 0x000cc00001ce7983 */ /* 0x000ee80000100a00 */
[----:B--2---:R-:W-:Y:S04]  /*76780*/  LDGSTS.E [R15+-0x7fe00], desc[UR48][R194.64], P5 ;  /* 0x80200000c20f7fae */ /* 0x004fe8000a921870 */
[----:B----4-:R-:W-:Y:S04]  /*76790*/  LDGSTS.E [R3+-0x7fa00], desc[UR48][R202.64], P5 ;  /* 0x80600000ca037fae */ /* 0x010fe8000a921870 */
[----:B------:R-:W2:Y:S04]  /*767a0*/  LDL.64 R194, [R1+0x6e8] ;  /* 0x0006e80001c27983 */ /* 0x000ea80000100a00 */
[----:B---3--:R-:W-:Y:S04]  /*767b0*/  LDGSTS.E [R0+-0x7f600], desc[UR48][R192.64], P5 ;  /* 0x80a00000c0007fae */ /* 0x008fe8000a921870 */
[----:B------:R-:W3:Y:S04]  /*767c0*/  LDL.64 R202, [R1+0x768] ;  /* 0x0007680001ca7983 */ /* 0x000ee80000100a00 */
[----:B------:R-:W4:Y:S04]  /*767d0*/  LDL.64 R192, [R1+0x728] ;  /* 0x0007280001c07983 */ /* 0x000f280000100a00 */
[----:B------:R-:W-:Y:S04]  /*767e0*/  LDGSTS.E [R16+-0x7f200], desc[UR48][R136.64], P5 ;  /* 0x80e0000088107fae */ /* 0x000fe8000a921870 */
[----:B------:R-:W-:Y:S04]  /*767f0*/  LDGSTS.E [R15+-0x7ee00], desc[UR48][R200.64], P5 ;  /* 0x81200000c80f7fae */ /* 0x000fe8000a921870 */
[----:B------:R-:W3:Y:S04]  /*76800*/  LDL.64 R136, [R1+0x7a8] ;  /* 0x0007a80001887983 */ /* 0x000ee80000100a00 */
[----:B------:R-:W3:Y:S04]  /*76810*/  LDL.64 R200, [R1+0x7e8] ;  /* 0x0007e80001c87983 */ /* 0x000ee80000100a00 */
[----:B------:R-:W-:Y:S04]  /*76820*/  LDGSTS.E [R0+-0x7ea00], desc[UR48][R198.64], P5 ;  /* 0x81600000c6007fae */ /* 0x000fe8000a921870 */
[----:B------:R-:W-:Y:S04]  /*76830*/  LDGSTS.E [R16+-0x7e600], desc[UR48][R204.64], P5 ;  /* 0x81a00000cc107fae */ /* 0x000fe8000a921870 */
[----:B------:R-:W-:Y:S04]  /*76840*/  LDGSTS.E [R15+-0x7e200], desc[UR48][R138.64], P5 ;  /* 0x81e000008a0f7fae */ /* 0x000fe8000a921870 */
[----:B------:R-:W3:Y:S04]  /*76850*/  LDL.64 R198, [R1+0x828] ;  /* 0x0008280001c67983 */ /* 0x000ee80000100a00 */
[----:B------:R-:W-:Y:S04]  /*76860*/  LDGSTS.E [R3+-0x7de00], desc[UR48][R196.64], P5 ;  /* 0x82200000c4037fae */ /* 0x000fe8000a921870 */
[----:B------:R-:W3:Y:S04]  /*76870*/  LDL.64 R204, [R1+0x8a8] ;  /* 0x0008a80001cc7983 */ /* 0x000ee80000100a00 */
[----:B------:R-:W3:Y:S04]  /*76880*/  LDL.64 R138, [R1+0x928] ;  /* 0x00092800018a7983 */ /* 0x000ee80000100a00 */
[----:B------:R-:W3:Y:S04]  /*76890*/  LDL.64 R196, [R1+0x8e8] ;  /* 0x0008e80001c47983 */ /* 0x000ee80000100a00 */
[----:B--2---:R-:W-:Y:S04]  /*768a0*/  LDGSTS.E [R0+-0x7da00], desc[UR48][R194.64], P5 ;  /* 0x82600000c2007fae */ /* 0x004fe8000a921870 */
[----:B------:R-:W2:Y:S04]  /*768b0*/  LDL.64 R194, [R1+0x968] ;  /* 0x0009680001c27983 */ /* 0x000ea80000100a00 */
[----:B----4-:R-:W-:Y:S04]  /*768c0*/  LDGSTS.E [R15+-0x7d600], desc[UR48][R192.64], P5 ;  /* 0x82a00000c00f7fae */ /* 0x010fe8000a921870 */
[----:B---3--:R-:W-:Y:S04]  /*768d0*/  LDGSTS.E [R3+-0x7d200], desc[UR48][R202.64], P5 ;  /* 0x82e00000ca037fae */ /* 0x008fe8000a921870 */
[----:B------:R-:W3:Y:S04]  /*768e0*/  LDL.64 R192, [R1+0x9a8] ;  /* 0x0009a80001c07983 */ /* 0x000ee80000100a00 */
[----:B------:R-:W-:Y:S04]  /*768f0*/  LDGSTS.E [R0+-0x7ce00], desc[UR48][R136.64], P5 ;  /* 0x8320000088007fae */ /* 0x000fe8000a921870 */
        /* <DEDUP_REMOVED lines=18> */
[----:B----4-:R-:W-:Y:S04]  /*76a20*/  LDGSTS.E [R3+-0x7aa00], desc[UR48][R202.64], P5 ;  /* 0x85600000ca037fae */ /* 0x010fe8000a921870 */
[----:B------:R-:W-:Y:S04]  /*76a30*/  LDGSTS.E [R0+-0x7a600], desc[UR48][R136.64], P5 ;  /* 0x85a0000088007fae */ /* 0x000fe8000a921870 */
[----:B------:R-:W-:Y:S04]  /*76a40*/  LDGSTS.E [R16+-0x7a200], desc[UR48][R200.64], P5 ;  /* 0x85e00000c8107fae */ /* 0x000fe8000a921870 */
[----:B------:R-:W4:Y:S04]  /*76a50*/  LDL.64 R202, [R1+0xe00] ;  /* 0x000e000001ca7983 */ /* 0x000f280000100a00 */
[----:B------:R-:W4:Y:S04]  /*76a60*/  LDL.64 R136, [R1+0xe30] ;  /* 0x000e300001887983 */ /* 0x000f280000100a00 */
[----:B------:R-:W4:Y:S04]  /*76a70*/  LDL.64 R200, [R1+0xe20] ;  /* 0x000e200001c87983 */ /* 0x000f280000100a00 */
[----:B------:R-:W-:Y:S04]  /*76a80*/  LDGSTS.E [R15+-0x79e00], desc[UR48][R198.64], P5 ;  /* 0x86200000c60f7fae */ /* 0x000fe8000a921870 */
[----:B------:R-:W4:Y:S04]  /*76a90*/  LDL.64 R198, [R1+0xde0] ;  /* 0x000de00001c67983 */ /* 0x000f280000100a00 */
[----:B------:R-:W-:Y:S04]  /*76aa0*/  LDGSTS.E [R0+-0x79a00], desc[UR48][R196.64], P5 ;  /* 0x86600000c4007fae */ /* 0x000fe8000a921870 */
[----:B------:R-:W4:Y:S04]  /*76ab0*/  LDL.64 R196, [R1+0xdb0] ;  /* 0x000db00001c47983 */ /* 0x000f280000100a00 */
[----:B--2---:R-:W-:Y:S04]  /*76ac0*/  LDGSTS.E [R16+-0x79600], desc[UR48][R194.64], P5 ;  /* 0x86a00000c2107fae */ /* 0x004fe8000a921870 */
[----:B------:R-:W2:Y:S04]  /*76ad0*/  LDL.64 R194, [R1+0xd90] ;  /* 0x000d900001c27983 */ /* 0x000ea80000100a00 */
[----:B---3--:R-:W-:Y:S04]  /*76ae0*/  LDGSTS.E [R15+-0x79200], desc[UR48][R192.64], P5 ;  /* 0x86e00000c00f7fae */ /* 0x008fe8000a921870 */
[----:B------:R-:W-:Y:S04]  /*76af0*/  LDGSTS.E [R3+-0x78e00], desc[UR48][R208.64], P5 ;  /* 0x87200000d0037fae */ /* 0x000fe8000a921870 */
[----:B------:R-:W-:Y:S04]  /*76b00*/  LDGSTS.E [R0+-0x78a00], desc[UR48][R142.64], P5 ;  /* 0x876000008e007fae */ /* 0x000fe8000a921870 */
[----:B------:R-:W3:Y:S04]  /*76b10*/  LDL.64 R192, [R1+0xd80] ;  /* 0x000d800001c07983 */ /* 0x000ee80000100a00 */
        /* <DEDUP_REMOVED lines=9> */
[----:B--2---:R-:W-:Y:S04]  /*76bb0*/  LDGSTS.E [R0+-0x5e200], desc[UR48][R194.64], P5 ;  /* 0xa1e00000c2007fae */ /* 0x004fe8000a921870 */
[----:B---3--:R-:W-:Y:S04]  /*76bc0*/  LDGSTS.E [R15+-0x5de00], desc[UR48][R192.64], P5 ;  /* 0xa2200000c00f7fae */ /* 0x008fe8000a921870 */
        /* <DEDUP_REMOVED lines=28> */
[----:B------:R-:W-:Y:S04]  /*76d90*/  LDGSTS.E [R16+-0x59e00], desc[UR48][R184.64], P5 ;  /* 0xa6200000b8107fae */ /* 0x000fe8000a921870 */
[----:B------:R-:W3:Y:S04]  /*76da0*/  LDL.64 R186, [R1+0x350] ;  /* 0x0003500001ba7983 */ /* 0x000ee80000100a00 */
[----:B------:R-:W-:Y:S04]  /*76db0*/  LDGSTS.E [R15+-0x59a00], desc[UR48][R180.64], P5 ;  /* 0xa6600000b40f7fae */ /* 0x000fe8000a921870 */
[----:B------:R-:W4:Y:S04]  /*76dc0*/  LDL.64 R184, [R1+0x2e8] ;  /* 0x0002e80001b87983 */ /* 0x000f280000100a00 */
[----:B------:R-:W-:Y:S04]  /*76dd0*/  LDGSTS.E [R3+-0x59600], desc[UR48][R178.64], P5 ;  /* 0xa6a00000b2037fae */ /* 0x000fe8000a921870 */
[----:B------:R-:W4:Y:S04]  /*76de0*/  LDL.64 R180, [R1+0x530] ;  /* 0x0005300001b47983 */ /* 0x000f280000100a00 */
[----:B------:R2:W-:Y:S04]  /*76df0*/  LDGSTS.E [R0+-0x59200], desc[UR48][R128.64], P5 ;  /* 0xa6e0000080007fae */ /* 0x0005e8000a921870 */
[----:B------:R-:W4:Y:S01]  /*76e00*/  LDL.64 R178, [R1+0x5b0] ;  /* 0x0005b00001b27983 */ /* 0x000f220000100a00 */
[----:B------:R-:W-:-:S03]  /*76e10*/  VIADD R247, R247, 0x200000 ;  /* 0x00200000f7f77836 */ /* 0x000fc60000000000 */
[----:B------:R-:W-:Y:S04]  /*76e20*/  LDGSTS.E [R16+-0x58e00], desc[UR48][R188.64], P5 ;  /* 0xa7200000bc107fae */ /* 0x000fe8000a921870 */
[----:B------:R-:W4:Y:S04]  /*76e30*/  LDL.64 R128, [R1+0x570] ;  /* 0x0005700001807983 */ /* 0x000f280000100a00 */
[----:B------:R1:W-:Y:S04]  /*76e40*/  LDGSTS.E [R15+-0x58a00], desc[UR48][R134.64], P5 ;  /* 0xa7600000860f7fae */ /* 0x0003e8000a921870 */
[----:B------:R1:W-:Y:S04]  /*76e50*/  LDGSTS.E [R3+-0x58600], desc[UR48][R132.64], P5 ;  /* 0xa7a0000084037fae */ /* 0x0003e8000a921870 */
[----:B------:R-:W4:Y:S04]  /*76e60*/  LDL.64 R192, [R1+0x5f0] ;  /* 0x0005f00001c07983 */ /* 0x000f280000100a00 */
[----:B------:R-:W4:Y:S04]  /*76e70*/  LDL.64 R190, [R1+0x630] ;  /* 0x0006300001be7983 */ /* 0x000f280000100a00 */
[----:B------:R-:W-:Y:S04]  /*76e80*/  LDGSTS.E [R247+-0x58200], desc[UR48][R130.64], P5 ;  /* 0xa7e0000082f77fae */ /* 0x000fe8000a921870 */
[----:B------:R-:W4:Y:S04]  /*76e90*/  LDL.64 R188, [R1+0x6b0] ;  /* 0x0006b00001bc7983 */ /* 0x000f280000100a00 */
[----:B------:R-:W4:Y:S04]  /*76ea0*/  LDL.64 R194, [R1+0x7b0] ;  /* 0x0007b00001c27983 */ /* 0x000f280000100a00 */
[----:B------:R-:W4:Y:S04]  /*76eb0*/  LDL.64 R130, [R1+0x670] ;  /* 0x0006700001827983 */ /* 0x000f280000100a00 */
[----:B------:R-:W4:Y:S04]  /*76ec0*/  LDL.64 R134, [R1+0xa30] ;  /* 0x000a300001867983 */ /* 0x000f280000100a00 */
[----:B------:R-:W4:Y:S04]  /*76ed0*/  LDL.64 R198, [R1+0xa70] ;  /* 0x000a700001c67983 */ /* 0x000f280000100a00 */
[----:B------:R-:W4:Y:S04]  /*76ee0*/  LDL.64 R132, [R1+0xad0] ;  /* 0x000ad00001847983 */ /* 0x000f280000100a00 */
[----:B------:R-:W4:Y:S01]  /*76ef0*/  LDL.64 R196, [R1+0xb40] ;  /* 0x000b400001c47983 */ /* 0x000f220000100a00 */
[C---:B--2---:R-:W-:Y:S01]  /*76f00*/  VIADD R0, R248.reuse, 0x200000 ;  /* 0x00200000f8007836 */ /* 0x044fe20000000000 */
[C---:B-1----:R-:W-:Y:S01]  /*76f10*/  IADD3 R15, R248.reuse, 0x200000, RZ ;  /* 0x00200000f80f7810 */ /* 0x042fe20007ffe0ff */
[----:B------:R-:W-:-:S02]  /*76f20*/  VIADD R3, R248, 0x200000 ;  /* 0x00200000f8037836 */ /* 0x000fc40000000000 */
[C---:B------:R-:W-:Y:S01]  /*76f30*/  VIADD R16, R248.reuse, 0x200000 ;  /* 0x00200000f8107836 */ /* 0x040fe20000000000 */
[----:B---3--:R-:W-:Y:S04]  /*76f40*/  LDGSTS.E [R0+-0x7fd80], desc[UR48][R186.64], P5 ;  /* 0x80280000ba007fae */ /* 0x008fe8000a921870 */
[----:B----4-:R-:W-:Y:S04]  /*76f50*/  LDGSTS.E [R15+-0x7f980], desc[UR48][R184.64], P5 ;  /* 0x80680000b80f7fae */ /* 0x010fe8000a921870 */
[----:B------:R-:W2:Y:S04]  /*76f60*/  LDL.64 R186, [R1+0x6f0] ;  /* 0x0006f00001ba7983 */ /* 0x000ea80000100a00 */
[----:B------:R-:W-:Y:S04]  /*76f70*/  LDGSTS.E [R3+-0x7f580], desc[UR48][R180.64], P5 ;  /* 0x80a80000b4037fae */ /* 0x000fe8000a921870 */
        /* <DEDUP_REMOVED lines=9> */
[----:B------:R-:W-:Y:S04]  /*77010*/  LDGSTS.E [R16+-0x7e180], desc[UR48][R130.64], P5 ;  /* 0x81e8000082107fae */ /* 0x000fe8000a921870 */
        /* <DEDUP_REMOVED lines=23> */
[----:B---3--:R-:W-:Y:S04]  /*77190*/  LDGSTS.E [R3+-0x7b180], desc[UR48][R184.64], P5 ;  /* 0x84e80000b8037fae */ /* 0x008fe8000a921870 */
[----:B------:R-:W2:Y:S04]  /*771a0*/  LDL.64 R186, [R1+0xd68] ;  /* 0x000d680001ba7983 */ /* 0x000ea80000100a00 */
        /* <DEDUP_REMOVED lines=15> */
[----:B--2---:R-:W-:Y:S04]  /*772a0*/  LDGSTS.E [R3+-0x5fd80], desc[UR48][R186.64], P5 ;  /* 0xa0280000ba037fae */ /* 0x004fe8000a921870 */
[----:B---3--:R-:W-:Y:S04]  /*772b0*/  LDGSTS.E [R0+-0x5f980], desc[UR48][R184.64], P5 ;  /* 0xa0680000b8007fae */ /* 0x008fe8000a921870 */
[----:B----4-:R-:W-:Y:S04]  /*772c0*/  LDGSTS.E [R16+-0x5f580], desc[UR48][R180.64], P5 ;  /* 0xa0a80000b4107fae */ /* 0x010fe8000a921870 */
[----:B------:R-:W-:Y:S04]  /*772d0*/  LDGSTS.E [R15+-0x5f180], desc[UR48][R178.64], P5 ;  /* 0xa0e80000b20f7fae */ /* 0x000fe8000a921870 */
[----:B------:R-:W-:Y:S04]  /*772e0*/  LDGSTS.E [R0+-0x5ed80], desc[UR48][R74.64], P5 ;  /* 0xa12800004a007fae */ /* 0x000fe8000a921870 */
[----:B------:R-:W-:Y:S04]  /*772f0*/  LDGSTS.E [R16+-0x5e980], desc[UR48][R6.64], P5 ;  /* 0xa168000006107fae */ /* 0x000fe8000a921870 */
[----:B------:R-:W-:Y:S04]  /*77300*/  LDGSTS.E [R15+-0x5e580], desc[UR48][R76.64], P5 ;  /* 0xa1a800004c0f7fae */ /* 0x000fe8000a921870 */
[----:B------:R-:W2:Y:S04]  /*77310*/  LDL.LU.64 R74, [R1+0x18f0] ;  /* 0x0018f000014a7983 */ /* 0x000ea80000300a00 */
[----:B------:R-:W3:Y:S04]  /*77320*/  LDL.LU.64 R6, [R1+0x18e8] ;  /* 0x0018e80001067983 */ /* 0x000ee80000300a00 */
[----:B------:R-:W-:Y:S04]  /*77330*/  LDGSTS.E [R3+-0x5e180], desc[UR48][R12.64], P5 ;  /* 0xa1e800000c037fae */ /* 0x000fe8000a921870 */
[----:B------:R-:W4:Y:S04]  /*77340*/  LDL.LU.64 R76, [R1+0x18e0] ;  /* 0x0018e000014c7983 */ /* 0x000f280000300a00 */
[----:B------:R-:W-:Y:S04]  /*77350*/  LDGSTS.E [R0+-0x5dd80], desc[UR48][R78.64], P5 ;  /* 0xa22800004e007fae */ /* 0x000fe8000a921870 */
[----:B------:R-:W2:Y:S04]  /*77360*/  LDL.LU.64 R12, [R1+0x18d8] ;  /* 0x0018d800010c7983 */ /* 0x000ea80000300a00 */
[----:B------:R-:W-:Y:S04]  /*77370*/  LDGSTS.E [R15+-0x5d980], desc[UR48][R10.64], P5 ;  /* 0xa26800000a0f7fae */ /* 0x000fe8000a921870 */
[----:B------:R-:W4:Y:S04]  /*77380*/  LDL.LU.64 R78, [R1+0x18d0] ;  /* 0x0018d000014e7983 */ /* 0x000f280000300a00 */
[----:B------:R-:W-:Y:S04]  /*77390*/  LDGSTS.E [R3+-0x5d580], desc[UR48][R144.64], P5 ;  /* 0xa2a8000090037fae */ /* 0x000fe8000a921870 */
        /* <DEDUP_REMOVED lines=14> */
[----:B------:R-:W-:Y:S04]  /*77480*/  LDGSTS.E [R0+-0x5b580], desc[UR48][R172.64], P5 ;  /* 0xa4a80000ac007fae */ /* 0x000fe8000a921870 */
[----:B------:R-:W-:Y:S04]  /*77490*/  LDGSTS.E [R15+-0x5b180], desc[UR48][R170.64], P5 ;  /* 0xa4e80000aa0f7fae */ /* 0x000fe8000a921870 */
[----:B------:R-:W3:Y:S04]  /*774a0*/  LDL.64 R174, [R1+0x4c0] ;  /* 0x0004c00001ae7983 */ /* 0x000ee80000100a00 */
[----:B------:R-:W4:Y:S04]  /*774b0*/  LDL.64 R172, [R1+0x4f8] ;  /* 0x0004f80001ac7983 */ /* 0x000f280000100a00 */
[----:B------:R-:W2:Y:S04]  /*774c0*/  LDL.64 R170, [R1+0x538] ;  /* 0x0005380001aa7983 */ /* 0x000ea80000100a00 */
[----:B------:R-:W-:Y:S04]  /*774d0*/  LDGSTS.E [R3+-0x5ad80], desc[UR48][R168.64], P5 ;  /* 0xa5280000a8037fae */ /* 0x000fe8000a921870 */
        /* <DEDUP_REMOVED lines=8> */
[----:B------:R-:W2:Y:S01]  /*77560*/  LDL.64 R162, [R1+0x678] ;  /* 0x0006780001a27983 */ /* 0x000ea20000100a00 */
[----:B------:R-:W-:-:S03]  /*77570*/  VIADD R248, R248, 0x200000 ;  /* 0x00200000f8f87836 */ /* 0x000fc60000000000 */
[----:B------:R-:W-:Y:S04]  /*77580*/  LDGSTS.E [R16+-0x59980], desc[UR48][R124.64], P5 ;  /* 0xa66800007c107fae */ /* 0x000fe8000a921870 */
[----:B------:R-:W-:Y:S04]  /*77590*/  LDGSTS.E [R15+-0x59580], desc[UR48][R122.64], P5 ;  /* 0xa6a800007a0f7fae */ /* 0x000fe8000a921870 */
[----:B------:R1:W-:Y:S04]  /*775a0*/  LDGSTS.E [R3+-0x59180], desc[UR48][R120.64], P5 ;  /* 0xa6e8000078037fae */ /* 0x0003e8000a921870 */
[----:B------:R1:W-:Y:S04]  /*775b0*/  LDGSTS.E [R0+-0x58d80], desc[UR48][R118.64], P5 ;  /* 0xa728000076007fae */ /* 0x0003e8000a921870 */
[----:B------:R1:W-:Y:S02]  /*775c0*/  LDGSTS.E [R16+-0x58980], desc[UR48][R116.64], P5 ;  /* 0xa768000074107fae */ /* 0x0003e4000a921870 */
[----:B-1----:R-:W-:-:S02]  /*775d0*/  VIADD R3, R249, 0x200000 ;  /* 0x00200000f9037836 */ /* 0x002fc40000000000 */
[----:B------:R1:W-:Y:S01]  /*775e0*/  LDGSTS.E [R15+-0x58580], desc[UR48][R114.64], P5 ;  /* 0xa7a80000720f7fae */ /* 0x0003e2000a921870 */
[----:B------:R-:W-:-:S03]  /*775f0*/  VIADD R0, R249, 0x200000 ;  /* 0x00200000f9007836 */ /* 0x000fc60000000000 */
[----:B------:R-:W-:Y:S01]  /*77600*/  LDGSTS.E [R248+-0x58180], desc[UR48][R112.64], P5 ;  /* 0xa7e8000070f87fae */ /* 0x000fe2000a921870 */
[----:B------:R-:W-:-:S03]  /*77610*/  VIADD R16, R249, 0x200000 ;  /* 0x00200000f9107836 */ /* 0x000fc60000000000 */
[----:B------:R-:W2:Y:S01]  /*77620*/  LDL.64 R176, [R1+0x6f8] ;  /* 0x0006f80001b07983 */ /* 0x000ea20000100a00 */
[----:B-1----:R-:W-:-:S03]  /*77630*/  IADD3 R15, R249, 0x200000, RZ ;  /* 0x00200000f90f7810 */ /* 0x002fc60007ffe0ff */
[----:B------:R-:W2:Y:S04]  /*77640*/  LDL.64 R116, [R1+0x8f8] ;  /* 0x0008f80001747983 */ /* 0x000ea80000100a00 */
[----:B------:R-:W2:Y:S04]  /*77650*/  LDL.64 R112, [R1+0x6b8] ;  /* 0x0006b80001707983 */ /* 0x000ea80000100a00 */
[----:B------:R-:W2:Y:S04]  /*77660*/  LDL.64 R180, [R1+0x938] ;  /* 0x0009380001b47983 */ /* 0x000ea80000100a00 */
[----:B------:R-:W2:Y:S04]  /*77670*/  LDL.64 R114, [R1+0x978] ;  /* 0x0009780001727983 */ /* 0x000ea80000100a00 */
[----:B---3--:R-:W-:Y:S04]  /*77680*/  LDGSTS.E [R3+-0x7fd00], desc[UR48][R174.64], P5 ;  /* 0x80300000ae037fae */ /* 0x008fe8000a921870 */
[----:B----4-:R-:W-:Y:S04]  /*77690*/  LDGSTS.E [R0+-0x7f900], desc[UR48][R172.64], P5 ;  /* 0x80700000ac007fae */ /* 0x010fe8000a921870 */
[----:B--2---:R-:W-:Y:S04]  /*776a0*/  LDGSTS.E [R15+-0x7f500], desc[UR48][R170.64], P5 ;  /* 0x80b00000aa0f7fae */ /* 0x004fe8000a921870 */
[----:B------:R-:W2:Y:S04]  /*776b0*/  LDL.64 R174, [R1+0x738] ;  /* 0x0007380001ae7983 */ /* 0x000ea80000100a00 */
        /* <DEDUP_REMOVED lines=34> */
[----:B------:R-:W-:Y:S04]  /*778e0*/  LDGSTS.E [R0+-0x7a900], desc[UR48][R112.64], P5 ;  /* 0x8570000070007fae */ /* 0x000fe8000a921870 */
[----:B------:R-:W-:Y:S01]  /*778f0*/  LDGSTS.E [R15+-0x7a500], desc[UR48][R176.64], P5 ;  /* 0x85b00000b00f7fae */ /* 0x000fe2000a921870 */
[----:B------:R-:W-:-:S02]  /*77900*/  IMAD.MOV.U32 R244, RZ, RZ, R224 ;  /* 0x000000fffff47224 */ /* 0x000fc400078e00e0 */
[----:B------:R-:W-:Y:S01]  /*77910*/  IMAD.MOV.U32 R245, RZ, RZ, R225 ;  /* 0x000000fffff57224 */ /* 0x000fe200078e00e1 */
[----:B--2---:R-:W-:Y:S04]  /*77920*/  LDGSTS.E [R3+-0x7a100], desc[UR48][R174.64], P5 ;  /* 0x85f00000ae037fae */ /* 0x004fe8000a921870 */
[----:B---3--:R-:W-:Y:S04]  /*77930*/  LDGSTS.E [R0+-0x79d00], desc[UR48][R172.64], P5 ;  /* 0x86300000ac007fae */ /* 0x008fe8000a921870 */
[----:B----4-:R-:W-:Y:S04]  /*77940*/  LDGSTS.E [R16+-0x79900], desc[UR48][R170.64], P5 ;  /* 0x86700000aa107fae */ /* 0x010fe8000a921870 */
        /* <DEDUP_REMOVED lines=17> */
[----:B------:R1:W-:Y:S04]  /*77a60*/  LDGSTS.E [R0+-0x5e900], desc[UR48][R250.64], P5 ;  /* 0xa1700000fa007fae */ /* 0x0003e8000a921870 */
[----:B------:R1:W-:Y:S04]  /*77a70*/  LDGSTS.E [R16+-0x5e500], desc[UR48][R212.64], P5 ;  /* 0xa1b00000d4107fae */ /* 0x0003e8000a921870 */
[----:B------:R-:W2:Y:S04]  /*77a80*/  LDL.LU.64 R240, [R1+0x1860] ;  /* 0x0018600001f07983 */ /* 0x000ea80000300a00 */
[----:B------:R-:W3:Y:S01]  /*77a90*/  LDL.LU R250, [R1+0x1858] ;  /* 0x0018580001fa7983 */ /* 0x000ee20000300800 */
[----:B------:R-:W-:Y:S01]  /*77aa0*/  VIADD R249, R249, 0x200000 ;  /* 0x00200000f9f97836 */ /* 0x000fe20000000000 */
[----:B------:R-:W-:Y:S01]  /*77ab0*/  MOV R242, R222 ;  /* 0x000000de00f27202 */ /* 0x000fe20000000f00 */
[----:B------:R-:W-:Y:S01]  /*77ac0*/  IMAD.MOV.U32 R243, RZ, RZ, R223 ;  /* 0x000000fffff37224 */ /* 0x000fe200078e00df */
[----:B------:R-:W4:Y:S01]  /*77ad0*/  LDL.64 R224, [R1+0x680] ;  /* 0x0006800001e07983 */ /* 0x000f220000100a00 */
[----:B------:R-:W-:Y:S01]  /*77ae0*/  IMAD.MOV.U32 R246, RZ, RZ, R216 ;  /* 0x000000fffff67224 */ /* 0x000fe200078e00d8 */
[----:B-1----:R-:W1:Y:S02]  /*77af0*/  LDC R251, c[0x0][0x230] ;  /* 0x00008c00fffb7b82 */ /* 0x002e640000000800 */
        /* <DEDUP_REMOVED lines=21> */
[----:B------:R-:W-:-:S03]  /*77c50*/  IMAD.MOV.U32 R212, RZ, RZ, R218 ;  /* 0x000000ffffd47224 */ /* 0x000fc600078e00da */
[----:B------:R-:W-:Y:S01]  /*77c60*/  LDGSTS.E [R3+-0x58d00], desc[UR48][R86.64], P5 ;  /* 0xa730000056037fae */ /* 0x000fe2000a921870 */
[----:B------:R-:W-:-:S03]  /*77c70*/  IMAD.MOV.U32 R213, RZ, RZ, R219 ;  /* 0x000000ffffd57224 */ /* 0x000fc600078e00db */
[----:B------:R-:W4:Y:S04]  /*77c80*/  LDL.64 R90, [R1+0x6c0] ;  /* 0x0006c000015a7983 */ /* 0x000f280000100a00 */
[----:B------:R3:W-:Y:S04]  /*77c90*/  LDGSTS.E [R0+-0x58900], desc[UR48][R84.64], P5 ;  /* 0xa770000054007fae */ /* 0x0007e8000a921870 */
[----:B------:R-:W4:Y:S01]  /*77ca0*/  LDL.64 R154, [R1+0x700] ;  /* 0x00070000019a7983 */ /* 0x000f220000100a00 */
[----:B------:R-:W-:-:S03]  /*77cb0*/  IMAD.MOV.U32 R247, RZ, RZ, R217 ;  /* 0x000000fffff77224 */ /* 0x000fc600078e00d9 */
[----:B------:R1:W-:Y:S04]  /*77cc0*/  LDGSTS.E [R15+-0x58500], desc[UR48][R82.64], P5 ;  /* 0xa7b00000520f7fae */ /* 0x0003e8000a921870 */
[----:B------:R-:W4:Y:S04]  /*77cd0*/  LDL.64 R88, [R1+0x740] ;  /* 0x0007400001587983 */ /* 0x000f280000100a00 */
[----:B------:R-:W4:Y:S04]  /*77ce0*/  LDL.64 R152, [R1+0x780] ;  /* 0x0007800001987983 */ /* 0x000f280000100a00 */
        /* <DEDUP_REMOVED lines=11> */
[----:B------:R-:W4:Y:S01]  /*77da0*/  LDL.64 R222, [R1+0xa40] ;  /* 0x000a400001de7983 */ /* 0x000f220000100a00 */
[C---:B---3--:R-:W-:Y:S01]  /*77db0*/  VIADD R0, R250.reuse, 0x200000 ;  /* 0x00200000fa007836 */ /* 0x048fe20000000000 */
[C---:B-1----:R-:W-:Y:S01]  /*77dc0*/  IADD3 R15, R250.reuse, 0x200000, RZ ;  /* 0x00200000fa0f7810 */ /* 0x042fe20007ffe0ff */
[----:B------:R-:W-:-:S02]  /*77dd0*/  VIADD R3, R250, 0x200000 ;  /* 0x00200000fa037836 */ /* 0x000fc40000000000 */
[C---:B------:R-:W-:Y:S01]  /*77de0*/  VIADD R16, R250.reuse, 0x200000 ;  /* 0x00200000fa107836 */ /* 0x040fe20000000000 */
        /* <DEDUP_REMOVED lines=8> */
[----:B------:R-:W2:Y:S04]  /*77e70*/  LDL.64 R224, [R1+0xa88] ;  /* 0x000a880001e07983 */ /* 0x000ea80000100a00 */
        /* <DEDUP_REMOVED lines=10> */
[----:B------:R1:W-:Y:S04]  /*77f20*/  LDGSTS.E [R15+-0x7b480], desc[UR48][R80.64], P5 ;  /* 0x84b80000500f7fae */ /* 0x0003e8000a921870 */
[----:B------:R-:W-:Y:S04]  /*77f30*/  LDGSTS.E [R3+-0x7b080], desc[UR48][R210.64], P5 ;  /* 0x84f80000d2037fae */ /* 0x000fe8000a921870 */
[----:B------:R-:W-:Y:S04]  /*77f40*/  LDGSTS.E [R0+-0x7ac80], desc[UR48][R216.64], P5 ;  /* 0x85380000d8007fae */ /* 0x000fe8000a921870 */
[----:B------:R-:W-:Y:S04]  /*77f50*/  LDGSTS.E [R16+-0x7a880], desc[UR48][R218.64], P5 ;  /* 0x85780000da107fae */ /* 0x000fe8000a921870 */
[----:B------:R-:W-:Y:S01]  /*77f60*/  LDGSTS.E [R15+-0x7a480], desc[UR48][R222.64], P5 ;  /* 0x85b80000de0f7fae */ /* 0x000fe2000a921870 */
[----:B------:R-:W-:Y:S01]  /*77f70*/  VIADD R250, R250, 0x200000 ;  /* 0x00200000fafa7836 */ /* 0x000fe20000000000 */
[----:B-1----:R-:W-:-:S02]  /*77f80*/  CS2R R80, SRZ ;  /* 0x0000000000507805 */ /* 0x002fc4000001ff00 */
[----:B------:R-:W-:Y:S02]  /*77f90*/  CS2R R82, SRZ ;  /* 0x0000000000527805 */ /* 0x000fe4000001ff00 */
[----:B------:R-:W-:Y:S02]  /*77fa0*/  CS2R R84, SRZ ;  /* 0x0000000000547805 */ /* 0x000fe4000001ff00 */
[----:B------:R-:W-:Y:S02]  /*77fb0*/  CS2R R86, SRZ ;  /* 0x0000000000567805 */ /* 0x000fe4000001ff00 */
[----:B------:R-:W-:Y:S02]  /*77fc0*/  CS2R R88, SRZ ;  /* 0x0000000000587805 */ /* 0x000fe4000001ff00 */
[----:B------:R-:W-:Y:S02]  /*77fd0*/  CS2R R90, SRZ ;  /* 0x00000000005a7805 */ /* 0x000fe4000001ff00 */
[----:B------:R-:W-:-:S02]  /*77fe0*/  CS2R R92, SRZ ;  /* 0x00000000005c7805 */ /* 0x000fc4000001ff00 */
        /* <DEDUP_REMOVED lines=19> */
[----:B------:R-:W-:Y:S01]  /*78120*/  CS2R R132, SRZ ;  /* 0x0000000000847805 */ /* 0x000fe2000001ff00 */
[----:B--2---:R-:W-:Y:S04]  /*78130*/  LDGSTS.E [R0+-0x7a080], desc[UR48][R224.64], P5 ;  /* 0x85f80000e0007fae */ /* 0x004fe8000a921870 */
[----:B------:R-:W-:Y:S04]  /*78140*/  LDGSTS.E [R16+-0x79c80], desc[UR48][R6.64], P5 ;  /* 0x8638000006107fae */ /* 0x000fe8000a921870 */
[----:B------:R-:W-:Y:S04]  /*78150*/  LDGSTS.E [R15+-0x79880], desc[UR48][R12.64], P5 ;  /* 0x867800000c0f7fae */ /* 0x000fe8000a921870 */
[----:B------:R-:W-:Y:S04]  /*78160*/  LDGSTS.E [R3+-0x79480], desc[UR48][R10.64], P5 ;  /* 0x86b800000a037fae */ /* 0x000fe8000a921870 */
[----:B------:R-:W5:Y:S04]  /*78170*/  LDL.LU.64 R6, [R1+0x1850] ;  /* 0x0018500001067983 */ /* 0x000f680000300a00 */
[----:B------:R-:W5:Y:S04]  /*78180*/  LDL.LU.64 R12, [R1+0x1848] ;  /* 0x00184800010c7983 */ /* 0x000f680000300a00 */
[----:B------:R-:W5:Y:S04]  /*78190*/  LDL.LU.64 R10, [R1+0x1840] ;  /* 0x00184000010a7983 */ /* 0x000f680000300a00 */
[----:B------:R-:W-:Y:S04]  /*781a0*/  LDGSTS.E [R0+-0x79080], desc[UR48][R8.64], P5 ;  /* 0x86f8000008007fae */ /* 0x000fe8000a921870 */
[----:B------:R-:W-:Y:S04]  /*781b0*/  LDGSTS.E [R15+-0x78c80], desc[UR48][R228.64], P5 ;  /* 0x87380000e40f7fae */ /* 0x000fe8000a921870 */
[----:B------:R-:W-:Y:S04]  /*781c0*/  LDGSTS.E [R3+-0x78880], desc[UR48][R226.64], P5 ;  /* 0x87780000e2037fae */ /* 0x000fe8000a921870 */
[----:B------:R-:W5:Y:S04]  /*781d0*/  LDL.LU.64 R8, [R1+0x1838] ;  /* 0x0018380001087983 */ /* 0x000f680000300a00 */
[----:B------:R1:W-:Y:S04]  /*781e0*/  STL [R1], RZ ;  /* 0x000000ff01007387 */ /* 0x0003e80000100800 */
[----:B------:R1:W-:Y:S04]  /*781f0*/  STL [R1+0x4], RZ ;  /* 0x000004ff01007387 */ /* 0x0003e80000100800 */
        /* <DEDUP_REMOVED lines=94> */
[----:B------:R-:W-:Y:S04]  /*787e0*/  LDGSTS.E [R0+-0x78480], desc[UR48][R220.64], P5 ;  /* 0x87b80000dc007fae */ /* 0x000fe8000a921870 */
        /* <DEDUP_REMOVED lines=59> */
[----:B------:R2:W-:Y:S04]  /*78ba0*/  LDGSTS.E [R0+-0x58c80], desc[UR48][R24.64], P5 ;  /* 0xa738000018007fae */ /* 0x0005e8000a921870 */
[----:B------:R1:W-:Y:S04]  /*78bb0*/  STL [R1+0x1f8], RZ ;  /* 0x0001f8ff01007387 */ /* 0x0003e80000100800 */
[----:B------:R1:W-:Y:S01]  /*78bc0*/  STL [R1+0x1fc], RZ ;  /* 0x0001fcff01007387 */ /* 0x0003e20000100800 */
[----:B--2---:R-:W-:-:S03]  /*78bd0*/  VIADD R0, R251, 0x7f ;  /* 0x0000007ffb007836 */ /* 0x004fc60000000000 */
[----:B------:R1:W-:Y:S02]  /*78be0*/  LDGSTS.E [R16+-0x58880], desc[UR48][R22.64], P5 ;  /* 0xa778000016107fae */ /* 0x0003e4000a921870 */
[----:B------:R-:W-:Y:S02]  /*78bf0*/  ISETP.GE.AND P0, PT, R0, 0x80, PT ;  /* 0x000000800000780c */ /* 0x000fe40003f06270 */
[----:B------:R1:W-:Y:S04]  /*78c00*/  LDGSTS.E [R15+-0x58480], desc[UR48][R20.64], P5 ;  /* 0xa7b80000140f7fae */ /* 0x0003e8000a921870 */
[----:B------:R1:W-:Y:S01]  /*78c10*/  LDGSTS.E [R250+-0x58080], desc[UR48][R18.64], P5 ;  /* 0xa7f8000012fa7fae */ /* 0x0003e2000a921870 */
[----:B------:R-:W-:-:S03]  /*78c20*/  CS2R R24, SRZ ;  /* 0x0000000000187805 */ /* 0x000fc6000001ff00 */
[----:B------:R-:W0:Y:S01]  /*78c30*/  LDGDEPBAR ;  /* 0x00000000000079af */ /* 0x000e220000000000 */
        /* <DEDUP_REMOVED lines=35> */
[----:B------:R-:W-:Y:S01]  /*78e70*/  CS2R R150, SRZ ;  /* 0x0000000000967805 */ /* 0x000fe2000001ff00 */
[----:B-1----:R-:W-:Y:S06]  /*78e80*/  @!P0 BRA `(.L_x_0) ;  /* 0x00000208000c8947 */ /* 0x002fec0003800000 */
        /* <DEDUP_REMOVED lines=10> */
[----:B------:R-:W4:Y:S01]  /*78f30*/  LDL.LU.64 R216, [R1+0x2e0] ;  /* 0x0002e00001d87983 */ /* 0x000f220000300a00 */
[----:B--2---:R-:W-:Y:S01]  /*78f40*/  MOV R16, R218 ;  /* 0x000000da00107202 */ /* 0x004fe20000000f00 */
[----:B------:R-:W-:-:S02]  /*78f50*/  IMAD.MOV.U32 R15, RZ, RZ, R219 ;  /* 0x000000ffff0f7224 */ /* 0x000fc400078e00db */
[----:B------:R-:W2:Y:S01]  /*78f60*/  LDL.LU.64 R218, [R1+0x2f0] ;  /* 0x0002f00001da7983 */ /* 0x000ea20000300a00 */
[----:B---3--:R-:W-:Y:S02]  /*78f70*/  IMAD.MOV.U32 R18, RZ, RZ, R152 ;  /* 0x000000ffff127224 */ /* 0x008fe400078e0098 */
[----:B------:R-:W-:Y:S02]  /*78f80*/  IMAD.MOV.U32 R17, RZ, RZ, R153 ;  /* 0x000000ffff117224 */ /* 0x000fe400078e0099 */
[----:B----4-:R-:W-:Y:S01]  /*78f90*/  IMAD.MOV.U32 R20, RZ, RZ, R220 ;  /* 0x000000ffff147224 */ /* 0x010fe200078e00dc */
[----:B------:R-:W-:Y:S02]  /*78fa0*/  MOV R19, R221 ;  /* 0x000000dd00137202 */ /* 0x000fe40000000f00 */
[----:B------:R-:W3:Y:S01]  /*78fb0*/  LDL.LU.64 R220, [R1+0x2f8] ;  /* 0x0002f80001dc7983 */ /* 0x000ee20000300a00 */
[----:B------:R-:W-:Y:S02]  /*78fc0*/  IMAD.MOV.U32 R22, RZ, RZ, R222 ;  /* 0x000000ffff167224 */ /* 0x000fe400078e00de */
[----:B------:R-:W-:Y:S01]  /*78fd0*/  IMAD.MOV.U32 R21, RZ, RZ, R223 ;  /* 0x000000ffff157224 */ /* 0x000fe200078e00df */
[----:B------:R-:W4:Y:S01]  /*78fe0*/  LDL.LU.64 R172, [R1+0x300] ;  /* 0x0003000001ac7983 */ /* 0x000f220000300a00 */
[----:B------:R-:W-:-:S02]  /*78ff0*/  IMAD.MOV.U32 R152, RZ, RZ, R224 ;  /* 0x000000ffff987224 */ /* 0x000fc400078e00e0 */
[----:B------:R-:W-:Y:S01]  /*79000*/  IMAD.MOV.U32 R23, RZ, RZ, R225 ;  /* 0x000000ffff177224 */ /* 0x000fe200078e00e1 */
[----:B------:R-:W4:Y:S01]  /*79010*/  LDL.LU.64 R222, [R1+0x308] ;  /* 0x0003080001de7983 */ /* 0x000f220000300a00 */
[----:B------:R-:W-:Y:S01]  /*79020*/  MOV R154, R226 ;  /* 0x000000e2009a7202 */ /* 0x000fe20000000f00 */
[----:B------:R-:W-:Y:S02]  /*79030*/  IMAD.MOV.U32 R153, RZ, RZ, R227 ;  /* 0x000000ffff997224 */ /* 0x000fe400078e00e3 */
[----:B------:R-:W4:Y:S01]  /*79040*/  LDL.LU.64 R224, [R1+0x310] ;  /* 0x0003100001e07983 */ /* 0x000f220000300a00 */
[----:B------:R-:W-:Y:S02]  /*79050*/  IMAD.MOV.U32 R156, RZ, RZ, R228 ;  /* 0x000000ffff9c7224 */ /* 0x000fe400078e00e4 */
[----:B------:R-:W-:Y:S01]  /*79060*/  IMAD.MOV.U32 R155, RZ, RZ, R229 ;  /* 0x000000ffff9b7224 */ /* 0x000fe200078e00e5 */
[----:B------:R-:W4:Y:S04]  /*79070*/  LDL.LU.64 R226, [R1+0x318] ;  /* 0x0003180001e27983 */ /* 0x000f280000300a00 */
[----:B------:R-:W4:Y:S01]  /*79080*/  LDL.LU.64 R228, [R1+0x320] ;  /* 0x0003200001e47983 */ /* 0x000f220000300a00 */
[----:B------:R-:W-:Y:S01]  /*79090*/  IMAD.MOV.U32 R158, RZ, RZ, R160 ;  /* 0x000000ffff9e7224 */ /* 0x000fe200078e00a0 */
[----:B------:R-:W-:-:S02]  /*790a0*/  MOV R157, R161 ;  /* 0x000000a1009d7202 */ /* 0x000fc40000000f00 */
[----:B------:R-:W4:Y:S01]  /*790b0*/  LDL.LU.64 R188, [R1+0x328] ;  /* 0x0003280001bc7983 */ /* 0x000f220000300a00 */
[----:B------:R-:W-:Y:S02]  /*790c0*/  IMAD.MOV.U32 R160, RZ, RZ, R210 ;  /* 0x000000ffffa07224 */ /* 0x000fe400078e00d2 */
[----:B------:R-:W-:Y:S01]  /*790d0*/  IMAD.MOV.U32 R159, RZ, RZ, R211 ;  /* 0x000000ffff9f7224 */ /* 0x000fe200078e00d3 */
[----:B------:R-:W4:Y:S04]  /*790e0*/  LDL.LU.64 R184, [R1+0x330] ;  /* 0x0003300001b87983 */ /* 0x000f280000300a00 */
[----:B------:R-:W4:Y:S01]  /*790f0*/  LDL.LU.64 R186, [R1+0x338] ;  /* 0x0003380001ba7983 */ /* 0x000f220000300a00 */
[----:B------:R-:W-:Y:S01]  /*79100*/  IMAD.MOV.U32 R162, RZ, RZ, R214 ;  /* 0x000000ffffa27224 */ /* 0x000fe200078e00d6 */
[----:B------:R-:W-:Y:S01]  /*79110*/  MOV R164, R216 ;  /* 0x000000d800a47202 */ /* 0x000fe20000000f00 */
[----:B------:R-:W-:Y:S01]  /*79120*/  IMAD.MOV.U32 R161, RZ, RZ, R215 ;  /* 0x000000ffffa17224 */ /* 0x000fe200078e00d7 */
[----:B------:R-:W4:Y:S01]  /*79130*/  LDL.LU.64 R210, [R1+0x340] ;  /* 0x0003400001d27983 */ /* 0x000f220000300a00 */
[----:B------:R-:W-:-:S03]  /*79140*/  IMAD.MOV.U32 R163, RZ, RZ, R217 ;  /* 0x000000ffffa37224 */ /* 0x000fc600078e00d9 */
[----:B------:R-:W4:Y:S04]  /*79150*/  LDL.LU.64 R214, [R1+0x348] ;  /* 0x0003480001d67983 */ /* 0x000f280000300a00 */
[----:B------:R-:W4:Y:S01]  /*79160*/  LDL.LU.64 R216, [R1+0x358] ;  /* 0x0003580001d87983 */ /* 0x000f220000300a00 */
[----:B--2---:R-:W-:Y:S02]  /*79170*/  IMAD.MOV.U32 R166, RZ, RZ, R218 ;  /* 0x000000ffffa67224 */ /* 0x004fe400078e00da */
[----:B------:R-:W-:Y:S02]  /*79180*/  IMAD.MOV.U32 R165, RZ, RZ, R219 ;  /* 0x000000ffffa57224 */ /* 0x000fe400078e00db */
[----:B------:R-:W2:Y:S01]  /*79190*/  LDL.LU.64 R218, [R1+0x360] ;  /* 0x0003600001da7983 */ /* 0x000ea20000300a00 */
[----:B---3--:R-:W-:Y:S01]  /*791a0*/  IMAD.MOV.U32 R168, RZ, RZ, R220 ;  /* 0x000000ffffa87224 */ /* 0x008fe200078e00dc */
[----:B------:R-:W-:-:S02]  /*791b0*/  MOV R167, R221 ;  /* 0x000000dd00a77202 */ /* 0x000fc40000000f00 */
[----:B------:R-:W3:Y:S01]  /*791c0*/  LDL.LU.64 R220, [R1+0x368] ;  /* 0x0003680001dc7983 */ /* 0x000ee20000300a00 */
[----:B----4-:R-:W-:Y:S02]  /*791d0*/  IMAD.MOV.U32 R170, RZ, RZ, R172 ;  /* 0x000000ffffaa7224 */ /* 0x010fe400078e00ac */
[----:B------:R-:W-:Y:S02]  /*791e0*/  IMAD.MOV.U32 R169, RZ, RZ, R173 ;  /* 0x000000ffffa97224 */ /* 0x000fe400078e00ad */
[----:B------:R-:W-:Y:S02]  /*791f0*/  IMAD.MOV.U32 R172, RZ, RZ, R222 ;  /* 0x000000ffffac7224 */ /* 0x000fe400078e00de */
[----:B------:R-:W-:Y:S02]  /*79200*/  IMAD.MOV.U32 R171, RZ, RZ, R223 ;  /* 0x000000ffffab7224 */ /* 0x000fe400078e00df */
[----:B------:R-:W4:Y:S01]  /*79210*/  LDL.LU.64 R222, [R1+0x370] ;  /* 0x0003700001de7983 */ /* 0x000f220000300a00 */
[----:B------:R-:W-:Y:S01]  /*79220*/  MOV R174, R224 ;  /* 0x000000e000ae7202 */ /* 0x000fe20000000f00 */
[----:B------:R-:W-:-:S02]  /*79230*/  IMAD.MOV.U32 R173, RZ, RZ, R225 ;  /* 0x000000ffffad7224 */ /* 0x000fc400078e00e1 */
[----:B------:R-:W4:Y:S01]  /*79240*/  LDL.LU.64 R224, [R1+0x378] ;  /* 0x0003780001e07983 */ /* 0x000f220000300a00 */
[----:B------:R-:W-:Y:S02]  /*79250*/  IMAD.MOV.U32 R176, RZ, RZ, R226 ;  /* 0x000000ffffb07224 */ /* 0x000fe400078e00e2 */
[----:B------:R-:W-:Y:S01]  /*79260*/  IMAD.MOV.U32 R175, RZ, RZ, R227 ;  /* 0x000000ffffaf7224 */ /* 0x000fe200078e00e3 */
[----:B------:R-:W-:Y:S01]  /*79270*/  MOV R177, R229 ;  /* 0x000000e500b17202 */ /* 0x000fe20000000f00 */
[----:B------:R-:W4:Y:S01]  /*79280*/  LDL.LU.64 R226, [R1+0x380] ;  /* 0x0003800001e27983 */ /* 0x000f220000300a00 */
[----:B------:R-:W-:-:S03]  /*79290*/  IMAD.MOV.U32 R178, RZ, RZ, R228 ;  /* 0x000000ffffb27224 */ /* 0x000fc600078e00e4 */
[----:B------:R-:W4:Y:S01]  /*792a0*/  LDL.LU.64 R228, [R1+0x388] ;  /* 0x0003880001e47983 */ /* 0x000f220000300a00 */
[----:B------:R-:W-:Y:S02]  /*792b0*/  IMAD.MOV.U32 R182, RZ, RZ, R184 ;  /* 0x000000ffffb67224 */ /* 0x000fe400078e00b8 */
[----:B------:R-:W-:Y:S01]  /*792c0*/  IMAD.MOV.U32 R181, RZ, RZ, R185 ;  /* 0x000000ffffb57224 */ /* 0x000fe200078e00b9 */
[----:B------:R-:W-:Y:S01]  /*792d0*/  MOV R184, R186 ;  /* 0x000000ba00b87202 */ /* 0x000fe20000000f00 */
[----:B------:R-:W-:Y:S02]  /*792e0*/  IMAD.MOV.U32 R186, RZ, RZ, R210 ;  /* 0x000000ffffba7224 */ /* 0x000fe400078e00d2 */
[----:B------:R-:W-:Y:S02]  /*792f0*/  IMAD.MOV.U32 R185, RZ, RZ, R211 ;  /* 0x000000ffffb97224 */ /* 0x000fe400078e00d3 */
[----:B------:R-:W4:Y:S04]  /*79300*/  LDL.LU.64 R210, [R1+0x3a0] ;  /* 0x0003a00001d27983 */ /* 0x000f280000300a00 */
[----:B------:R-:W4:Y:S01]  /*79310*/  LDL.LU.64 R248, [R1+0x3a8] ;  /* 0x0003a80001f87983 */ /* 0x000f220000300a00 */
[----:B------:R-:W-:-:S02]  /*79320*/  IMAD.MOV.U32 R180, RZ, RZ, R188 ;  /* 0x000000ffffb47224 */ /* 0x000fc400078e00bc */
[----:B------:R-:W-:Y:S01]  /*79330*/  IMAD.MOV.U32 R183, RZ, RZ, R187 ;  /* 0x000000ffffb77224 */ /* 0x000fe200078e00bb */
[----:B------:R-:W-:Y:S01]  /*79340*/  MOV R187, R215 ;  /* 0x000000d700bb7202 */ /* 0x000fe20000000f00 */
[----:B------:R-:W-:Y:S02]  /*79350*/  IMAD.MOV.U32 R179, RZ, RZ, R189 ;  /* 0x000000ffffb37224 */ /* 0x000fe400078e00bd */
[----:B------:R-:W-:Y:S02]  /*79360*/  IMAD.MOV.U32 R188, RZ, RZ, R214 ;  /* 0x000000ffffbc7224 */ /* 0x000fe400078e00d6 */
[----:B------:R-:W-:Y:S01]  /*79370*/  IMAD.MOV.U32 R190, RZ, RZ, R216 ;  /* 0x000000ffffbe7224 */ /* 0x000fe200078e00d8 */
[----:B------:R-:W4:Y:S01]  /*79380*/  LDL.LU.64 R214, [R1+0x3b0] ;  /* 0x0003b00001d67983 */ /* 0x000f220000300a00 */
[----:B------:R-:W-:-:S03]  /*79390*/  IMAD.MOV.U32 R189, RZ, RZ, R217 ;  /* 0x000000ffffbd7224 */ /* 0x000fc600078e00d9 */
[----:B------:R-:W4:Y:S01]  /*793a0*/  LDL.LU.64 R216, [R1+0x3b8] ;  /* 0x0003b80001d87983 */ /* 0x000f220000300a00 */
[----:B------:R-:W-:Y:S01]  /*793b0*/  MOV R204, R230 ;  /* 0x000000e600cc7202 */ /* 0x000fe20000000f00 */
[----:B------:R-:W-:Y:S02]  /*793c0*/  IMAD.MOV.U32 R203, RZ, RZ, R231 ;  /* 0x000000ffffcb7224 */ /* 0x000fe400078e00e7 */
[----:B------:R-:W-:Y:S02]  /*793d0*/  IMAD.MOV.U32 R206, RZ, RZ, R232 ;  /* 0x000000ffffce7224 */ /* 0x000fe400078e00e8 */
[----:B------:R-:W-:Y:S02]  /*793e0*/  IMAD.MOV.U32 R205, RZ, RZ, R233 ;  /* 0x000000ffffcd7224 */ /* 0x000fe400078e00e9 */
[----:B------:R-:W-:Y:S02]  /*793f0*/  IMAD.MOV.U32 R148, RZ, RZ, R242 ;  /* 0x000000ffff947224 */ /* 0x000fe400078e00f2 */
[----:B------:R-:W-:-:S02]  /*79400*/  IMAD.MOV.U32 R149, RZ, RZ, R243 ;  /* 0x000000ffff957224 */ /* 0x000fc400078e00f3 */
[----:B--2---:R-:W-:Y:S02]  /*79410*/  IMAD.MOV.U32 R192, RZ, RZ, R218 ;  /* 0x000000ffffc07224 */ /* 0x004fe400078e00da */
[----:B------:R-:W-:Y:S02]  /*79420*/  IMAD.MOV.U32 R191, RZ, RZ, R219 ;  /* 0x000000ffffbf7224 */ /* 0x000fe400078e00db */
[----:B------:R-:W2:Y:S01]  /*79430*/  LDL.LU.64 R218, [R1+0x3c0] ;  /* 0x0003c00001da7983 */ /* 0x000ea20000300a00 */
[----:B---3--:R-:W-:Y:S01]  /*79440*/  MOV R194, R220 ;  /* 0x000000dc00c27202 */ /* 0x008fe20000000f00 */
[----:B------:R-:W-:Y:S02]  /*79450*/  IMAD.MOV.U32 R193, RZ, RZ, R221 ;  /* 0x000000ffffc17224 */ /* 0x000fe400078e00dd */
[----:B------:R-:W3:Y:S01]  /*79460*/  LDL.LU.64 R220, [R1+0x3c8] ;  /* 0x0003c80001dc7983 */ /* 0x000ee20000300a00 */
[----:B----4-:R-:W-:Y:S02]  /*79470*/  IMAD.MOV.U32 R196, RZ, RZ, R222 ;  /* 0x000000ffffc47224 */ /* 0x010fe400078e00de */
[----:B------:R-:W-:-:S02]  /*79480*/  IMAD.MOV.U32 R195, RZ, RZ, R223 ;  /* 0x000000ffffc37224 */ /* 0x000fc400078e00df */
[----:B------:R-:W-:Y:S01]  /*79490*/  IMAD.MOV.U32 R198, RZ, RZ, R224 ;  /* 0x000000ffffc67224 */ /* 0x000fe200078e00e0 */
[----:B------:R-:W-:Y:S01]  /*794a0*/  MOV R197, R225 ;  /* 0x000000e100c57202 */ /* 0x000fe20000000f00 */
[----:B------:R-:W4:Y:S01]  /*794b0*/  LDL.LU.64 R222, [R1+0x3d0] ;  /* 0x0003d00001de7983 */ /* 0x000f220000300a00 */
[----:B------:R-:W-:-:S03]  /*794c0*/  IMAD.MOV.U32 R200, RZ, RZ, R226 ;  /* 0x000000ffffc87224 */ /* 0x000fc600078e00e2 */
[----:B------:R-:W4:Y:S01]  /*794d0*/  LDL.LU.64 R224, [R1+0x3d8] ;  /* 0x0003d80001e07983 */ /* 0x000f220000300a00 */
[----:B------:R-:W-:Y:S02]  /*794e0*/  IMAD.MOV.U32 R199, RZ, RZ, R227 ;  /* 0x000000ffffc77224 */ /* 0x000fe400078e00e3 */
[----:B------:R-:W-:Y:S01]  /*794f0*/  IMAD.MOV.U32 R202, RZ, RZ, R228 ;  /* 0x000000ffffca7224 */ /* 0x000fe200078e00e4 */
[----:B------:R-:W4:Y:S01]  /*79500*/  LDL.LU.64 R226, [R1+0x3e0] ;  /* 0x0003e00001e27983 */ /* 0x000f220000300a00 */
[----:B------:R-:W-:-:S03]  /*79510*/  IMAD.MOV.U32 R201, RZ, RZ, R229 ;  /* 0x000000ffffc97224 */ /* 0x000fc600078e00e5 */
[----:B------:R-:W4:Y:S04]  /*79520*/  LDL.LU.64 R228, [R1+0x3e8] ;  /* 0x0003e80001e47983 */ /* 0x000f280000300a00 */
[----:B------:R-:W4:Y:S04]  /*79530*/  LDL.LU.64 R230, [R1+0x3f0] ;  /* 0x0003f00001e67983 */ /* 0x000f280000300a00 */
[----:B------:R-:W4:Y:S04]  /*79540*/  LDL.LU.64 R232, [R1+0x3f8] ;  /* 0x0003f80001e87983 */ /* 0x000f280000300a00 */
[----:B------:R-:W4:Y:S04]  /*79550*/  LDL.LU.64 R146, [R1+0x400] ;  /* 0x0004000001927983 */ /* 0x000f280000300a00 */
[----:B------:R-:W4:Y:S04]  /*79560*/  LDL.LU.64 R150, [R1+0x408] ;  /* 0x0004080001967983 */ /* 0x000f280000300a00 */
[----:B------:R-:W4:Y:S01]  /*79570*/  LDL.LU.64 R140, [R1+0x418] ;  /* 0x00041800018c7983 */ /* 0x000f220000300a00 */
[----:B------:R-:W-:-:S03]  /*79580*/  IMAD.MOV.U32 R208, RZ, RZ, R210 ;  /* 0x000000ffffd07224 */ /* 0x000fc600078e00d2 */
[----:B------:R-:W4:Y:S01]  /*79590*/  LDL.LU.64 R242, [R1+0x420] ;  /* 0x0004200001f27983 */ /* 0x000f220000300a00 */
[----:B------:R-:W-:-:S03]  /*795a0*/  IMAD.MOV.U32 R210, RZ, RZ, R248 ;  /* 0x000000ffffd27224 */ /* 0x000fc600078e00f8 */
[----:B------:R-:W4:Y:S01]  /*795b0*/  LDL.LU.64 R142, [R1+0x428] ;  /* 0x00042800018e7983 */ /* 0x000f220000300a00 */
[----:B------:R-:W-:-:S03]  /*795c0*/  IMAD.MOV.U32 R209, RZ, RZ, R249 ;  /* 0x000000ffffd17224 */ /* 0x000fc600078e00f9 */
[----:B------:R-:W4:Y:S04]  /*795d0*/  LDL.LU.64 R144, [R1+0x430] ;  /* 0x0004300001907983 */ /* 0x000f280000300a00 */
[----:B------:R-:W4:Y:S04]  /*795e0*/  LDL.LU.64 R248, [R1+0x438] ;  /* 0x0004380001f87983 */ /* 0x000f280000300a00 */
[----:B------:R-:W4:Y:S04]  /*795f0*/  LDL.LU.64 R130, [R1+0x440] ;  /* 0x0004400001827983 */ /* 0x000f280000300a00 */
[----:B------:R-:W4:Y:S01]  /*79600*/  LDL.LU.64 R132, [R1+0x448] ;  /* 0x0004480001847983 */ /* 0x000f220000300a00 */
[----:B------:R-:W-:Y:S01]  /*79610*/  MOV R250, R212 ;  /* 0x000000d400fa7202 */ /* 0x000fe20000000f00 */
[----:B------:R-:W-:-:S02]  /*79620*/  IMAD.MOV.U32 R212, RZ, RZ, R214 ;  /* 0x000000ffffd47224 */ /* 0x000fc400078e00d6 */
[----:B------:R-:W-:Y:S01]  /*79630*/  IMAD.MOV.U32 R214, RZ, RZ, R216 ;  /* 0x000000ffffd67224 */ /* 0x000fe200078e00d8 */
[----:B------:R-:W-:Y:S01]  /*79640*/  MOV R207, R211 ;  /* 0x000000d300cf7202 */ /* 0x000fe20000000f00 */
[----:B------:R-:W-:Y:S01]  /*79650*/  IMAD.MOV.U32 R211, RZ, RZ, R215 ;  /* 0x000000ffffd37224 */ /* 0x000fe200078e00d7 */
[----:B------:R-:W4:Y:S04]  /*79660*/  LDL.LU.64 R118, [R1+0x450] ;  /* 0x0004500001767983 */ /* 0x000f280000300a00 */
[----:B------:R-:W4:Y:S01]  /*79670*/  LDL.LU.64 R120, [R1+0x458] ;  /* 0x0004580001787983 */ /* 0x000f220000300a00 */
[----:B------:R-:W-:Y:S02]  /*79680*/  IMAD.MOV.U32 R138, RZ, RZ, R234 ;  /* 0x000000ffff8a7224 */ /* 0x000fe400078e00ea */
[----:B------:R-:W-:Y:S01]  /*79690*/  IMAD.MOV.U32 R251, RZ, RZ, R213 ;  /* 0x000000fffffb7224 */ /* 0x000fe200078e00d5 */
[----:B------:R-:W-:-:S02]  /*796a0*/  MOV R213, R217 ;  /* 0x000000d900d57202 */ /* 0x000fc40000000f00 */
[----:B------:R-:W-:Y:S02]  /*796b0*/  MOV R139, R235 ;  /* 0x000000eb008b7202 */ /* 0x000fe40000000f00 */
[----:B------:R-:W-:-:S03]  /*796c0*/  MOV R124, R138 ;  /* 0x0000008a007c7202 */ /* 0x000fc60000000f00 */
[----:B------:R-:W-:Y:S02]  /*796d0*/  IMAD.MOV.U32 R125, RZ, RZ, R139 ;  /* 0x000000ffff7d7224 */ /* 0x000fe400078e008b */
[----:B--2---:R-:W-:Y:S02]  /*796e0*/  IMAD.MOV.U32 R216, RZ, RZ, R218 ;  /* 0x000000ffffd87224 */ /* 0x004fe400078e00da */
[----:B------:R-:W-:Y:S02]  /*796f0*/  IMAD.MOV.U32 R215, RZ, RZ, R219 ;  /* 0x000000ffffd77224 */ /* 0x000fe400078e00db */
[----:B---3--:R-:W-:Y:S01]  /*79700*/  IMAD.MOV.U32 R218, RZ, RZ, R220 ;  /* 0x000000ffffda7224 */ /* 0x008fe200078e00dc */
[----:B----4-:R-:W-:Y:S01]  /*79710*/  MOV R220, R222 ;  /* 0x000000de00dc7202 */ /* 0x010fe20000000f00 */
        /* <DEDUP_REMOVED lines=10> */
[----:B------:R-:W2:Y:S04]  /*797c0*/  LDL.LU.64 R146, [R1+0x460] ;  /* 0x0004600001927983 */ /* 0x000ea80000300a00 */
[----:B------:R-:W3:Y:S04]  /*797d0*/  LDL.LU.64 R128, [R1+0x468] ;  /* 0x0004680001807983 */ /* 0x000ee80000300a00 */
[----:B------:R-:W4:Y:S04]  /*797e0*/  LDL.LU.64 R126, [R1+0x470] ;  /* 0x00047000017e7983 */ /* 0x000f280000300a00 */
[----:B------:R-:W4:Y:S04]  /*797f0*/  LDL.LU.64 R134, [R1+0x478] ;  /* 0x0004780001867983 */ /* 0x000f280000300a00 */
[----:B------:R-:W4:Y:S01]  /*79800*/  LDL.LU.64 R136, [R1+0x480] ;  /* 0x0004800001887983 */ /* 0x000f220000300a00 */
[----:B------:R-:W-:-:S02]  /*79810*/  IMAD.MOV.U32 R234, RZ, RZ, R150 ;  /* 0x000000ffffea7224 */ /* 0x000fc400078e0096 */
[----:B------:R-:W-:Y:S01]  /*79820*/  IMAD.MOV.U32 R150, RZ, RZ, R236 ;  /* 0x000000ffff967224 */ /* 0x000fe200078e00ec */
[----:B------:R-:W-:Y:S01]  /*79830*/  MOV R236, R238 ;  /* 0x000000ee00ec7202 */ /* 0x000fe20000000f00 */
[----:B------:R-:W-:Y:S01]  /*79840*/  IMAD.MOV.U32 R217, RZ, RZ, R221 ;  /* 0x000000ffffd97224 */ /* 0x000fe200078e00dd */
[----:B------:R-:W4:Y:S01]  /*79850*/  LDL.LU.64 R122, [R1+0x490] ;  /* 0x00049000017a7983 */ /* 0x000f220000300a00 */
[----:B------:R-:W-:Y:S02]  /*79860*/  IMAD.MOV.U32 R221, RZ, RZ, R225 ;  /* 0x000000ffffdd7224 */ /* 0x000fe400078e00e1 */
[----:B------:R-:W-:Y:S01]  /*79870*/  IMAD.MOV.U32 R238, RZ, RZ, R140 ;  /* 0x000000ffffee7224 */ /* 0x000fe200078e008c */
[----:B------:R-:W4:Y:S01]  /*79880*/  LDL.LU.64 R138, [R1+0x4a0] ;  /* 0x0004a000018a7983 */ /* 0x000f220000300a00 */
        /* <DEDUP_REMOVED lines=20> */
[----:B------:R-:W4:Y:S01]  /*799d0*/  LDL.LU.64 R132, [R1+0x4a8] ;  /* 0x0004a80001847983 */ /* 0x000f220000300a00 */
[----:B------:R-:W-:-:S03]  /*799e0*/  IMAD.MOV.U32 R3, RZ, RZ, R121 ;  /* 0x000000ffff037224 */ /* 0x000fc600078e0079 */
[----:B------:R-:W-:Y:S04]  /*799f0*/  STL [R1+0x204], R120 ;  /* 0x0002047801007387 */ /* 0x000fe80000100800 */
[----:B--2---:R-:W-:Y:S04]  /*79a00*/  STL [R1+0x20c], R146 ;  /* 0x00020c9201007387 */ /* 0x004fe80000100800 */
[----:B------:R1:W-:Y:S02]  /*79a10*/  STL [R1+0x200], R3 ;  /* 0x0002000301007387 */ /* 0x0003e40000100800 */
[----:B-1----:R-:W-:-:S02]  /*79a20*/  IMAD.MOV.U32 R3, RZ, RZ, R147 ;  /* 0x000000ffff037224 */ /* 0x002fc400078e0093 */
[----:B------:R-:W2:Y:S04]  /*79a30*/  LDL.LU.64 R146, [R1+0x488] ;  /* 0x0004880001927983 */ /* 0x000ea80000300a00 */
[----:B------:R1:W-:Y:S04]  /*79a40*/  STL [R1+0x208], R3 ;  /* 0x0002080301007387 */ /* 0x0003e80000100800 */
[----:B---3--:R3:W-:Y:S01]  /*79a50*/  STL [R1+0x214], R128 ;  /* 0x0002148001007387 */ /* 0x0087e20000100800 */
[----:B-1----:R-:W-:-:S03]  /*79a60*/  MOV R3, R129 ;  /* 0x0000008100037202 */ /* 0x002fc60000000f00 */
[----:B---3--:R-:W3:Y:S04]  /*79a70*/  LDL.LU.64 R128, [R1+0x498] ;  /* 0x0004980001807983 */ /* 0x008ee80000300a00 */
[----:B------:R1:W-:Y:S04]  /*79a80*/  STL [R1+0x210], R3 ;  /* 0x0002100301007387 */ /* 0x0003e80000100800 */
[----:B----4-:R4:W-:Y:S01]  /*79a90*/  STL [R1+0x21c], R126 ;  /* 0x00021c7e01007387 */ /* 0x0109e20000100800 */
[----:B-1----:R-:W-:-:S03]  /*79aa0*/  IMAD.MOV.U32 R3, RZ, RZ, R127 ;  /* 0x000000ffff037224 */ /* 0x002fc600078e007f */
[----:B----4-:R-:W4:Y:S04]  /*79ab0*/  LDL.LU.64 R126, [R1+0x4b0] ;  /* 0x0004b000017e7983 */ /* 0x010f280000300a00 */
[----:B------:R1:W-:Y:S04]  /*79ac0*/  STL [R1+0x218], R3 ;  /* 0x0002180301007387 */ /* 0x0003e80000100800 */
[----:B------:R1:W-:Y:S02]  /*79ad0*/  STL [R1+0x224], R134 ;  /* 0x0002248601007387 */ /* 0x0003e40000100800 */
[----:B-1----:R-:W-:-:S02]  /*79ae0*/  IMAD.MOV.U32 R3, RZ, RZ, R135 ;  /* 0x000000ffff037224 */ /* 0x002fc400078e0087 */
[----:B------:R-:W4:Y:S04]  /*79af0*/  LDL.LU.64 R134, [R1+0x4b8] ;  /* 0x0004b80001867983 */ /* 0x000f280000300a00 */
[----:B------:R1:W-:Y:S04]  /*79b00*/  STL [R1+0x220], R3 ;  /* 0x0002200301007387 */ /* 0x0003e80000100800 */
[----:B------:R1:W-:Y:S04]  /*79b10*/  STL [R1+0x22c], R136 ;  /* 0x00022c8801007387 */ /* 0x0003e80000100800 */
[----:B------:R-:W4:Y:S01]  /*79b20*/  LDL.LU.64 R120, [R1+0x350] ;  /* 0x0003500001787983 */ /* 0x000f220000300a00 */
[----:B-1----:R-:W-:-:S05]  /*79b30*/  IMAD.MOV.U32 R3, RZ, RZ, R137 ;  /* 0x000000ffff037224 */ /* 0x002fca00078e0089 */
[----:B------:R1:W-:Y:S04]  /*79b40*/  STL [R1+0x228], R3 ;  /* 0x0002280301007387 */ /* 0x0003e80000100800 */
[----:B------:R-:W-:Y:S04]  /*79b50*/  STL [R1+0x234], R122 ;  /* 0x0002347a01007387 */ /* 0x000fe80000100800 */
[----:B------:R-:W4:Y:S01]  /*79b60*/  LDL.LU.64 R136, [R1+0x4c0] ;  /* 0x0004c00001887983 */ /* 0x000f220000300a00 */
[----:B-1----:R-:W-:-:S05]  /*79b70*/  IMAD.MOV.U32 R3, RZ, RZ, R123 ;  /* 0x000000ffff037224 */ /* 0x002fca00078e007b */
[----:B------:R1:W-:Y:S04]  /*79b80*/  STL [R1+0x230], R3 ;  /* 0x0002300301007387 */ /* 0x0003e80000100800 */
[----:B------:R1:W-:Y:S02]  /*79b90*/  STL [R1+0x23c], R138 ;  /* 0x00023c8a01007387 */ /* 0x0003e40000100800 */
[----:B-1----:R-:W-:Y:S02]  /*79ba0*/  MOV R3, R139 ;  /* 0x0000008b00037202 */ /* 0x002fe40000000f00 */
[----:B------:R-:W-:Y:S04]  /*79bb0*/  STL [R1+0x244], R132 ;  /* 0x0002448401007387 */ /* 0x000fe80000100800 */
[----:B------:R1:W-:Y:S04]  /*79bc0*/  STL [R1+0x238], R3 ;  /* 0x0002380301007387 */ /* 0x0003e80000100800 */
[----:B------:R-:W4:Y:S01]  /*79bd0*/  LDL.LU.64 R138, [R1+0x4d0] ;  /* 0x0004d000018a7983 */ /* 0x000f220000300a00 */
[----:B-1----:R-:W-:-:S03]  /*79be0*/  IMAD.MOV.U32 R3, RZ, RZ, R133 ;  /* 0x000000ffff037224 */ /* 0x002fc600078e0085 */
[----:B------:R-:W4:Y:S04]  /*79bf0*/  LDL.LU.64 R132, [R1+0x4d8] ;  /* 0x0004d80001847983 */ /* 0x000f280000300a00 */
[----:B------:R1:W-:Y:S04]  /*79c00*/  STL [R1+0x240], R3 ;  /* 0x0002400301007387 */ /* 0x0003e80000100800 */
[----:B------:R-:W-:Y:S04]  /*79c10*/  STL [R1+0x24c], R4 ;  /* 0x00024c0401007387 */ /* 0x000fe80000100800 */
[----:B------:R-:W-:Y:S04]  /*79c20*/  STL [R1+0x248], R5 ;  /* 0x0002480501007387 */ /* 0x000fe80000100800 */
[----:B--2---:R2:W-:Y:S04]  /*79c30*/  STL [R1+0x254], R146 ;  /* 0x0002549201007387 */ /* 0x0045e80000100800 */
[----:B------:R-:W4:Y:S01]  /*79c40*/  LDL.LU.64 R122, [R1+0x4e0] ;  /* 0x0004e000017a7983 */ /* 0x000f220000300a00 */
[----:B-1----:R-:W-:-:S03]  /*79c50*/  IMAD.MOV.U32 R3, RZ, RZ, R147 ;  /* 0x000000ffff037224 */ /* 0x002fc600078e0093 */
[----:B--2---:R-:W2:Y:S04]  /*79c60*/  LDL.LU.64 R146, [R1+0x4e8] ;  /* 0x0004e80001927983 */ /* 0x004ea80000300a00 */
[----:B------:R1:W-:Y:S04]  /*79c70*/  STL [R1+0x250], R3 ;  /* 0x0002500301007387 */ /* 0x0003e80000100800 */
[----:B---3--:R3:W-:Y:S01]  /*79c80*/  STL [R1+0x25c], R128 ;  /* 0x00025c8001007387 */ /* 0x0087e20000100800 */
[----:B-1----:R-:W-:-:S03]  /*79c90*/  IMAD.MOV.U32 R3, RZ, RZ, R129 ;  /* 0x000000ffff037224 */ /* 0x002fc600078e0081 */
[----:B----4-:R-:W-:Y:S04]  /*79ca0*/  STL [R1+0x264], R126 ;  /* 0x0002647e01007387 */ /* 0x010fe80000100800 */
[----:B------:R1:W-:Y:S04]  /*79cb0*/  STL [R1+0x258], R3 ;  /* 0x0002580301007387 */ /* 0x0003e80000100800 */
[----:B---3--:R-:W3:Y:S01]  /*79cc0*/  LDL.LU.64 R128, [R1+0x4f0] ;  /* 0x0004f00001807983 */ /* 0x008ee20000300a00 */
[----:B-1----:R-:W-:-:S05]  /*79cd0*/  IMAD.MOV.U32 R3, RZ, RZ, R127 ;  /* 0x000000ffff037224 */ /* 0x002fca00078e007f */
[----:B------:R1:W-:Y:S04]  /*79ce0*/  STL [R1+0x260], R3 ;  /* 0x0002600301007387 */ /* 0x0003e80000100800 */
[----:B------:R4:W-:Y:S04]  /*79cf0*/  STL [R1+0x26c], R134 ;  /* 0x00026c8601007387 */ /* 0x0009e80000100800 */
[----:B------:R-:W3:Y:S01]  /*79d00*/  LDL.LU.64 R126, [R1+0x2e8] ;  /* 0x0002e800017e7983 */ /* 0x000ee20000300a00 */
[----:B-1----:R-:W-:-:S05]  /*79d10*/  MOV R3, R135 ;  /* 0x0000008700037202 */ /* 0x002fca0000000f00 */
[----:B------:R1:W-:Y:S04]  /*79d20*/  STL [R1+0x268], R3 ;  /* 0x0002680301007387 */ /* 0x0003e80000100800 */
[----:B------:R-:W-:Y:S04]  /*79d30*/  STL [R1+0x274], R120 ;  /* 0x0002747801007387 */ /* 0x000fe80000100800 */
[----:B----4-:R-:W4:Y:S01]  /*79d40*/  LDL.LU.64 R134, [R1+0x4f8] ;  /* 0x0004f80001867983 */ /* 0x010f220000300a00 */
[----:B-1----:R-:W-:-:S03]  /*79d50*/  IMAD.MOV.U32 R3, RZ, RZ, R121 ;  /* 0x000000ffff037224 */ /* 0x002fc600078e0079 */
[----:B------:R-:W-:Y:S04]  /*79d60*/  STL [R1+0x27c], R136 ;  /* 0x00027c8801007387 */ /* 0x000fe80000100800 */
[----:B------:R1:W-:Y:S04]  /*79d70*/  STL [R1+0x270], R3 ;  /* 0x0002700301007387 */ /* 0x0003e80000100800 */
[----:B------:R-:W-:Y:S01]  /*79d80*/  STL [R1+0x284], R124 ;  /* 0x0002847c01007387 */ /* 0x000fe20000100800 */
[----:B-1----:R-:W-:-:S05]  /*79d90*/  IMAD.MOV.U32 R3, RZ, RZ, R137 ;  /* 0x000000ffff037224 */ /* 0x002fca00078e0089 */
[----:B------:R1:W-:Y:S04]  /*79da0*/  STL [R1+0x278], R3 ;  /* 0x0002780301007387 */ /* 0x0003e80000100800 */
[----:B------:R-:W4:Y:S01]  /*79db0*/  LDL.LU.64 R136, [R1+0x508] ;  /* 0x0005080001887983 */ /* 0x000f220000300a00 */
[----:B-1----:R-:W-:-:S03]  /*79dc0*/  IMAD.MOV.U32 R3, RZ, RZ, R125 ;  /* 0x000000ffff037224 */ /* 0x002fc600078e007d */
[----:B------:R-:W-:Y:S04]  /*79dd0*/  STL [R1+0x28c], R138 ;  /* 0x00028c8a01007387 */ /* 0x000fe80000100800 */
[----:B------:R1:W-:Y:S04]  /*79de0*/  STL [R1+0x280], R3 ;  /* 0x0002800301007387 */ /* 0x0003e80000100800 */
[----:B------:R-:W4:Y:S01]  /*79df0*/  LDL.LU.64 R124, [R1+0x510] ;  /* 0x00051000017c7983 */ /* 0x000f220000300a00 */
[----:B-1----:R-:W-:-:S03]  /*79e00*/  IMAD.MOV.U32 R3, RZ, RZ, R139 ;  /* 0x000000ffff037224 */ /* 0x002fc600078e008b */
[----:B------:R-:W-:Y:S01]  /*79e10*/  STL [R1+0x294], R132 ;  /* 0x0002948401007387 */ /* 0x000fe20000100800 */
[----:B------:R-:W-:Y:S01]  /*79e20*/  MOV R138, R140 ;  /* 0x0000008c008a7202 */ /* 0x000fe20000000f00 */
[----:B------:R-:W-:Y:S02]  /*79e30*/  IMAD.MOV.U32 R139, RZ, RZ, R141 ;  /* 0x000000ffff8b7224 */ /* 0x000fe400078e008d */
[----:B------:R1:W-:Y:S04]  /*79e40*/  STL [R1+0x288], R3 ;  /* 0x0002880301007387 */ /* 0x0003e80000100800 */
[----:B------:R-:W4:Y:S01]  /*79e50*/  LDL.LU.64 R140, [R1+0x518] ;  /* 0x00051800018c7983 */ /* 0x000f220000300a00 */
[----:B-1----:R-:W-:Y:S02]  /*79e60*/  IMAD.MOV.U32 R3, RZ, RZ, R133 ;  /* 0x000000ffff037224 */ /* 0x002fe400078e0085 */
[----:B------:R-:W-:-:S02]  /*79e70*/  IMAD.MOV.U32 R235, RZ, RZ, R239 ;  /* 0x000000ffffeb7224 */ /* 0x000fc400078e00ef */
[----:B------:R-:W-:Y:S02]  /*79e80*/  IMAD.MOV.U32 R239, RZ, RZ, R243 ;  /* 0x000000ffffef7224 */ /* 0x000fe400078e00f3 */
[----:B------:R-:W-:Y:S01]  /*79e90*/  IMAD.MOV.U32 R243, RZ, RZ, R145 ;  /* 0x000000fffff37224 */ /* 0x000fe200078e0091 */
[----:B------:R-:W-:Y:S01]  /*79ea0*/  MOV R145, R247 ;  /* 0x000000f700917202 */ /* 0x000fe20000000f00 */
[----:B------:R-:W-:Y:S02]  /*79eb0*/  IMAD.MOV.U32 R247, RZ, RZ, R131 ;  /* 0x000000fffff77224 */ /* 0x000fe400078e0083 */
[----:B------:R-:W-:Y:S01]  /*79ec0*/  IMAD.MOV.U32 R131, RZ, RZ, R251 ;  /* 0x000000ffff837224 */ /* 0x000fe200078e00fb */
[----:B------:R-:W-:Y:S04]  /*79ed0*/  STL [R1+0x29c], R122 ;  /* 0x00029c7a01007387 */ /* 0x000fe80000100800 */
[----:B------:R1:W-:Y:S04]  /*79ee0*/  STL [R1+0x290], R3 ;  /* 0x0002900301007387 */ /* 0x0003e80000100800 */
[----:B------:R-:W4:Y:S01]  /*79ef0*/  LDL.LU.64 R132, [R1+0x520] ;  /* 0x0005200001847983 */ /* 0x000f220000300a00 */
[----:B-1----:R-:W-:-:S03]  /*79f00*/  IMAD.MOV.U32 R3, RZ, RZ, R123 ;  /* 0x000000ffff037224 */ /* 0x002fc600078e007b */
[----:B--2---:R-:W-:Y:S04]  /*79f10*/  STL [R1+0x2a4], R146 ;  /* 0x0002a49201007387 */ /* 0x004fe80000100800 */
[----:B------:R1:W-:Y:S04]  /*79f20*/  STL [R1+0x298], R3 ;  /* 0x0002980301007387 */ /* 0x0003e80000100800 */
[----:B------:R-:W2:Y:S01]  /*79f30*/  LDL.LU.64 R122, [R1+0x528] ;  /* 0x00052800017a7983 */ /* 0x000ea20000300a00 */
[----:B-1----:R-:W-:-:S03]  /*79f40*/  IMAD.MOV.U32 R3, RZ, RZ, R147 ;  /* 0x000000ffff037224 */ /* 0x002fc600078e0093 */
[----:B------:R-:W2:Y:S04]  /*79f50*/  LDL.LU.64 R146, [R1+0x530] ;  /* 0x0005300001927983 */ /* 0x000ea80000300a00 */
[----:B------:R1:W-:Y:S04]  /*79f60*/  STL [R1+0x2a0], R3 ;  /* 0x0002a00301007387 */ /* 0x0003e80000100800 */
[----:B---3--:R3:W-:Y:S01]  /*79f70*/  STL [R1+0x2ac], R128 ;  /* 0x0002ac8001007387 */ /* 0x0087e20000100800 */
[----:B-1----:R-:W-:-:S03]  /*79f80*/  MOV R3, R129 ;  /* 0x0000008100037202 */ /* 0x002fc60000000f00 */
[----:B---3--:R-:W3:Y:S04]  /*79f90*/  LDL.LU.64 R128, [R1+0x538] ;  /* 0x0005380001807983 */ /* 0x008ee80000300a00 */
[----:B------:R1:W-:Y:S04]  /*79fa0*/  STL [R1+0x2a8], R3 ;  /* 0x0002a80301007387 */ /* 0x0003e80000100800 */
[----:B------:R4:W-:Y:S01]  /*79fb0*/  STL [R1+0x2b4], R126 ;  /* 0x0002b47e01007387 */ /* 0x0009e20000100800 */
[----:B-1----:R-:W-:-:S05]  /*79fc0*/  IMAD.MOV.U32 R3, RZ, RZ, R127 ;  /* 0x000000ffff037224 */ /* 0x002fca00078e007f */
[----:B------:R1:W-:Y:S04]  /*79fd0*/  STL [R1+0x2b0], R3 ;  /* 0x0002b00301007387 */ /* 0x0003e80000100800 */
[----:B----4-:R4:W-:Y:S04]  /*79fe0*/  STL [R1+0x2bc], R134 ;  /* 0x0002bc8601007387 */ /* 0x0109e80000100800 */
[----:B------:R-:W3:Y:S01]  /*79ff0*/  LDL.LU.64 R126, [R1+0x548] ;  /* 0x00054800017e7983 */ /* 0x000ee20000300a00 */
[----:B-1----:R-:W-:-:S05]  /*7a000*/  IMAD.MOV.U32 R3, RZ, RZ, R135 ;  /* 0x000000ffff037224 */ /* 0x002fca00078e0087 */
[----:B------:R1:W-:Y:S04]  /*7a010*/  STL [R1+0x2b8], R3 ;  /* 0x0002b80301007387 */ /* 0x0003e80000100800 */
[----:B------:R-:W-:Y:S04]  /*7a020*/  STL [R1+0x2c4], R130 ;  /* 0x0002c48201007387 */ /* 0x000fe80000100800 */
[----:B----4-:R-:W4:Y:S01]  /*7a030*/  LDL.LU.64 R134, [R1+0x550] ;  /* 0x0005500001867983 */ /* 0x010f220000300a00 */
[----:B-1----:R-:W-:-:S05]  /*7a040*/  IMAD.MOV.U32 R3, RZ, RZ, R131 ;  /* 0x000000ffff037224 */ /* 0x002fca00078e0083 */
[----:B------:R1:W-:Y:S04]  /*7a050*/  STL [R1+0x2c0], R3 ;  /* 0x0002c00301007387 */ /* 0x0003e80000100800 */
[----:B------:R1:W-:Y:S02]  /*7a060*/  STL [R1+0x2cc], R136 ;  /* 0x0002cc8801007387 */ /* 0x0003e40000100800 */
[----:B-1----:R-:W-:Y:S02]  /*7a070*/  IMAD.MOV.U32 R3, RZ, RZ, R137 ;  /* 0x000000ffff037224 */ /* 0x002fe400078e0089 */
[----:B------:R-:W4:Y:S04]  /*7a080*/  LDL.LU.64 R136, [R1+0x558] ;  /* 0x0005580001887983 */ /* 0x000f280000300a00 */
[----:B------:R1:W-:Y:S04]  /*7a090*/  STL [R1+0x2c8], R3 ;  /* 0x0002c80301007387 */ /* 0x0003e80000100800 */
[----:B------:R1:W-:Y:S04]  /*7a0a0*/  STL [R1+0x2d4], R124 ;  /* 0x0002d47c01007387 */ /* 0x0003e80000100800 */
[----:B------:R-:W4:Y:S01]  /*7a0b0*/  LDL.LU.64 R130, [R1+0x560] ;  /* 0x0005600001827983 */ /* 0x000f220000300a00 */
[----:B-1----:R-:W-:-:S05]  /*7a0c0*/  MOV R3, R125 ;  /* 0x0000007d00037202 */ /* 0x002fca0000000f00 */
[----:B------:R1:W-:Y:S04]  /*7a0d0*/  STL [R1+0x2d0], R3 ;  /* 0x0002d00301007387 */ /* 0x0003e80000100800 */
[----:B------:R-:W-:Y:S04]  /*7a0e0*/  STL [R1+0x2dc], R140 ;  /* 0x0002dc8c01007387 */ /* 0x000fe80000100800 */
[----:B------:R-:W4:Y:S01]  /*7a0f0*/  LDL.LU.64 R124, [R1+0x568] ;  /* 0x00056800017c7983 */ /* 0x000f220000300a00 */
[----:B-1----:R-:W-:-:S05]  /*7a100*/  IMAD.MOV.U32 R3, RZ, RZ, R141 ;  /* 0x000000ffff037224 */ /* 0x002fca00078e008d */
[----:B------:R1:W-:Y:S04]  /*7a110*/  STL [R1+0x2d8], R3 ;  /* 0x0002d80301007387 */ /* 0x0003e80000100800 */
[----:B------:R2:W-:Y:S01]  /*7a120*/  STL [R1+0x2e4], R132 ;  /* 0x0002e48401007387 */ /* 0x0005e20000100800 */
[----:B-1----:R-:W-:-:S03]  /*7a130*/  IMAD.MOV.U32 R3, RZ, RZ, R133 ;  /* 0x000000ffff037224 */ /* 0x002fc600078e0085 */
[----:B------:R-:W4:Y:S04]  /*7a140*/  LDL.LU.64 R140, [R1+0x570] ;  /* 0x00057000018c7983 */ /* 0x000f280000300a00 */
[----:B------:R1:W-:Y:S01]  /*7a150*/  STL [R1+0x2e0], R3 ;  /* 0x0002e00301007387 */ /* 0x0003e20000100800 */
[----:B--2---:R-:W-:Y:S02]  /*7a160*/  IMAD.MOV.U32 R132, RZ, RZ, R142 ;  /* 0x000000ffff847224 */ /* 0x004fe400078e008e */
[----:B------:R-:W-:Y:S01]  /*7a170*/  IMAD.MOV.U32 R133, RZ, RZ, R143 ;  /* 0x000000ffff857224 */ /* 0x000fe200078e008f */
[----:B------:R-:W-:Y:S04]  /*7a180*/  STL [R1+0x2ec], R122 ;  /* 0x0002ec7a01007387 */ /* 0x000fe80000100800 */
[----:B------:R-:W2:Y:S01]  /*7a190*/  LDL.LU.64 R142, [R1+0x578] ;  /* 0x00057800018e7983 */ /* 0x000ea20000300a00 */
[----:B-1----:R-:W-:-:S03]  /*7a1a0*/  MOV R3, R123 ;  /* 0x0000007b00037202 */ /* 0x002fc60000000f00 */
[----:B------:R-:W-:Y:S04]  /*7a1b0*/  STL [R1+0x2f4], R146 ;  /* 0x0002f49201007387 */ /* 0x000fe80000100800 */
[----:B------:R1:W-:Y:S02]  /*7a1c0*/  STL [R1+0x2e8], R3 ;  /* 0x0002e80301007387 */ /* 0x0003e40000100800 */
[----:B-1----:R-:W-:Y:S02]  /*7a1d0*/  IMAD.MOV.U32 R3, RZ, RZ, R147 ;  /* 0x000000ffff037224 */ /* 0x002fe400078e0093 */
[----:B---3--:R-:W-:Y:S04]  /*7a1e0*/  STL [R1+0x2fc], R128 ;  /* 0x0002fc8001007387 */ /* 0x008fe80000100800 */
[----:B------:R1:W-:Y:S04]  /*7a1f0*/  STL [R1+0x2f0], R3 ;  /* 0x0002f00301007387 */ /* 0x0003e80000100800 */
[----:B------:R-:W3:Y:S01]  /*7a200*/  LDL.LU.64 R146, [R1+0x588] ;  /* 0x0005880001927983 */ /* 0x000ee20000300a00 */
[----:B-1----:R-:W-:-:S03]  /*7a210*/  IMAD.MOV.U32 R3, RZ, RZ, R129 ;  /* 0x000000ffff037224 */ /* 0x002fc600078e0081 */
[----:B------:R-:W-:Y:S04]  /*7a220*/  STL [R1+0x304], R148 ;  /* 0x0003049401007387 */ /* 0x000fe80000100800 */
[----:B------:R1:W-:Y:S04]  /*7a230*/  STL [R1+0x2f8], R3 ;  /* 0x0002f80301007387 */ /* 0x0003e80000100800 */
[----:B------:R-:W3:Y:S01]  /*7a240*/  LDL.LU.64 R128, [R1+0x590] ;  /* 0x0005900001807983 */ /* 0x000ee20000300a00 */
[----:B-1----:R-:W-:-:S03]  /*7a250*/  IMAD.MOV.U32 R3, RZ, RZ, R149 ;  /* 0x000000ffff037224 */ /* 0x002fc600078e0095 */
[----:B------:R-:W-:Y:S04]  /*7a260*/  STL [R1+0x30c], R126 ;  /* 0x00030c7e01007387 */ /* 0x000fe80000100800 */
[----:B------:R1:W-:Y:S04]  /*7a270*/  STL [R1+0x300], R3 ;  /* 0x0003000301007387 */ /* 0x0003e80000100800 */
[----:B------:R-:W3:Y:S01]  /*7a280*/  LDL.LU.64 R148, [R1+0x598] ;  /* 0x0005980001947983 */ /* 0x000ee20000300a00 */
[----:B-1----:R-:W-:-:S03]  /*7a290*/  IMAD.MOV.U32 R3, RZ, RZ, R127 ;  /* 0x000000ffff037224 */ /* 0x002fc600078e007f */
[----:B----4-:R-:W-:Y:S04]  /*7a2a0*/  STL [R1+0x314], R134 ;  /* 0x0003148601007387 */ /* 0x010fe80000100800 */
[----:B------:R1:W-:Y:S02]  /*7a2b0*/  STL [R1+0x308], R3 ;  /* 0x0003080301007387 */ /* 0x0003e40000100800 */
[----:B-1----:R-:W-:Y:S02]  /*7a2c0*/  MOV R3, R135 ;  /* 0x0000008700037202 */ /* 0x002fe40000000f00 */
[----:B------:R-:W4:Y:S04]  /*7a2d0*/  LDL.LU.64 R134, [R1+0x5a0] ;  /* 0x0005a00001867983 */ /* 0x000f280000300a00 */
[----:B------:R1:W-:Y:S04]  /*7a2e0*/  STL [R1+0x310], R3 ;  /* 0x0003100301007387 */ /* 0x0003e80000100800 */
[----:B------:R1:W-:Y:S04]  /*7a2f0*/  STL [R1+0x31c], R136 ;  /* 0x00031c8801007387 */ /* 0x0003e80000100800 */
[----:B------:R-:W4:Y:S01]  /*7a300*/  LDL.LU.64 R126, [R1+0x5a8] ;  /* 0x0005a800017e7983 */ /* 0x000f220000300a00 */
[----:B-1----:R-:W-:-:S05]  /*7a310*/  IMAD.MOV.U32 R3, RZ, RZ, R137 ;  /* 0x000000ffff037224 */ /* 0x002fca00078e0089 */
[----:B------:R1:W-:Y:S01]  /*7a320*/  STL [R1+0x318], R3 ;  /* 0x0003180301007387 */ /* 0x0003e20000100800 */
[----:B------:R-:W-:Y:S02]  /*7a330*/  IMAD.MOV.U32 R136, RZ, RZ, R138 ;  /* 0x000000ffff887224 */ /* 0x000fe400078e008a */
[----:B------:R-:W-:Y:S01]  /*7a340*/  IMAD.MOV.U32 R137, RZ, RZ, R139 ;  /* 0x000000ffff897224 */ /* 0x000fe200078e008b */
[----:B------:R1:W-:Y:S04]  /*7a350*/  STL [R1+0x324], R130 ;  /* 0x0003248201007387 */ /* 0x0003e80000100800 */
[----:B------:R-:W4:Y:S01]  /*7a360*/  LDL.LU.64 R138, [R1+0x5b0] ;  /* 0x0005b000018a7983 */ /* 0x000f220000300a00 */
[----:B-1----:R-:W-:-:S03]  /*7a370*/  IMAD.MOV.U32 R3, RZ, RZ, R131 ;  /* 0x000000ffff037224 */ /* 0x002fc600078e0083 */
[----:B------:R-:W-:Y:S04]  /*7a380*/  STL [R1+0x32c], R124 ;  /* 0x00032c7c01007387 */ /* 0x000fe80000100800 */
[----:B------:R1:W-:Y:S04]  /*7a390*/  STL [R1+0x320], R3 ;  /* 0x0003200301007387 */ /* 0x0003e80000100800 */
[----:B------:R-:W4:Y:S01]  /*7a3a0*/  LDL.LU.64 R130, [R1+0x5b8] ;  /* 0x0005b80001827983 */ /* 0x000f220000300a00 */
[----:B-1----:R-:W-:-:S03]  /*7a3b0*/  MOV R3, R125 ;  /* 0x0000007d00037202 */ /* 0x002fc60000000f00 */
[----:B------:R-:W-:Y:S04]  /*7a3c0*/  STL [R1+0x334], R140 ;  /* 0x0003348c01007387 */ /* 0x000fe80000100800 */
[----:B------:R1:W-:Y:S02]  /*7a3d0*/  STL [R1+0x328], R3 ;  /* 0x0003280301007387 */ /* 0x0003e40000100800 */
[----:B-1----:R-:W-:Y:S02]  /*7a3e0*/  IMAD.MOV.U32 R3, RZ, RZ, R141 ;  /* 0x000000ffff037224 */ /* 0x002fe400078e008d */
[----:B--2---:R-:W-:Y:S04]  /*7a3f0*/  STL [R1+0x33c], R142 ;  /* 0x00033c8e01007387 */ /* 0x004fe80000100800 */
[----:B------:R1:W-:Y:S04]  /*7a400*/  STL [R1+0x330], R3 ;  /* 0x0003300301007387 */ /* 0x0003e80000100800 */
[----:B------:R-:W2:Y:S01]  /*7a410*/  LDL.LU.64 R140, [R1+0x5c8] ;  /* 0x0005c800018c7983 */ /* 0x000ea20000300a00 */
[----:B-1----:R-:W-:-:S03]  /*7a420*/  IMAD.MOV.U32 R3, RZ, RZ, R143 ;  /* 0x000000ffff037224 */ /* 0x002fc600078e008f */
[----:B------:R-:W-:Y:S04]  /*7a430*/  STL [R1+0x344], R144 ;  /* 0x0003449001007387 */ /* 0x000fe80000100800 */
[----:B------:R1:W-:Y:S04]  /*7a440*/  STL [R1+0x338], R3 ;  /* 0x0003380301007387 */ /* 0x0003e80000100800 */
[----:B------:R-:W2:Y:S01]  /*7a450*/  LDL.LU.64 R142, [R1+0x5d0] ;  /* 0x0005d000018e7983 */ /* 0x000ea20000300a00 */
[----:B-1----:R-:W-:-:S03]  /*7a460*/  IMAD.MOV.U32 R3, RZ, RZ, R145 ;  /* 0x000000ffff037224 */ /* 0x002fc600078e0091 */
[----:B---3--:R-:W-:Y:S04]  /*7a470*/  STL [R1+0x34c], R146 ;  /* 0x00034c9201007387 */ /* 0x008fe80000100800 */
[----:B------:R1:W-:Y:S04]  /*7a480*/  STL [R1+0x340], R3 ;  /* 0x0003400301007387 */ /* 0x0003e80000100800 */
[----:B------:R-:W3:Y:S01]  /*7a490*/  LDL.LU.64 R144, [R1+0x5d8] ;  /* 0x0005d80001907983 */ /* 0x000ee20000300a00 */
[----:B-1----:R-:W-:-:S03]  /*7a4a0*/  IMAD.MOV.U32 R3, RZ, RZ, R147 ;  /* 0x000000ffff037224 */ /* 0x002fc600078e0093 */
[----:B------:R-:W-:Y:S04]  /*7a4b0*/  STL [R1+0x354], R128 ;  /* 0x0003548001007387 */ /* 0x000fe80000100800 */
[----:B------:R1:W-:Y:S04]  /*7a4c0*/  STL [R1+0x348], R3 ;  /* 0x0003480301007387 */ /* 0x0003e80000100800 */
[----:B------:R-:W3:Y:S01]  /*7a4d0*/  LDL.LU.64 R146, [R1+0x5e0] ;  /* 0x0005e00001927983 */ /* 0x000ee20000300a00 */
[----:B-1----:R-:W-:-:S03]  /*7a4e0*/  MOV R3, R129 ;  /* 0x0000008100037202 */ /* 0x002fc60000000f00 */
[----:B------:R1:W-:Y:S04]  /*7a4f0*/  STL [R1+0x35c], R148 ;  /* 0x00035c9401007387 */ /* 0x0003e80000100800 */
[----:B------:R1:W-:Y:S04]  /*7a500*/  STL [R1+0x350], R3 ;  /* 0x0003500301007387 */ /* 0x0003e80000100800 */
[----:B------:R-:W3:Y:S01]  /*7a510*/  LDL.LU.64 R128, [R1+0x5e8] ;  /* 0x0005e80001807983 */ /* 0x000ee20000300a00 */
[----:B-1----:R-:W-:Y:S02]  /*7a520*/  IMAD.MOV.U32 R148, RZ, RZ, R150 ;  /* 0x000000ffff947224 */ /* 0x002fe400078e0096 */
[----:B------:R-:W-:-:S02]  /*7a530*/  IMAD.MOV.U32 R3, RZ, RZ, R149 ;  /* 0x000000ffff037224 */ /* 0x000fc400078e0095 */
[----:B------:R-:W-:Y:S02]  /*7a540*/  IMAD.MOV.U32 R149, RZ, RZ, R151 ;  /* 0x000000ffff957224 */ /* 0x000fe400078e0097 */
[----:B------:R-:W3:Y:S04]  /*7a550*/  LDL.LU.64 R150, [R1+0x5f0] ;  /* 0x0005f00001967983 */ /* 0x000ee80000300a00 */
[----:B------:R1:W-:Y:S04]  /*7a560*/  STL [R1+0x358], R3 ;  /* 0x0003580301007387 */ /* 0x0003e80000100800 */
[----:B----4-:R4:W-:Y:S01]  /*7a570*/  STL [R1+0x364], R134 ;  /* 0x0003648601007387 */ /* 0x0109e20000100800 */
[----:B-1----:R-:W-:-:S03]  /*7a580*/  IMAD.MOV.U32 R3, RZ, RZ, R135 ;  /* 0x000000ffff037224 */ /* 0x002fc600078e0087 */
[----:B----4-:R-:W4:Y:S04]  /*7a590*/  LDL.LU.64 R134, [R1+0x5f8] ;  /* 0x0005f80001867983 */ /* 0x010f280000300a00 */
[----:B------:R1:W-:Y:S04]  /*7a5a0*/  STL [R1+0x360], R3 ;  /* 0x0003600301007387 */ /* 0x0003e80000100800 */
[----:B------:R-:W-:Y:S01]  /*7a5b0*/  STL [R1+0x36c], R126 ;  /* 0x00036c7e01007387 */ /* 0x000fe20000100800 */
[----:B-1----:R-:W-:-:S05]  /*7a5c0*/  MOV R3, R127 ;  /* 0x0000007f00037202 */ /* 0x002fca0000000f00 */
[----:B------:R1:W-:Y:S04]  /*7a5d0*/  STL [R1+0x368], R3 ;  /* 0x0003680301007387 */ /* 0x0003e80000100800 */
[----:B------:R1:W-:Y:S02]  /*7a5e0*/  STL [R1+0x374], R138 ;  /* 0x0003748a01007387 */ /* 0x0003e40000100800 */
[----:B-1----:R-:W-:Y:S02]  /*7a5f0*/  IMAD.MOV.U32 R3, RZ, RZ, R139 ;  /* 0x000000ffff037224 */ /* 0x002fe400078e008b */
[----:B------:R-:W4:Y:S04]  /*7a600*/  LDL.LU.64 R138, [R1+0x608] ;  /* 0x00060800018a7983 */ /* 0x000f280000300a00 */
[----:B------:R1:W-:Y:S04]  /*7a610*/  STL [R1+0x370], R3 ;  /* 0x0003700301007387 */ /* 0x0003e80000100800 */
[----:B------:R1:W-:Y:S02]  /*7a620*/  STL [R1+0x37c], R130 ;  /* 0x00037c8201007387 */ /* 0x0003e40000100800 */
[----:B-1----:R-:W-:-:S02]  /*7a630*/  IMAD.MOV.U32 R3, RZ, RZ, R131 ;  /* 0x000000ffff037224 */ /* 0x002fc400078e0083 */
[----:B------:R-:W4:Y:S04]  /*7a640*/  LDL.LU.64 R130, [R1+0x610] ;  /* 0x0006100001827983 */ /* 0x000f280000300a00 */
[----:B------:R1:W-:Y:S04]  /*7a650*/  STL [R1+0x378], R3 ;  /* 0x0003780301007387 */ /* 0x0003e80000100800 */
[----:B------:R1:W-:Y:S02]  /*7a660*/  STL [R1+0x384], R132 ;  /* 0x0003848401007387 */ /* 0x0003e40000100800 */
[----:B-1----:R-:W-:-:S02]  /*7a670*/  IMAD.MOV.U32 R3, RZ, RZ, R133 ;  /* 0x000000ffff037224 */ /* 0x002fc400078e0085 */
[----:B------:R-:W4:Y:S04]  /*7a680*/  LDL.LU.64 R132, [R1+0x618] ;  /* 0x0006180001847983 */ /* 0x000f280000300a00 */
[----:B------:R1:W-:Y:S04]  /*7a690*/  STL [R1+0x380], R3 ;  /* 0x0003800301007387 */ /* 0x0003e80000100800 */
[----:B--2---:R2:W-:Y:S01]  /*7a6a0*/  STL [R1+0x38c], R140 ;  /* 0x00038c8c01007387 */ /* 0x0045e20000100800 */
[----:B-1----:R-:W-:-:S03]  /*7a6b0*/  IMAD.MOV.U32 R3, RZ, RZ, R141 ;  /* 0x000000ffff037224 */ /* 0x002fc600078e008d */
[----:B--2---:R-:W2:Y:S04]  /*7a6c0*/  LDL.LU.64 R140, [R1+0x620] ;  /* 0x00062000018c7983 */ /* 0x004ea80000300a00 */
[----:B------:R1:W-:Y:S04]  /*7a6d0*/  STL [R1+0x388], R3 ;  /* 0x0003880301007387 */ /* 0x0003e80000100800 */
[----:B------:R1:W-:Y:S02]  /*7a6e0*/  STL [R1+0x394], R142 ;  /* 0x0003948e01007387 */ /* 0x0003e40000100800 */
[----:B-1----:R-:W-:-:S02]  /*7a6f0*/  MOV R3, R143 ;  /* 0x0000008f00037202 */ /* 0x002fc40000000f00 */
[----:B------:R-:W2:Y:S04]  /*7a700*/  LDL.LU.64 R142, [R1+0x628] ;  /* 0x00062800018e7983 */ /* 0x000ea80000300a00 */
[----:B------:R1:W-:Y:S04]  /*7a710*/  STL [R1+0x390], R3 ;  /* 0x0003900301007387 */ /* 0x0003e80000100800 */
[----:B---3--:R3:W-:Y:S01]  /*7a720*/  STL [R1+0x39c], R144 ;  /* 0x00039c9001007387 */ /* 0x0087e20000100800 */
[----:B-1----:R-:W-:-:S03]  /*7a730*/  IMAD.MOV.U32 R3, RZ, RZ, R145 ;  /* 0x000000ffff037224 */ /* 0x002fc600078e0091 */
[----:B---3--:R-:W3:Y:S04]  /*7a740*/  LDL.LU.64 R144, [R1+0x630] ;  /* 0x0006300001907983 */ /* 0x008ee80000300a00 */
[----:B------:R1:W-:Y:S04]  /*7a750*/  STL [R1+0x398], R3 ;  /* 0x0003980301007387 */ /* 0x0003e80000100800 */
[----:B------:R1:W-:Y:S02]  /*7a760*/  STL [R1+0x3a4], R146 ;  /* 0x0003a49201007387 */ /* 0x0003e40000100800 */
[----:B-1----:R-:W-:-:S02]  /*7a770*/  IMAD.MOV.U32 R3, RZ, RZ, R147 ;  /* 0x000000ffff037224 */ /* 0x002fc400078e0093 */
[----:B------:R-:W3:Y:S04]  /*7a780*/  LDL.LU.64 R146, [R1+0x638] ;  /* 0x0006380001927983 */ /* 0x000ee80000300a00 */
[----:B------:R1:W-:Y:S04]  /*7a790*/  STL [R1+0x3a0], R3 ;  /* 0x0003a00301007387 */ /* 0x0003e80000100800 */
[----:B------:R-:W-:Y:S01]  /*7a7a0*/  STL [R1+0x3ac], R128 ;  /* 0x0003ac8001007387 */ /* 0x000fe20000100800 */
[----:B-1----:R-:W-:-:S05]  /*7a7b0*/  IMAD.MOV.U32 R3, RZ, RZ, R129 ;  /* 0x000000ffff037224 */ /* 0x002fca00078e0081 */
[----:B------:R1:W-:Y:S04]  /*7a7c0*/  STL [R1+0x3a8], R3 ;  /* 0x0003a80301007387 */ /* 0x0003e80000100800 */
[----:B------:R1:W-:Y:S02]  /*7a7d0*/  STL [R1+0x3b4], R150 ;  /* 0x0003b49601007387 */ /* 0x0003e40000100800 */
[----:B-1----:R-:W-:Y:S02]  /*7a7e0*/  IMAD.MOV.U32 R3, RZ, RZ, R151 ;  /* 0x000000ffff037224 */ /* 0x002fe400078e0097 */
[----:B------:R-:W3:Y:S04]  /*7a7f0*/  LDL.LU.64 R150, [R1+0x648] ;  /* 0x0006480001967983 */ /* 0x000ee80000300a00 */
[----:B------:R1:W-:Y:S04]  /*7a800*/  STL [R1+0x3b0], R3 ;  /* 0x0003b00301007387 */ /* 0x0003e80000100800 */
[----:B----4-:R4:W-:Y:S01]  /*7a810*/  STL [R1+0x3bc], R134 ;  /* 0x0003bc8601007387 */ /* 0x0109e20000100800 */
[----:B-1----:R-:W-:-:S03]  /*7a820*/  MOV R3, R135 ;  /* 0x0000008700037202 */ /* 0x002fc60000000f00 */
[----:B----4-:R-:W4:Y:S04]  /*7a830*/  LDL.LU.64 R134, [R1+0x650] ;  /* 0x0006500001867983 */ /* 0x010f280000300a00 */
        /* <DEDUP_REMOVED lines=18> */
[----:B-1----:R-:W-:-:S03]  /*7a960*/  MOV R3, R141 ;  /* 0x0000008d00037202 */ /* 0x002fc60000000f00 */
[----:B--2---:R-:W2:Y:S04]  /*7a970*/  LDL.LU.64 R140, [R1+0x678] ;  /* 0x00067800018c7983 */ /* 0x004ea80000300a00 */
[----:B------:R1:W-:Y:S04]  /*7a980*/  STL [R1+0x3e0], R3 ;  /* 0x0003e00301007387 */ /* 0x0003e80000100800 */
[----:B------:R1:W-:Y:S02]  /*7a990*/  STL [R1+0x3ec], R142 ;  /* 0x0003ec8e01007387 */ /* 0x0003e40000100800 */
[----:B-1----:R-:W-:-:S02]  /*7a9a0*/  IMAD.MOV.U32 R3, RZ, RZ, R143 ;  /* 0x000000ffff037224 */ /* 0x002fc400078e008f */
        /* <DEDUP_REMOVED lines=10> */
[----:B------:R1:W-:Y:S02]  /*7aa50*/  STL [R1+0x404], R148 ;  /* 0x0004049401007387 */ /* 0x0003e40000100800 */
[----:B-1----:R-:W-:-:S02]  /*7aa60*/  IMAD.MOV.U32 R3, RZ, RZ, R149 ;  /* 0x000000ffff037224 */ /* 0x002fc400078e0095 */
[----:B------:R-:W3:Y:S04]  /*7aa70*/  LDL.LU.64 R148, [R1+0x698] ;  /* 0x0006980001947983 */ /* 0x000ee80000300a00 */
[----:B------:R1:W-:Y:S04]  /*7aa80*/  STL [R1+0x400], R3 ;  /* 0x0004000301007387 */ /* 0x0003e80000100800 */
[----:B------:R1:W-:Y:S02]  /*7aa90*/  STL [R1+0x40c], R150 ;  /* 0x00040c9601007387 */ /* 0x0003e40000100800 */
[----:B-1----:R-:W-:-:S02]  /*7aaa0*/  MOV R3, R151 ;  /* 0x0000009700037202 */ /* 0x002fc40000000f00 */
[----:B------:R-:W3:Y:S04]  /*7aab0*/  LDL.LU.64 R150, [R1+0x6a0] ;  /* 0x0006a00001967983 */ /* 0x000ee80000300a00 */
        /* <DEDUP_REMOVED lines=18> */
[----:B-1----:R-:W-:-:S02]  /*7abe0*/  MOV R3, R133 ;  /* 0x0000008500037202 */ /* 0x002fc40000000f00 */
[----:B------:R-:W4:Y:S04]  /*7abf0*/  LDL.LU.64 R132, [R1+0x6c8] ;  /* 0x0006c80001847983 */ /* 0x000f280000300a00 */
[----:B------:R1:W-:Y:S04]  /*7ac00*/  STL [R1+0x430], R3 ;  /* 0x0004300301007387 */ /* 0x0003e80000100800 */
[----:B--2---:R2:W-:Y:S01]  /*7ac10*/  STL [R1+0x43c], R140 ;  /* 0x00043c8c01007387 */ /* 0x0045e20000100800 */
[----:B-1----:R-:W-:-:S03]  /*7ac20*/  IMAD.MOV.U32 R3, RZ, RZ, R141 ;  /* 0x000000ffff037224 */ /* 0x002fc600078e008d */
        /* <DEDUP_REMOVED lines=18> */
[----:B------:R1:W-:Y:S02]  /*7ad50*/  STL [R1+0x464], R150 ;  /* 0x0004649601007387 */ /* 0x0003e40000100800 */
[----:B-1----:R-:W-:-:S02]  /*7ad60*/  IMAD.MOV.U32 R3, RZ, RZ, R151 ;  /* 0x000000ffff037224 */ /* 0x002fc400078e0097 */
        /* <DEDUP_REMOVED lines=1364> */
[----:B------:R-:W3:Y:S04]  /*802b0*/  LDL.64 R150, [R1+0x1250] ;  /* 0x0012500001967983 */ /* 0x000ee80000100a00 */
        /* <DEDUP_REMOVED lines=149> */
[----:B------:R-:W-:Y:S04]  /*80c10*/  STL [R1+0x103c], R132 ;  /* 0x00103c8401007387 */ /* 0x000fe80000100800 */
[----:B------:R-:W4:Y:S01]  /*80c20*/  LDL.LU.64 R128, [R1+0x13b0] ;  /* 0x0013b00001807983 */ /* 0x000f220000300a00 */
[----:B-1----:R-:W-:-:S05]  /*80c30*/  MOV R3, R133 ;  /* 0x0000008500037202 */ /* 0x002fca0000000f00 */
        /* <DEDUP_REMOVED lines=21> */
[----:B------:R-:W-:Y:S04]  /*80d90*/  STL [R1+0x106c], R150 ;  /* 0x00106c9601007387 */ /* 0x000fe80000100800 */
[----:B------:R-:W3:Y:S01]  /*80da0*/  LDL.LU.64 R132, [R1+0x13e0] ;  /* 0x0013e00001847983 */ /* 0x000ee20000300a00 */
[----:B-1----:R-:W-:-:S05]  /*80db0*/  IMAD.MOV.U32 R3, RZ, RZ, R151 ;  /* 0x000000ffff037224 */ /* 0x002fca00078e0097 */
[----:B------:R1:W-:Y:S04]  /*80dc0*/  STL [R1+0x1068], R3 ;  /* 0x0010680301007387 */ /* 0x0003e80000100800 */
[----:B----4-:R4:W-:Y:S01]  /*80dd0*/  STL [R1+0x1074], R134 ;  /* 0x0010748601007387 */ /* 0x0109e20000100800 */
[----:B-1----:R-:W-:-:S03]  /*80de0*/  IMAD.MOV.U32 R3, RZ, RZ, R135 ;  /* 0x000000ffff037224 */ /* 0x002fc600078e0087 */
[----:B------:R-:W3:Y:S04]  /*80df0*/  LDL.LU.64 R150, [R1+0x13e8] ;  /* 0x0013e80001967983 */ /* 0x000ee80000300a00 */
[----:B------:R-:W-:Y:S04]  /*80e00*/  STL [R1+0x107c], R136 ;  /* 0x00107c8801007387 */ /* 0x000fe80000100800 */
[----:B------:R1:W-:Y:S04]  /*80e10*/  STL [R1+0x1070], R3 ;  /* 0x0010700301007387 */ /* 0x0003e80000100800 */
[----:B----4-:R-:W4:Y:S01]  /*80e20*/  LDL.LU.64 R134, [R1+0x13f0] ;  /* 0x0013f00001867983 */ /* 0x010f220000300a00 */
[----:B-1----:R-:W-:-:S03]  /*80e30*/  IMAD.MOV.U32 R3, RZ, RZ, R137 ;  /* 0x000000ffff037224 */ /* 0x002fc600078e0089 */
[----:B------:R-:W-:Y:S04]  /*80e40*/  STL [R1+0x1084], R138 ;  /* 0x0010848a01007387 */ /* 0x000fe80000100800 */
        /* <DEDUP_REMOVED lines=8> */
[----:B------:R1:W-:Y:S04]  /*80ed0*/  STL [R1+0x1088], R3 ;  /* 0x0010880301007387 */ /* 0x0003e80000100800 */
[----:B------:R-:W4:Y:S01]  /*80ee0*/  LDL.LU.64 R130, [R1+0x1400] ;  /* 0x0014000001827983 */ /* 0x000f220000300a00 */
[----:B-1----:R-:W-:-:S03]  /*80ef0*/  IMAD.MOV.U32 R3, RZ, RZ, R129 ;  /* 0x000000ffff037224 */ /* 0x002fc600078e0081 */
[----:B--2---:R-:W-:Y:S04]  /*80f00*/  STL [R1+0x109c], R140 ;  /* 0x00109c8c01007387 */ /* 0x004fe80000100800 */
[----:B------:R1:W-:Y:S02]  /*80f10*/  STL [R1+0x1090], R3 ;  /* 0x0010900301007387 */ /* 0x0003e40000100800 */
[----:B-1----:R-:W-:Y:S02]  /*80f20*/  IMAD.MOV.U32 R3, RZ, RZ, R141 ;  /* 0x000000ffff037224 */ /* 0x002fe400078e008d */
[----:B------:R-:W2:Y:S04]  /*80f30*/  LDL.LU.64 R140, [R1+0x1408] ;  /* 0x00140800018c7983 */ /* 0x000ea80000300a00 */
        /* <DEDUP_REMOVED lines=19> */
[----:B------:R-:W-:Y:S04]  /*81070*/  STL [R1+0x10cc], R150 ;  /* 0x0010cc9601007387 */ /* 0x000fe80000100800 */
[----:B------:R1:W-:Y:S04]  /*81080*/  STL [R1+0x10c0], R3 ;  /* 0x0010c00301007387 */ /* 0x0003e80000100800 */
[----:B------:R-:W3:Y:S01]  /*81090*/  LDL.LU.64 R132, [R1+0x1430] ;  /* 0x0014300001847983 */ /* 0x000ee20000300a00 */
[----:B-1----:R-:W-:-:S03]  /*810a0*/  IMAD.MOV.U32 R3, RZ, RZ, R151 ;  /* 0x000000ffff037224 */ /* 0x002fc600078e0097 */
[----:B----4-:R-:W-:Y:S04]  /*810b0*/  STL [R1+0x10d4], R134 ;  /* 0x0010d48601007387 */ /* 0x010fe80000100800 */
        /* <DEDUP_REMOVED lines=11> */
[----:B------:R-:W-:Y:S04]  /*81170*/  STL [R1+0x10ec], R130 ;  /* 0x0010ec8201007387 */ /* 0x000fe80000100800 */
[----:B------:R1:W-:Y:S04]  /*81180*/  STL [R1+0x10e0], R3 ;  /* 0x0010e00301007387 */ /* 0x0003e80000100800 */
[----:B------:R-:W4:Y:S04]  /*81190*/  LDL.LU.64 R138, [R1+0x1448] ;  /* 0x00144800018a7983 */ /* 0x000f280000300a00 */
[----:B------:R-:W4:Y:S01]  /*811a0*/  LDL.LU.64 R128, [R1+0x1450] ;  /* 0x0014500001807983 */ /* 0x000f220000300a00 */
[----:B-1----:R-:W-:-:S05]  /*811b0*/  IMAD.MOV.U32 R3, RZ, RZ, R131 ;  /* 0x000000ffff037224 */ /* 0x002fca00078e0083 */
        /* <DEDUP_REMOVED lines=9> */
[----:B---3--:R3:W-:Y:S04]  /*81250*/  STL [R1+0x1104], R144 ;  /* 0x0011049001007387 */ /* 0x0087e80000100800 */
[----:B------:R-:W2:Y:S01]  /*81260*/  LDL.LU.64 R130, [R1+0x1468] ;  /* 0x0014680001827983 */ /* 0x000ea20000300a00 */
[----:B-1----:R-:W-:-:S03]  /*81270*/  MOV R3, R145 ;  /* 0x0000009100037202 */ /* 0x002fc60000000f00 */
[----:B------:R-:W-:Y:S04]  /*81280*/  STL [R1+0x110c], R146 ;  /* 0x00110c9201007387 */ /* 0x000fe80000100800 */
[----:B------:R1:W-:Y:S04]  /*81290*/  STL [R1+0x1100], R3 ;  /* 0x0011000301007387 */ /* 0x0003e80000100800 */
[----:B---3--:R-:W3:Y:S01]  /*812a0*/  LDL.LU.64 R144, [R1+0x1338] ;  /* 0x0013380001907983 */ /* 0x008ee20000300a00 */
[----:B-1----:R-:W-:-:S03]  /*812b0*/  IMAD.MOV.U32 R3, RZ, RZ, R147 ;  /* 0x000000ffff037224 */ /* 0x002fc600078e0093 */
[----:B------:R-:W-:Y:S04]  /*812c0*/  STL [R1+0x1114], R148 ;  /* 0x0011149401007387 */ /* 0x000fe80000100800 */
[----:B------:R1:W-:Y:S04]  /*812d0*/  STL [R1+0x1108], R3 ;  /* 0x0011080301007387 */ /* 0x0003e80000100800 */
[----:B------:R-:W3:Y:S01]  /*812e0*/  LDL.LU.64 R146, [R1+0x1470] ;  /* 0x0014700001927983 */ /* 0x000ee20000300a00 */
[----:B-1----:R-:W-:-:S03]  /*812f0*/  IMAD.MOV.U32 R3, RZ, RZ, R149 ;  /* 0x000000ffff037224 */ /* 0x002fc600078e0095 */
        /* <DEDUP_REMOVED lines=30> */
[----:B-1----:R-:W-:-:S02]  /*814e0*/  MOV R3, R143 ;  /* 0x0000008f00037202 */ /* 0x002fc40000000f00 */
[----:B------:R-:W-:Y:S04]  /*814f0*/  STL [R1+0x115c], R130 ;  /* 0x00115c8201007387 */ /* 0x000fe80000100800 */
[----:B------:R1:W-:Y:S04]  /*81500*/  STL [R1+0x1150], R3 ;  /* 0x0011500301007387 */ /* 0x0003e80000100800 */
[----:B------:R-:W2:Y:S01]  /*81510*/  LDL.LU.64 R142, [R1+0x14a8] ;  /* 0x0014a800018e7983 */ /* 0x000ea20000300a00 */
[----:B-1----:R-:W-:-:S03]  /*81520*/  IMAD.MOV.U32 R3, RZ, RZ, R131 ;  /* 0x000000ffff037224 */ /* 0x002fc600078e0083 */
[----:B---3--:R-:W-:Y:S04]  /*81530*/  STL [R1+0x1164], R144 ;  /* 0x0011649001007387 */ /* 0x008fe80000100800 */
[----:B------:R1:W-:Y:S02]  /*81540*/  STL [R1+0x1158], R3 ;  /* 0x0011580301007387 */ /* 0x0003e40000100800 */
[----:B-1----:R-:W-:Y:S02]  /*81550*/  IMAD.MOV.U32 R3, RZ, RZ, R145 ;  /* 0x000000ffff037224 */ /* 0x002fe400078e0091 */
        /* <DEDUP_REMOVED lines=8> */
[----:B------:R-:W-:Y:S04]  /*815e0*/  STL [R1+0x117c], R132 ;  /* 0x00117c8401007387 */ /* 0x000fe80000100800 */
[----:B------:R1:W-:Y:S04]  /*815f0*/  STL [R1+0x1170], R3 ;  /* 0x0011700301007387 */ /* 0x0003e80000100800 */
[----:B------:R-:W3:Y:S01]  /*81600*/  LDL.LU.64 R148, [R1+0x14c0] ;  /* 0x0014c00001947983 */ /* 0x000ee20000300a00 */
[----:B-1----:R-:W-:-:S03]  /*81610*/  MOV R3, R133 ;  /* 0x0000008500037202 */ /* 0x002fc60000000f00 */
[----:B----4-:R-:W-:Y:S04]  /*81620*/  STL [R1+0x1184], R150 ;  /* 0x0011849601007387 */ /* 0x010fe80000100800 */
[----:B------:R1:W-:Y:S04]  /*81630*/  STL [R1+0x1178], R3 ;  /* 0x0011780301007387 */ /* 0x0003e80000100800 */
[----:B------:R-:W4:Y:S01]  /*81640*/  LDL.LU.64 R122, [R1+0x14c8] ;  /* 0x0014c800017a7983 */ /* 0x000f220000300a00 */
[----:B-1----:R-:W-:-:S03]  /*81650*/  IMAD.MOV.U32 R3, RZ, RZ, R151 ;  /* 0x000000ffff037224 */ /* 0x002fc600078e0097 */
        /* <DEDUP_REMOVED lines=10> */
[----:B------:R-:W-:Y:S04]  /*81700*/  STL [R1+0x119c], R138 ;  /* 0x00119c8a01007387 */ /* 0x000fe80000100800 */
[----:B------:R-:W4:Y:S01]  /*81710*/  LDL.LU.64 R128, [R1+0x14e0] ;  /* 0x0014e00001807983 */ /* 0x000f220000300a00 */
[----:B-1----:R-:W-:-:S03]  /*81720*/  IMAD.MOV.U32 R3, RZ, RZ, R139 ;  /* 0x000000ffff037224 */ /* 0x002fc600078e008b */
[----:B------:R-:W4:Y:S04]  /*81730*/  LDL.LU.64 R130, [R1+0x14e8] ;  /* 0x0014e80001827983 */ /* 0x000f280000300a00 */
[----:B------:R1:W-:Y:S04]  /*81740*/  STL [R1+0x1198], R3 ;  /* 0x0011980301007387 */ /* 0x0003e80000100800 */
[----:B--2---:R-:W-:Y:S04]  /*81750*/  STL [R1+0x11a4], R140 ;  /* 0x0011a48c01007387 */ /* 0x004fe80000100800 */
[----:B------:R-:W2:Y:S01]  /*81760*/  LDL.LU.64 R132, [R1+0x14f0] ;  /* 0x0014f00001847983 */ /* 0x000ea20000300a00 */
[----:B-1----:R-:W-:-:S03]  /*81770*/  MOV R3, R141 ;  /* 0x0000008d00037202 */ /* 0x002fc60000000f00 */
[----:B------:R-:W2:Y:S04]  /*81780*/  LDL.LU.64 R134, [R1+0x14f8] ;  /* 0x0014f80001867983 */ /* 0x000ea80000300a00 */
[----:B------:R1:W-:Y:S04]  /*81790*/  STL [R1+0x11a0], R3 ;  /* 0x0011a00301007387 */ /* 0x0003e80000100800 */
[----:B------:R-:W-:Y:S04]  /*817a0*/  STL [R1+0x11ac], R142 ;  /* 0x0011ac8e01007387 */ /* 0x000fe80000100800 */
[----:B------:R-:W2:Y:S01]  /*817b0*/  LDL.LU.64 R136, [R1+0x1500] ;  /* 0x0015000001887983 */ /* 0x000ea20000300a00 */
[----:B-1----:R-:W-:-:S03]  /*817c0*/  IMAD.MOV.U32 R3, RZ, RZ, R143 ;  /* 0x000000ffff037224 */ /* 0x002fc600078e008f */
[----:B------:R-:W2:Y:S04]  /*817d0*/  LDL.LU.64 R138, [R1+0x1508] ;  /* 0x00150800018a7983 */ /* 0x000ea80000300a00 */
[----:B------:R1:W-:Y:S04]  /*817e0*/  STL [R1+0x11a8], R3 ;  /* 0x0011a80301007387 */ /* 0x0003e80000100800 */
[----:B---3--:R-:W-:Y:S01]  /*817f0*/  STL [R1+0x11b4], R144 ;  /* 0x0011b49001007387 */ /* 0x008fe20000100800 */
[----:B-1----:R-:W-:-:S03]  /*81800*/  IMAD.MOV.U32 R3, RZ, RZ, R145 ;  /* 0x000000ffff037224 */ /* 0x002fc600078e0091 */
[----:B------:R-:W3:Y:S04]  /*81810*/  LDL.LU.64 R140, [R1+0x1510] ;  /* 0x00151000018c7983 */ /* 0x000ee80000300a00 */
[----:B------:R-:W3:Y:S04]  /*81820*/  LDL.LU.64 R142, [R1+0x12b8] ;  /* 0x0012b800018e7983 */ /* 0x000ee80000300a00 */
[----:B------:R1:W-:Y:S02]  /*81830*/  STL [R1+0x11b0], R3 ;  /* 0x0011b00301007387 */ /* 0x0003e40000100800 */
[----:B-1----:R-:W-:-:S02]  /*81840*/  IMAD.MOV.U32 R3, RZ, RZ, R147 ;  /* 0x000000ffff037224 */ /* 0x002fc400078e0093 */
[----:B------:R1:W-:Y:S04]  /*81850*/  STL [R1+0x11bc], R146 ;  /* 0x0011bc9201007387 */ /* 0x0003e80000100800 */
[----:B------:R-:W3:Y:S04]  /*81860*/  LDL.LU.64 R144, [R1+0x1518] ;  /* 0x0015180001907983 */ /* 0x000ee80000300a00 */
[----:B------:R-:W-:Y:S04]  /*81870*/  STL [R1+0x11c4], R148 ;  /* 0x0011c49401007387 */ /* 0x000fe80000100800 */
[----:B------:R4:W-:Y:S04]  /*81880*/  STL [R1+0x11b8], R3 ;  /* 0x0011b80301007387 */ /* 0x0009e80000100800 */
[----:B-1----:R-:W3:Y:S01]  /*81890*/  LDL.LU.64 R146, [R1+0x1520] ;  /* 0x0015200001927983 */ /* 0x002ee20000300a00 */
[----:B----4-:R-:W-:-:S03]  /*818a0*/  IMAD.MOV.U32 R3, RZ, RZ, R149 ;  /* 0x000000ffff037224 */ /* 0x010fc600078e0095 */
[----:B------:R-:W-:Y:S04]  /*818b0*/  STL [R1+0x11cc], R122 ;  /* 0x0011cc7a01007387 */ /* 0x000fe80000100800 */
[----:B------:R1:W-:Y:S04]  /*818c0*/  STL [R1+0x11c0], R3 ;  /* 0x0011c00301007387 */ /* 0x0003e80000100800 */
[----:B------:R-:W4:Y:S01]  /*818d0*/  LDL.LU.64 R148, [R1+0x1528] ;  /* 0x0015280001947983 */ /* 0x000f220000300a00 */
[----:B-1----:R-:W-:-:S03]  /*818e0*/  MOV R3, R123 ;  /* 0x0000007b00037202 */ /* 0x002fc60000000f00 */
[----:B------:R-:W-:Y:S04]  /*818f0*/  STL [R1+0x11d4], R150 ;  /* 0x0011d49601007387 */ /* 0x000fe80000100800 */
[----:B------:R1:W-:Y:S02]  /*81900*/  STL [R1+0x11c8], R3 ;  /* 0x0011c80301007387 */ /* 0x0003e40000100800 */
[----:B-1----:R-:W-:Y:S02]  /*81910*/  IMAD.MOV.U32 R3, RZ, RZ, R151 ;  /* 0x000000ffff037224 */ /* 0x002fe400078e0097 */
[----:B------:R-:W4:Y:S04]  /*81920*/  LDL.LU.64 R150, [R1+0x1530] ;  /* 0x0015300001967983 */ /* 0x000f280000300a00 */
[----:B------:R1:W-:Y:S04]  /*81930*/  STL [R1+0x11d0], R3 ;  /* 0x0011d00301007387 */ /* 0x0003e80000100800 */
[----:B------:R-:W-:Y:S01]  /*81940*/  STL [R1+0x11dc], R124 ;  /* 0x0011dc7c01007387 */ /* 0x000fe20000100800 */
[----:B-1----:R-:W-:-:S03]  /*81950*/  IMAD.MOV.U32 R3, RZ, RZ, R125 ;  /* 0x000000ffff037224 */ /* 0x002fc600078e007d */
[----:B------:R-:W-:Y:S04]  /*81960*/  STL [R1+0x11e4], R126 ;  /* 0x0011e47e01007387 */ /* 0x000fe80000100800 */
[----:B------:R1:W-:Y:S04]  /*81970*/  STL [R1+0x11d8], R3 ;  /* 0x0011d80301007387 */ /* 0x0003e80000100800 */
[----:B------:R-:W-:Y:S01]  /*81980*/  STL [R1+0x11ec], R128 ;  /* 0x0011ec8001007387 */ /* 0x000fe20000100800 */
[----:B-1----:R-:W-:-:S05]  /*81990*/  IMAD.MOV.U32 R3, RZ, RZ, R127 ;  /* 0x000000ffff037224 */ /* 0x002fca00078e007f */
[----:B------:R1:W-:Y:S04]  /*819a0*/  STL [R1+0x11e0], R3 ;  /* 0x0011e00301007387 */ /* 0x0003e80000100800 */
[----:B------:R-:W-:Y:S01]  /*819b0*/  STL [R1+0x11f4], R130 ;  /* 0x0011f48201007387 */ /* 0x000fe20000100800 */
[----:B-1----:R-:W-:-:S05]  /*819c0*/  IMAD.MOV.U32 R3, RZ, RZ, R129 ;  /* 0x000000ffff037224 */ /* 0x002fca00078e0081 */
[----:B------:R1:W-:Y:S02]  /*819d0*/  STL [R1+0x11e8], R3 ;  /* 0x0011e80301007387 */ /* 0x0003e40000100800 */
[----:B-1----:R-:W-:Y:S01]  /*819e0*/  MOV R3, R131 ;  /* 0x0000008300037202 */ /* 0x002fe20000000f00 */
[----:B------:R-:W-:-:S06]  /*819f0*/  UIADD3 UR5, UR5, -0x380, URZ ;  /* 0xfffffc8005057890 */ /* 0x000fcc000fffe03f */
[----:B------:R-:W-:Y:S01]  /*81a00*/  MOV R5, UR5 ;  /* 0x0000000500057c02 */ /* 0x000fe20008000f00 */
[----:B--2---:R-:W-:Y:S04]  /*81a10*/  STL [R1+0x11fc], R132 ;  /* 0x0011fc8401007387 */ /* 0x004fe80000100800 */
[----:B------:R1:W-:Y:S04]  /*81a20*/  STL [R1+0x11f0], R3 ;  /* 0x0011f00301007387 */ /* 0x0003e80000100800 */
[----:B------:R-:W-:Y:S01]  /*81a30*/  STL [R1+0x1204], R134 ;  /* 0x0012048601007387 */ /* 0x000fe20000100800 */
[----:B-1----:R-:W-:-:S05]  /*81a40*/  IMAD.MOV.U32 R3, RZ, RZ, R133 ;  /* 0x000000ffff037224 */ /* 0x002fca00078e0085 */
[----:B------:R1:W-:Y:S04]  /*81a50*/  STL [R1+0x11f8], R3 ;  /* 0x0011f80301007387 */ /* 0x0003e80000100800 */
[----:B------:R-:W-:Y:S01]  /*81a60*/  STL [R1+0x120c], R136 ;  /* 0x00120c8801007387 */ /* 0x000fe20000100800 */
[----:B-1----:R-:W-:-:S05]  /*81a70*/  IMAD.MOV.U32 R3, RZ, RZ, R135 ;  /* 0x000000ffff037224 */ /* 0x002fca00078e0087 */
[----:B------:R1:W-:Y:S04]  /*81a80*/  STL [R1+0x1200], R3 ;  /* 0x0012000301007387 */ /* 0x0003e80000100800 */
[----:B------:R-:W-:Y:S01]  /*81a90*/  STL [R1+0x1214], R138 ;  /* 0x0012148a01007387 */ /* 0x000fe20000100800 */
[----:B-1----:R-:W-:-:S05]  /*81aa0*/  IMAD.MOV.U32 R3, RZ, RZ, R137 ;  /* 0x000000ffff037224 */ /* 0x002fca00078e0089 */
[----:B------:R1:W-:Y:S02]  /*81ab0*/  STL [R1+0x1208], R3 ;  /* 0x0012080301007387 */ /* 0x0003e40000100800 */
[----:B-1----:R-:W-:Y:S02]  /*81ac0*/  IMAD.MOV.U32 R3, RZ, RZ, R139 ;  /* 0x000000ffff037224 */ /* 0x002fe400078e008b */
[----:B---3--:R-:W-:Y:S04]  /*81ad0*/  STL [R1+0x121c], R140 ;  /* 0x00121c8c01007387 */ /* 0x008fe80000100800 */
[----:B------:R1:W-:Y:S04]  /*81ae0*/  STL [R1+0x1210], R3 ;  /* 0x0012100301007387 */ /* 0x0003e80000100800 */
[----:B------:R-:W-:Y:S01]  /*81af0*/  STL [R1+0x1224], R142 ;  /* 0x0012248e01007387 */ /* 0x000fe20000100800 */
[----:B-1----:R-:W-:-:S05]  /*81b00*/  MOV R3, R141 ;  /* 0x0000008d00037202 */ /* 0x002fca0000000f00 */
[----:B------:R1:W-:Y:S04]  /*81b10*/  STL [R1+0x1218], R3 ;  /* 0x0012180301007387 */ /* 0x0003e80000100800 */
[----:B------:R-:W-:Y:S01]  /*81b20*/  STL [R1+0x122c], R144 ;  /* 0x00122c9001007387 */ /* 0x000fe20000100800 */
[----:B-1----:R-:W-:-:S05]  /*81b30*/  IMAD.MOV.U32 R3, RZ, RZ, R143 ;  /* 0x000000ffff037224 */ /* 0x002fca00078e008f */
[----:B------:R1:W-:Y:S02]  /*81b40*/  STL [R1+0x1220], R3 ;  /* 0x0012200301007387 */ /* 0x0003e40000100800 */
[----:B-1----:R-:W-:-:S05]  /*81b50*/  IMAD.MOV.U32 R3, RZ, RZ, R145 ;  /* 0x000000ffff037224 */ /* 0x002fca00078e0091 */
[----:B------:R1:W-:Y:S04]  /*81b60*/  STL [R1+0x1228], R3 ;  /* 0x0012280301007387 */ /* 0x0003e80000100800 */
[----:B------:R-:W-:Y:S01]  /*81b70*/  STL [R1+0x1234], R146 ;  /* 0x0012349201007387 */ /* 0x000fe20000100800 */
[----:B-1----:R-:W-:Y:S02]  /*81b80*/  IMAD.MOV.U32 R3, RZ, RZ, R147 ;  /* 0x000000ffff037224 */ /* 0x002fe400078e0093 */
[----:B----4-:R-:W-:-:S03]  /*81b90*/  IMAD.MOV.U32 R4, RZ, RZ, R149 ;  /* 0x000000ffff047224 */ /* 0x010fc600078e0095 */
[----:B------:R-:W-:Y:S04]  /*81ba0*/  STL [R1+0x1230], R3 ;  /* 0x0012300301007387 */ /* 0x000fe80000100800 */
[----:B------:R-:W-:Y:S04]  /*81bb0*/  STL [R1+0x123c], R148 ;  /* 0x00123c9401007387 */ /* 0x000fe80000100800 */
[----:B------:R1:W-:Y:S02]  /*81bc0*/  STL [R1+0x1238], R4 ;  /* 0x0012380401007387 */ /* 0x0003e40000100800 */
[----:B-1----:R-:W-:-:S02]  /*81bd0*/  IMAD.MOV.U32 R4, RZ, RZ, R151 ;  /* 0x000000ffff047224 */ /* 0x002fc400078e0097 */
[----:B------:R1:W-:Y:S04]  /*81be0*/  STL [R1+0x1244], R150 ;  /* 0x0012449601007387 */ /* 0x0003e80000100800 */
[----:B------:R2:W-:Y:S04]  /*81bf0*/  STL [R1+0x1250], R5 ;  /* 0x0012500501007387 */ /* 0x0005e80000100800 */
[----:B------:R2:W-:Y:S04]  /*81c00*/  STL [R1+0x1240], R4 ;  /* 0x0012400401007387 */ /* 0x0005e80000100800 */
        /* <DEDUP_REMOVED lines=127> */
[----:B------:R2:W-:Y:S01]  /*82400*/  STL [R1+0x1fc], RZ ;  /* 0x0001fcff01007387 */ /* 0x0005e20000100800 */
[----:B------:R-:W-:-:S04]  /*82410*/  SHF.R.S32.HI R3, RZ, 0x1f, R0 ;  /* 0x0000001fff037819 */ /* 0x000fc80000011400 */
[----:B------:R-:W-:Y:S01]  /*82420*/  LEA.HI R3, R3, R0, RZ, 0x7 ;  /* 0x0000000003037211 */ /* 0x000fe200078f38ff */
[----:B------:R-:W-:-:S03]  /*82430*/  UMOV UR10, 0x6 ;  /* 0x00000006000a7882 */ /* 0x000fc60000000000 */
[----:B------:R-:W-:Y:S01]  /*82440*/  SHF.R.S32.HI R3, RZ, 0x7, R3 ;  /* 0x00000007ff037819 */ /* 0x000fe20000011403 */
[----:B------:R-:W-:Y:S01]  /*82450*/  IMAD.MOV.U32 R252, RZ, RZ, R118 ;  /* 0x000000fffffc7224 */ /* 0x000fe200078e0076 */
[----:B------:R-:W-:Y:S01]  /*82460*/  USHF.R.S32.HI UR8, URZ, 0x1f, UR7 ;  /* 0x0000001f3f087899 */ /* 0x000fe20008011407 */
[----:B------:R-:W-:Y:S01]  /*82470*/  IMAD.MOV.U32 R251, RZ, RZ, R119 ;  /* 0x000000fffffb7224 */ /* 0x000fe200078e0077 */
[----:B------:R-:W-:Y:S01]  /*82480*/  USHF.R.S32.HI UR9, URZ, 0x1f, UR50 ;  /* 0x0000001f3f097899 */ /* 0x000fe20008011432 */
[----:B------:R-:W-:Y:S01]  /*82490*/  IMAD.U32 R0, RZ, RZ, UR10 ;  /* 0x0000000aff007e24 */ /* 0x000fe2000f8e00ff */
        /* <DEDUP_REMOVED lines=63> */
[----:B-1----:R-:W-:Y:S01]  /*82890*/  CS2R R150, SRZ ;  /* 0x0000000000967805 */ /* 0x002fe2000001ff00 */
[----:B------:R-:W-:Y:S01]  /*828a0*/  VIADD R3, R3, 0xfffffff9 ;  /* 0xfffffff903037836 */ /* 0x000fe20000000000 */
[----:B------:R-:W-:Y:S02]  /*828b0*/  USHF.L.U32 UR5, UR7, 0x2, URZ ;  /* 0x0000000207057899 */ /* 0x000fe4000800063f */
[----:B------:R-:W-:Y:S01]  /*828c0*/  USHF.L.U32 UR6, UR50, 0x2, URZ ;  /* 0x0000000232067899 */ /* 0x000fe2000800063f */
[----:B------:R-:W-:Y:S01]  /*828d0*/  UMOV UR61, 0xffffffff ;  /* 0xffffffff003d7882 */ /* 0x000fe20000000000 */
[----:B------:R-:W-:Y:S02]  /*828e0*/  USHF.L.U64.HI UR7, UR7, 0x2, UR8 ;  /* 0x0000000207077899 */ /* 0x000fe40008010208 */
[----:B------:R-:W-:Y:S01]  /*828f0*/  USHF.L.U64.HI UR50, UR50, 0x2, UR9 ;  /* 0x0000000232327899 */ /* 0x000fe20008010209 */
[----:B--2---:R-:W-:-:S11]  /*82900*/  UMOV UR51, URZ ;  /* 0x0000003f00337c82 */ /* 0x004fd60008000000 */
.L_x_1:
[----:B------:R-:W-:Y:S01]  /*82910*/  STL.64 [R1+0x1a48], R250 ;  /* 0x001a48fa01007387 */ /* 0x000fe20000100a00 */
[----:B------:R-:W-:Y:S01]  /*82920*/  UIADD3 UR61, UR61, 0x1, URZ ;  /* 0x000000013d3d7890 */ /* 0x000fe2000fffe03f */
[----:B------:R-:W-:-:S04]  /*82930*/  DEPBAR.LE SB0, 0xc ;  /* 0x000083000000791a */ /* 0x000fc80000000000 */
        /* <DEDUP_REMOVED lines=49> */
[----:B-----5:R-:W-:Y:S04]  /*82c50*/  STL.64 [R1+0x18b8], R150 ;  /* 0x0018b89601007387 */ /* 0x020fe80000100a00 */
        /* <DEDUP_REMOVED lines=13> */
[----:B-1----:R-:W2:Y:S04]  /*82d30*/  LDL.LU.64 R124, [R1] ;  /* 0x00000000017c7983 */ /* 0x002ea80000300a00 */
        /* <DEDUP_REMOVED lines=62> */
[----:B------:R-:W2:Y:S01]  /*83120*/  LDL.LU.64 R250, [R1+0x1f8] ;  /* 0x0001f80001fa7983 */ /* 0x000ea20000300a00 */
[----:B------:R-:W-:Y:S01]  /*83130*/  UISETP.GT.AND UP0, UPT, UR61, 0x7, UPT ;  /* 0x000000073d00788c */ /* 0x000fe2000bf04270 */
[----:B------:R-:W-:Y:S03]  /*83140*/  BAR.SYNC.DEFER_BLOCKING 0x0 ;  /* 0x0000000000007b1d */ /* 0x000fe60000010000 */
[----:B------:R-:W-:-:S04]  /*83150*/  USEL UR61, UR61, URZ, !UP0 ;  /* 0x0000003f3d3d7287 */ /* 0x000fc8000c000000 */
[----:B------:R-:W-:Y:S02]  /*83160*/  ULEA UR8, UR61, UR60, 0xf ;  /* 0x0000003c3d087291 */ /* 0x000fe4000f8e783f */
[----:B------:R-:W-:Y:S01]  /*83170*/  ULEA UR9, UR61, UR60, 0x12 ;  /* 0x0000003c3d097291 */ /* 0x000fe2000f8e903f */
[----:B------:R-:W3:Y:S01]  /*83180*/  LDL R3, [R1+0x1250] ;  /* 0x0012500001037983 */ /* 0x000ee20000100800 */
[----:B------:R-:W-:Y:S02]  /*83190*/  UIADD3 UR8, UR8, 0x200000, URZ ;  /* 0x0020000008087890 */ /* 0x000fe4000fffe03f */
[----:B------:R-:W-:Y:S01]  /*831a0*/  USHF.R.U32.HI UR9, URZ, 0x4, UR9 ;  /* 0x000000043f097899 */ /* 0x000fe20008011609 */
[----:B-----5:R-:W-:Y:S01]  /*831b0*/  STL [R1+0x1838], R2 ;  /* 0x0018380201007387 */ /* 0x020fe20000100800 */
[----:B------:R-:W-:Y:S02]  /*831c0*/  USHF.R.U32.HI UR8, URZ, 0x4, UR8 ;  /* 0x000000043f087899 */ /* 0x000fe40008011608 */
[----:B------:R-:W-:-:S02]  /*831d0*/  USGXT.U32 UR46, UR9, 0xe ;  /* 0x0000000e092e789a */ /* 0x000fc40008000000 */
[----:B------:R-:W-:Y:S01]  /*831e0*/  USGXT.U32 UR44, UR8, 0xe ;  /* 0x0000000e082c789a */ /* 0x000fe20008000000 */
[----:B------:R-:W-:Y:S01]  /*831f0*/  UMOV UR47, 0x40000040 ;  /* 0x40000040002f7882 */ /* 0x000fe20000000000 */
[----:B------:R-:W-:Y:S01]  /*83200*/  UMOV UR45, 0x40000040 ;  /* 0x40000040002d7882 */ /* 0x000fe20000000000 */
[----:B------:R-:W-:Y:S02]  /*83210*/  UIADD3 UR10, UP1, UR46, 0x2, URZ ;  /* 0x000000022e0a7890 */ /* 0x000fe4000ff3e03f */
[----:B------:R-:W-:Y:S01]  /*83220*/  UIADD3 UR12, UP0, UR44, 0x2, URZ ;  /* 0x000000022c0c7890 */ /* 0x000fe2000ff1e03f */
[----:B------:R-:W-:Y:S01]  /*83230*/  UMOV UR9, URZ ;  /* 0x0000003f00097c82 */ /* 0x000fe20008000000 */
[----:B------:R-:W-:Y:S01]  /*83240*/  UMOV UR8, URZ ;  /* 0x0000003f00087c82 */ /* 0x000fe20008000000 */
[----:B------:R-:W-:Y:S02]  /*83250*/  UIADD3.X UR11, UR9, 0x40000040, URZ, UP1, !UPT ;  /* 0x40000040090b7890 */ /* 0x000fe40008ffe43f */
[----:B------:R-:W-:-:S02]  /*83260*/  UIADD3.X UR9, UR8, 0x40000040, URZ, UP0, !UPT ;  /* 0x4000004008097890 */ /* 0x000fc400087fe43f */
[----:B------:R-:W-:Y:S01]  /*83270*/  UIADD3.64 UR42, UR10, 0x2, URZ ;  /* 0x000000020a2a7897 */ /* 0x000fe2000fffe03f */
[----:B------:R-:W-:Y:S01]  /*83280*/  UMOV UR8, UR12 ;  /* 0x0000000c00087c82 */ /* 0x000fe20008000000 */
[----:B------:R-:W-:Y:S02]  /*83290*/  UIADD3.64 UR38, UR10, 0x4, URZ ;  /* 0x000000040a267897 */ /* 0x000fe4000fffe03f */
[----:B------:R-:W-:Y:S02]  /*832a0*/  UIADD3.64 UR40, UR8, 0x2, URZ ;  /* 0x0000000208287897 */ /* 0x000fe4000fffe03f */
[----:B------:R-:W-:Y:S02]  /*832b0*/  UIADD3.64 UR36, UR8, 0x4, URZ ;  /* 0x0000000408247897 */ /* 0x000fe4000fffe03f */
[----:B------:R-:W-:Y:S02]  /*832c0*/  UIADD3.64 UR54, UR10, 0x7fe, URZ ;  /* 0x000007fe0a367897 */ /* 0x000fe4000fffe03f */
[----:B------:R-:W-:-:S02]  /*832d0*/  UIADD3.64 UR52, UR8, 0x1fe, URZ ;  /* 0x000001fe08347897 */ /* 0x000fc4000fffe03f */
[----:B------:R-:W-:Y:S02]  /*832e0*/  UIADD3.64 UR58, UR10, 0x800, URZ ;  /* 0x000008000a3a7897 */ /* 0x000fe4000fffe03f */
[----:B------:R-:W-:Y:S02]  /*832f0*/  UIADD3.64 UR56, UR8, 0x200, URZ ;  /* 0x0000020008387897 */ /* 0x000fe4000fffe03f */
[----:B------:R-:W-:Y:S02]  /*83300*/  UIADD3.64 UR18, UR10, 0x802, URZ ;  /* 0x000008020a127897 */ /* 0x000fe4000fffe03f */
[----:B------:R-:W-:Y:S02]  /*83310*/  UIADD3.64 UR16, UR8, 0x202, URZ ;  /* 0x0000020208107897 */ /* 0x000fe4000fffe03f */
[----:B------:R-:W-:Y:S02]  /*83320*/  UIADD3.64 UR22, UR10, 0x1000, URZ ;  /* 0x000010000a167897 */ /* 0x000fe4000fffe03f */
[----:B------:R-:W-:-:S02]  /*83330*/  UIADD3.64 UR20, UR8, 0x400, URZ ;  /* 0x0000040008147897 */ /* 0x000fc4000fffe03f */
[----:B------:R-:W-:Y:S01]  /*83340*/  UIADD3.64 UR34, UR10, 0x1002, URZ ;  /* 0x000010020a227897 */ /* 0x000fe2000fffe03f */
[----:B------:R-:W-:Y:S01]  /*83350*/  UMOV UR12, UR16 ;  /* 0x00000010000c7c82 */ /* 0x000fe20008000000 */
[----:B------:R-:W-:Y:S01]  /*83360*/  UMOV UR13, UR17 ;  /* 0x00000011000d7c82 */ /* 0x000fe20008000000 */
[----:B------:R-:W-:Y:S02]  /*83370*/  UIADD3.64 UR32, UR8, 0x402, URZ ;  /* 0x0000040208207897 */ /* 0x000fe4000fffe03f */
[----:B------:R-:W-:Y:S02]  /*83380*/  UIADD3.64 UR30, UR10, 0x1004, URZ ;  /* 0x000010040a1e7897 */ /* 0x000fe4000fffe03f */
[----:B------:R-:W-:Y:S02]  /*83390*/  UIADD3.64 UR28, UR8, 0x404, URZ ;  /* 0x00000404081c7897 */ /* 0x000fe4000fffe03f */
[----:B------:R-:W-:Y:S02]  /*833a0*/  UIADD3.64 UR26, UR10, 0x17fe, URZ ;  /* 0x000017fe0a1a7897 */ /* 0x000fe4000fffe03f */
[----:B------:R-:W-:Y:S01]  /*833b0*/  UIADD3.64 UR24, UR8, 0x5fe, URZ ;  /* 0x000005fe08187897 */ /* 0x000fe2000fffe03f */
[----:B--2---:R-:W-:-:S06]  /*833c0*/  WARPGROUP.ARRIVE ;  /* 0x00000000000079c5 */ /* 0x004fcc0000000000 */
[----:B------:R-:W-:Y:S03]  /*833d0*/  HGMMA.64x256x8.F32.TF32 R124, gdesc[UR44], R124, gsb0 ;  /* 0x07e000002c7c79f0 */ /* 0x000fe6000800287c */
[----:B------:R-:W-:Y:S02]  /*833e0*/  WARPGROUP.DEPBAR.LE gsb0, 0x0 ;  /* 0x00008000000079c5 */ /* 0x000fe40000010000 */
[----:B------:R-:W-:-:S15]  /*833f0*/  WARPGROUP.ARRIVE ;  /* 0x00000000000079c5 */ /* 0x000fde0000000000 */
[----:B------:R-:W-:-:S08]  /*83400*/  NOP ;  /* 0x0000000000007918 */ /* 0x000fd00000000000 */
        /* <DEDUP_REMOVED lines=20> */
[----:B------:R-:W-:Y:S01]  /*83550*/  HGMMA.64x256x8.F32.TF32 R124, gdesc[UR16], R124, gsb0 ;  /* 0x07e00000107c79f0 */ /* 0x000fe2000800287c */
[----:B------:R-:W-:Y:S02]  /*83560*/  UIADD3.64 UR18, UR10, 0x804, URZ ;  /* 0x000008040a127897 */ /* 0x000fe4000fffe03f */
[----:B------:R-:W-:-:S07]  /*83570*/  UIADD3.64 UR16, UR8, 0x204, URZ ;  /* 0x0000020408107897 */ /* 0x000fce000fffe03f */
[----:B------:R-:W-:Y:S01]  /*83580*/  UMOV UR14, UR16 ;  /* 0x00000010000e7c82 */ /* 0x000fe20008000000 */
[----:B------:R-:W-:Y:S01]  /*83590*/  UMOV UR15, UR17 ;  /* 0x00000011000f7c82 */ /* 0x000fe20008000000 */
[----:B------:R-:W-:Y:S02]  /*835a0*/  WARPGROUP.DEPBAR.LE gsb0, 0x0 ;  /* 0x00008000000079c5 */ /* 0x000fe40000010000 */
[----:B------:R-:W-:-:S14]  /*835b0*/  WARPGROUP.ARRIVE ;  /* 0x00000000000079c5 */ /* 0x000fdc0000000000 */
[----:B------:R-:W-:Y:S01]  /*835c0*/  HGMMA.64x256x8.F32.TF32 R124, gdesc[UR16], R124, gsb0 ;  /* 0x07e00000107c79f0 */ /* 0x000fe2000800287c */
[----:B------:R-:W-:Y:S02]  /*835d0*/  UIADD3.64 UR18, UR10, 0xffe, URZ ;  /* 0x00000ffe0a127897 */ /* 0x000fe4000fffe03f */
[----:B------:R-:W-:Y:S01]  /*835e0*/  UIADD3.64 UR16, UR8, 0x3fe, URZ ;  /* 0x000003fe08107897 */ /* 0x000fe2000fffe03f */
[----:B------:R-:W-:Y:S02]  /*835f0*/  WARPGROUP.DEPBAR.LE gsb0, 0x0 ;  /* 0x00008000000079c5 */ /* 0x000fe40000010000 */
[----:B------:R-:W-:-:S15]  /*83600*/  WARPGROUP.ARRIVE ;  /* 0x00000000000079c5 */ /* 0x000fde0000000000 */
[----:B------:R-:W-:-:S07]  /*83610*/  NOP ;  /* 0x0000000000007918 */ /* 0x000fce0000000000 */
[----:B------:R-:W-:Y:S01]  /*83620*/  HGMMA.64x256x8.F32.TF32 R124, gdesc[UR16], R124, gsb0 ;  /* 0x07e00000107c79f0 */ /* 0x000fe2000800287c */
[----:B------:R-:W-:Y:S01]  /*83630*/  UMOV UR18, UR20 ;  /* 0x0000001400127c82 */ /* 0x000fe20008000000 */
[----:B------:R-:W-:Y:S01]  /*83640*/  UMOV UR19, UR21 ;  /* 0x0000001500137c82 */ /* 0x000fe20008000000 */
[----:B------:R-:W-:Y:S02]  /*83650*/  WARPGROUP.DEPBAR.LE gsb0, 0x0 ;  /* 0x00008000000079c5 */ /* 0x000fe40000010000 */
[----:B------:R-:W-:-:S15]  /*83660*/  WARPGROUP.ARRIVE ;  /* 0x00000000000079c5 */ /* 0x000fde0000000000 */
[----:B------:R-:W-:-:S08]  /*83670*/  NOP ;  /* 0x0000000000007918 */ /* 0x000fd00000000000 */
        /* <DEDUP_REMOVED lines=34> */
[----:B------:R-:W-:Y:S03]  /*838a0*/  HGMMA.64x256x8.F32.TF32 R124, gdesc[UR16], R124, gsb0 ;  /* 0x07e00000107c79f0 */ /* 0x000fe6000800287c */
[----:B------:R-:W-:Y:S02]  /*838b0*/  WARPGROUP.DEPBAR.LE gsb0, 0x0 ;  /* 0x00008000000079c5 */ /* 0x000fe40000010000 */
[----:B------:R-:W-:-:S15]  /*838c0*/  WARPGROUP.ARRIVE ;  /* 0x00000000000079c5 */ /* 0x000fde0000000000 */
[----:B------:R-:W-:-:S08]  /*838d0*/  NOP ;  /* 0x0000000000007918 */ /* 0x000fd00000000000 */
[----:B------:R-:W-:Y:S03]  /*838e0*/  HGMMA.64x256x8.F32.TF32 R124, gdesc[UR12], R124, gsb0 ;  /* 0x07e000000c7c79f0 */ /* 0x000fe6000800287c */
[----:B------:R-:W-:Y:S02]  /*838f0*/  WARPGROUP.DEPBAR.LE gsb0, 0x0 ;  /* 0x00008000000079c5 */ /* 0x000fe40000010000 */
[----:B------:R-:W-:Y:S04]  /*83900*/  STL.64 [R1], R124 ;  /* 0x0000007c01007387 */ /* 0x000fe80000100a00 */
        /* <DEDUP_REMOVED lines=63> */
[----:B-1----:R-:W2:Y:S04]  /*83d00*/  LDL.LU.64 R250, [R1+0x1a48] ;  /* 0x001a480001fa7983 */ /* 0x002ea80000300a00 */
[----:B------:R-:W4:Y:S04]  /*83d10*/  LDL.LU.64 R248, [R1+0x1a40] ;  /* 0x001a400001f87983 */ /* 0x000f280000300a00 */
[----:B------:R-:W2:Y:S04]  /*83d20*/  LDL.LU.64 R246, [R1+0x1a38] ;  /* 0x001a380001f67983 */ /* 0x000ea80000300a00 */
[----:B------:R-:W4:Y:S04]  /*83d30*/  LDL.LU.64 R244, [R1+0x1a30] ;  /* 0x001a300001f47983 */ /* 0x000f280000300a00 */
[----:B------:R-:W2:Y:S04]  /*83d40*/  LDL.LU.64 R242, [R1+0x1a28] ;  /* 0x001a280001f27983 */ /* 0x000ea80000300a00 */
[----:B------:R-:W4:Y:S04]  /*83d50*/  LDL.LU.64 R240, [R1+0x1a20] ;  /* 0x001a200001f07983 */ /* 0x000f280000300a00 */
        /* <DEDUP_REMOVED lines=14> */
[----:B------:R-:W4:Y:S04]  /*83e40*/  LDL.LU.64 R210, [R1+0x19a8] ;  /* 0x0019a80001d27983 */ /* 0x000f280000300a00 */
[----:B------:R-:W2:Y:S04]  /*83e50*/  LDL.LU.64 R208, [R1+0x19a0] ;  /* 0x0019a00001d07983 */ /* 0x000ea80000300a00 */
        /* <DEDUP_REMOVED lines=42> */
[----:B------:R-:W-:Y:S01]  /*84100*/  UIADD3.64 UR46, UR10, 0x1ffe, URZ ;  /* 0x00001ffe0a2e7897 */ /* 0x000fe2000fffe03f */
[----:B---3--:R-:W-:Y:S01]  /*84110*/  R2UR UR14, R3 ;  /* 0x00000000030e72ca */ /* 0x008fe200000e0000 */
[----:B------:R-:W-:Y:S01]  /*84120*/  UIADD3.64 UR42, UR10, 0x2002, URZ ;  /* 0x000020020a2a7897 */ /* 0x000fe2000fffe03f */
[----:B------:R-:W3:Y:S01]  /*84130*/  LDL R2, [R1+0x1248] ;  /* 0x0012480001027983 */ /* 0x000ee20000100800 */
[----:B------:R-:W-:Y:S01]  /*84140*/  UIADD3.64 UR38, UR10, 0x2004, URZ ;  /* 0x000020040a267897 */ /* 0x000fe2000fffe03f */
[----:B------:R-:W-:Y:S01]  /*84150*/  R2UR UR15, R0 ;  /* 0x00000000000f72ca */ /* 0x000fe200000e0000 */
[----:B------:R-:W-:Y:S01]  /*84160*/  UIADD3.64 UR54, UR10, 0x27fe, URZ ;  /* 0x000027fe0a367897 */ /* 0x000fe2000fffe03f */
[----:B------:R-:W1:Y:S01]  /*84170*/  LDC R3, c[0x0][0x230] ;  /* 0x00008c00ff037b82 */ /* 0x000e620000000800 */
[----:B------:R-:W-:Y:S01]  /*84180*/  UIADD3.64 UR58, UR10, 0x2800, URZ ;  /* 0x000028000a3a7897 */ /* 0x000fe2000fffe03f */
[----:B------:R-:W-:Y:S01]  /*84190*/  LOP3.LUT R0, R7, 0x2, RZ, 0xfc, !PT ;  /* 0x0000000207007812 */ /* 0x000fe200078efcff */
[----:B------:R-:W-:Y:S01]  /*841a0*/  UIADD3.64 UR18, UR10, 0x3802, URZ ;  /* 0x000038020a127897 */ /* 0x000fe2000fffe03f */
[----:B------:R-:W-:-:S02]  /*841b0*/  IADD3 R16, P3, R16, UR5, RZ ;  /* 0x0000000510107c10 */ /* 0x000fc4000ff7e0ff */
[----:B------:R-:W-:Y:S02]  /*841c0*/  IADD3 R18, P4, R18, UR5, RZ ;  /* 0x0000000512127c10 */ /* 0x000fe4000ff9e0ff */
[----:B------:R-:W-:Y:S02]  /*841d0*/  IADD3.X R15, R15, UR7, RZ, P3, !PT ;  /* 0x000000070f0f7c10 */ /* 0x000fe40009ffe4ff */
[----:B------:R-:W-:-:S03]  /*841e0*/  IADD3.X R17, R17, UR7, RZ, P4, !PT ;  /* 0x0000000711117c10 */ /* 0x000fc6000a7fe4ff */
[----:B------:R-:W-:Y:S02]  /*841f0*/  IMAD.MOV.U32 R5, RZ, RZ, R15 ;  /* 0x000000ffff057224 */ /* 0x000fe400078e000f */
[----:B-1----:R-:W-:-:S05]  /*84200*/  VIADD R4, R3, 0x7f ;  /* 0x0000007f03047836 */ /* 0x002fca0000000000 */
[----:B------:R-:W-:-:S04]  /*84210*/  SHF.R.S32.HI R3, RZ, 0x1f, R4 ;  /* 0x0000001fff037819 */ /* 0x000fc80000011404 */
[----:B------:R-:W-:Y:S01]  /*84220*/  LEA.HI R3, R3, R4, RZ, 0x7 ;  /* 0x0000000403037211 */ /* 0x000fe200078f38ff */
[----:B------:R-:W-:-:S03]  /*84230*/  IMAD.MOV.U32 R4, RZ, RZ, R16 ;  /* 0x000000ffff047224 */ /* 0x000fc600078e0010 */
[----:B------:R-:W-:-:S04]  /*84240*/  SHF.R.S32.HI R3, RZ, 0x7, R3 ;  /* 0x00000007ff037819 */ /* 0x000fc80000011403 */
[----:B------:R-:W-:-:S04]  /*84250*/  IADD3 R3, R3, -0x7, RZ ;  /* 0xfffffff903037810 */ /* 0x000fc80007ffe0ff */
[----:B------:R-:W-:Y:S02]  /*84260*/  ISETP.LE.AND P0, PT, R3, UR51, PT ;  /* 0x0000003303007c0c */ /* 0x000fe4000bf03270 */
[----:B------:R-:W-:Y:S02]  /*84270*/  LOP3.LUT R3, R7, 0x20, RZ, 0xfc, !PT ;  /* 0x0000002007037812 */ /* 0x000fe400078efcff */
[----:B--2---:R-:W-:Y:S02]  /*84280*/  IADD3 R178, P4, R178, UR5, RZ ;  /* 0x00000005b2b27c10 */ /* 0x004fe4000ff9e0ff */
[----:B----4-:R-:W-:Y:S02]  /*84290*/  IADD3 R176, P3, R176, UR5, RZ ;  /* 0x00000005b0b07c10 */ /* 0x010fe4000ff7e0ff */
[----:B------:R-:W-:Y:S02]  /*842a0*/  IADD3.X R177, R177, UR7, RZ, P4, !PT ;  /* 0x00000007b1b17c10 */ /* 0x000fe4000a7fe4ff */
[----:B------:R-:W-:Y:S01]  /*842b0*/  IADD3.X R175, R175, UR7, RZ, P3, !PT ;  /* 0x00000007afaf7c10 */ /* 0x000fe20009ffe4ff */
[----:B------:R-:W-:-:S06]  /*842c0*/  WARPGROUP.ARRIVE ;  /* 0x00000000000079c5 */ /* 0x000fcc0000000000 */
[----:B------:R-:W-:Y:S01]  /*842d0*/  HGMMA.64x256x8.F32.TF32 R24, gdesc[UR44], R24, gsb0 ;  /* 0x07e000002c1879f0 */ /* 0x000fe20008002818 */
[----:B------:R-:W-:Y:S01]  /*842e0*/  UIADD3.64 UR46, UR10, 0x2000, URZ ;  /* 0x000020000a2e7897 */ /* 0x000fe2000fffe03f */
[----:B------:R-:W-:Y:S01]  /*842f0*/  UMOV UR44, UR8 ;  /* 0x00000008002c7c82 */ /* 0x000fe20008000000 */
[----:B------:R-:W-:Y:S01]  /*84300*/  UMOV UR45, UR9 ;  /* 0x00000009002d7c82 */ /* 0x000fe20008000000 */
[----:B------:R-:W-:Y:S02]  /*84310*/  UIMAD UR9, UR51, -0x80, UR14 ;  /* 0xffffff80330978a4 */ /* 0x000fe4000f8e020e */
[----:B------:R-:W-:Y:S02]  /*84320*/  UIADD3 UR8, UR15, 0x1, URZ ;  /* 0x000000010f087890 */ /* 0x000fe4000fffe03f */
[----:B------:R-:W-:Y:S02]  /*84330*/  UIADD3.64 UR14, UR10, 0x3804, URZ ;  /* 0x000038040a0e7897 */ /* 0x000fe4000fffe03f */
[----:B------:R-:W-:Y:S01]  /*84340*/  ISETP.GE.AND P1, PT, R7, UR9, PT ;  /* 0x0000000907007c0c */ /* 0x000fe2000bf26270 */
[----:B------:R-:W-:Y:S01]  /*84350*/  UISETP.GT.AND UP0, UPT, UR8, 0x7, UPT ;  /* 0x000000070800788c */ /* 0x000fe2000bf04270 */
[----:B------:R-:W-:-:S02]  /*84360*/  ISETP.GE.AND P2, PT, R0, UR9, PT ;  /* 0x0000000900007c0c */ /* 0x000fc4000bf46270 */
[----:B------:R-:W-:Y:S01]  /*84370*/  SEL R0, RZ, 0x4, P1 ;  /* 0x00000004ff007807 */ /* 0x000fe20000800000 */
[----:B------:R-:W-:-:S03]  /*84380*/  USEL UR8, UR8, URZ, !UP0 ;  /* 0x0000003f08087287 */ /* 0x000fc6000c000000 */
[----:B------:R-:W-:-:S04]  /*84390*/  SEL R0, R0, RZ, !P0 ;  /* 0x000000ff00007207 */ /* 0x000fc80004000000 */
[----:B------:R-:W-:Y:S02]  /*843a0*/  ISETP.NE.U32.AND P1, PT, R0, RZ, PT ;  /* 0x000000ff0000720c */ /* 0x000fe40003f25070 */
[----:B------:R-:W-:-:S04]  /*843b0*/  SEL R0, RZ, 0x4, P2 ;  /* 0x00000004ff007807 */ /* 0x000fc80001000000 */
[----:B------:R-:W-:-:S04]  /*843c0*/  SEL R0, R0, RZ, !P0 ;  /* 0x000000ff00007207 */ /* 0x000fc80004000000 */
[----:B------:R-:W-:Y:S01]  /*843d0*/  ISETP.NE.U32.AND P2, PT, R0, RZ, PT ;  /* 0x000000ff0000720c */ /* 0x000fe20003f45070 */
[----:B------:R-:W-:Y:S02]  /*843e0*/  WARPGROUP.DEPBAR.LE gsb0, 0x0 ;  /* 0x00008000000079c5 */ /* 0x000fe40000010000 */
[----:B------:R-:W-:-:S06]  /*843f0*/  WARPGROUP.ARRIVE ;  /* 0x00000000000079c5 */ /* 0x000fcc0000000000 */
        /* <DEDUP_REMOVED lines=9> */
[----:B------:R-:W-:Y:S01]  /*84490*/  UIADD3.64 UR38, UR10, 0x2802, URZ ;  /* 0x000028020a267897 */ /* 0x000fe2000fffe03f */
[----:B------:R-:W-:Y:S01]  /*844a0*/  UMOV UR36, UR22 ;  /* 0x0000001600247c82 */ /* 0x000fe20008000000 */
[----:B------:R-:W-:Y:S01]  /*844b0*/  UMOV UR37, UR23 ;  /* 0x0000001700257c82 */ /* 0x000fe20008000000 */
[----:B------:R-:W-:Y:S01]  /*844c0*/  UIADD3.64 UR22, UR10, 0x3800, URZ ;  /* 0x000038000a167897 */ /* 0x000fe2000fffe03f */
[----:B------:R-:W-:Y:S02]  /*844d0*/  WARPGROUP.DEPBAR.LE gsb0, 0x0 ;  /* 0x00008000000079c5 */ /* 0x000fe40000010000 */
[----:B------:R-:W-:-:S15]  /*844e0*/  WARPGROUP.ARRIVE ;  /* 0x00000000000079c5 */ /* 0x000fde0000000000 */
[----:B------:R-:W-:-:S06]  /*844f0*/  NOP ;  /* 0x0000000000007918 */ /* 0x000fcc0000000000 */
        /* <DEDUP_REMOVED lines=53> */
[----:B------:R-:W-:-:S06]  /*84850*/  ULEA UR16, UR8, UR60, 0xf ;  /* 0x0000003c08107291 */ /* 0x000fcc000f8e783f */
[----:B------:R-:W-:-:S05]  /*84860*/  IMAD.U32 R0, RZ, RZ, UR16 ;  /* 0x00000010ff007e24 */ /* 0x000fca000f8e00ff */
[----:B---3--:R-:W-:Y:S02]  /*84870*/  IADD3 R0, R2, 0x200000, R0 ;  /* 0x0020000002007810 */ /* 0x008fe40007ffe000 */
[----:B------:R-:W-:Y:S01]  /*84880*/  LOP3.LUT R2, R7, 0x42, RZ, 0xfc, !PT ;  /* 0x0000004207027812 */ /* 0x000fe200078efcff */
[----:B------:R-:W-:Y:S02]  /*84890*/  WARPGROUP.DEPBAR.LE gsb0, 0x0 ;  /* 0x00008000000079c5 */ /* 0x000fe40000010000 */
[----:B------:R-:W-:-:S11]  /*848a0*/  WARPGROUP.ARRIVE ;  /* 0x00000000000079c5 */ /* 0x000fd60000000000 */
[----:B------:R-:W-:Y:S03]  /*848b0*/  HGMMA.64x256x8.F32.TF32 R24, gdesc[UR12], R24, gsb0 ;  /* 0x07e000000c1879f0 */ /* 0x000fe60008002818 */
[----:B------:R-:W-:Y:S02]  /*848c0*/  WARPGROUP.DEPBAR.LE gsb0, 0x0 ;  /* 0x00008000000079c5 */ /* 0x000fe40000010000 */
[----:B------:R-:W-:Y:S06]  /*848d0*/  BAR.SYNC.DEFER_BLOCKING 0x0 ;  /* 0x0000000000007b1d */ /* 0x000fec0000010000 */
[----:B------:R1:W-:Y:S04]  /*848e0*/  STL [R1+0x184c], R147 ;  /* 0x00184c9301007387 */ /* 0x0003e80000100800 */
[----:B------:R2:W-:Y:S04]  /*848f0*/  STL [R1+0x1848], R148 ;  /* 0x0018489401007387 */ /* 0x0005e80000100800 */
[----:B------:R-:W-:Y:S01]  /*84900*/  STL [R1+0x1844], R149 ;  /* 0x0018449501007387 */ /* 0x000fe20000100800 */
[----:B-1----:R-:W-:-:S03]  /*84910*/  LOP3.LUT R147, R7, 0x40, RZ, 0xfc, !PT ;  /* 0x0000004007937812 */ /* 0x002fc600078efcff */
[----:B------:R1:W-:Y:S04]  /*84920*/  STL [R1+0x1840], R150 ;  /* 0x0018409601007387 */ /* 0x0003e80000100800 */
[----:B------:R-:W-:Y:S01]  /*84930*/  @!PT LDS RZ, [RZ] ;  /* 0x00000000fffff984 */ /* 0x000fe20000000800 */
[----:B------:R-:W-:Y:S01]  /*84940*/  @!PT LDS RZ, [RZ] ;  /* 0x00000000fffff984 */ /* 0x000fe20000000800 */
[----:B------:R-:W-:Y:S01]  /*84950*/  @!PT LDS RZ, [RZ] ;  /* 0x00000000fffff984 */ /* 0x000fe20000000800 */
[----:B------:R3:W-:Y:S01]  /*84960*/  LDGSTS.E [R0], desc[UR48][R4.64], P1 ;  /* 0x0000000004007fae */ /* 0x0007e20008921870 */
[----:B------:R-:W-:Y:S02]  /*84970*/  ISETP.GE.AND P1, PT, R3, UR9, PT ;  /* 0x0000000903007c0c */ /* 0x000fe4000bf26270 */
[----:B------:R-:W-:Y:S01]  /*84980*/  LOP3.LUT R3, R7, 0x22, RZ, 0xfc, !PT ;  /* 0x0000002207037812 */ /* 0x000fe200078efcff */
[----:B------:R-:W-:Y:S01]  /*84990*/  STL [R1+0x183c], R151 ;  /* 0x00183c9701007387 */ /* 0x000fe20000100800 */
[----:B---3--:R-:W-:Y:S01]  /*849a0*/  IMAD.MOV.U32 R4, RZ, RZ, R18 ;  /* 0x000000ffff047224 */ /* 0x008fe200078e0012 */
[----:B------:R-:W-:-:S05]  /*849b0*/  MOV R5, R17 ;  /* 0x0000001100057202 */ /* 0x000fca0000000f00 */
[----:B------:R3:W-:Y:S01]  /*849c0*/  LDGSTS.E [R0+0x8], desc[UR48][R4.64], P2 ;  /* 0x0000800004007fae */ /* 0x0007e20009121870 */
[----:B------:R-:W-:Y:S02]  /*849d0*/  ISETP.GE.AND P2, PT, R3, UR9, PT ;  /* 0x0000000903007c0c */ /* 0x000fe4000bf46270 */
[----:B------:R-:W-:-:S04]  /*849e0*/  SEL R3, RZ, 0x4, P1 ;  /* 0x00000004ff037807 */ /* 0x000fc80000800000 */
[----:B------:R-:W-:-:S04]  /*849f0*/  SEL R3, R3, RZ, !P0 ;  /* 0x000000ff03037207 */ /* 0x000fc80004000000 */
[----:B------:R-:W-:Y:S01]  /*84a00*/  ISETP.NE.U32.AND P1, PT, R3, RZ, PT ;  /* 0x000000ff0300720c */ /* 0x000fe20003f25070 */
[----:B---3--:R-:W-:Y:S01]  /*84a10*/  IMAD.MOV.U32 R4, RZ, RZ, R176 ;  /* 0x000000ffff047224 */ /* 0x008fe200078e00b0 */
[----:B------:R-:W-:Y:S01]  /*84a20*/  SEL R3, RZ, 0x4, P2 ;  /* 0x00000004ff037807 */ /* 0x000fe20001000000 */
[----:B------:R-:W-:-:S03]  /*84a30*/  IMAD.MOV.U32 R5, RZ, RZ, R175 ;  /* 0x000000ffff057224 */ /* 0x000fc600078e00af */
[----:B------:R-:W-:-:S04]  /*84a40*/  SEL R3, R3, RZ, !P0 ;  /* 0x000000ff03037207 */ /* 0x000fc80004000000 */
[----:B------:R-:W-:-:S03]  /*84a50*/  ISETP.NE.U32.AND P2, PT, R3, RZ, PT ;  /* 0x000000ff0300720c */ /* 0x000fc60003f45070 */
[----:B------:R3:W-:Y:S01]  /*84a60*/  LDGSTS.E [R0+0x2000], desc[UR48][R4.64], P1 ;  /* 0x0200000004007fae */ /* 0x0007e20008921870 */
[----:B------:R-:W-:-:S04]  /*84a70*/  ISETP.GE.AND P1, PT, R147, UR9, PT ;  /* 0x0000000993007c0c */ /* 0x000fc8000bf26270 */
[----:B------:R-:W-:Y:S02]  /*84a80*/  SEL R3, RZ, 0x4, P1 ;  /* 0x00000004ff037807 */ /* 0x000fe40000800000 */
[----:B------:R-:W-:Y:S02]  /*84a90*/  ISETP.GE.AND P1, PT, R2, UR9, PT ;  /* 0x0000000902007c0c */ /* 0x000fe4000bf26270 */
[----:B------:R-:W4:Y:S01]  /*84aa0*/  LDL R2, [R1+0x1834] ;  /* 0x0018340001027983 */ /* 0x000f220000100800 */
[----:B------:R-:W-:Y:S01]  /*84ab0*/  SEL R3, R3, RZ, !P0 ;  /* 0x000000ff03037207 */ /* 0x000fe20004000000 */
[----:B---3--:R-:W-:Y:S02]  /*84ac0*/  IMAD.MOV.U32 R4, RZ, RZ, R178 ;  /* 0x000000ffff047224 */ /* 0x008fe400078e00b2 */
[----:B------:R-:W-:Y:S01]  /*84ad0*/  IMAD.MOV.U32 R5, RZ, RZ, R177 ;  /* 0x000000ffff057224 */ /* 0x000fe200078e00b1 */
[----:B------:R-:W-:-:S04]  /*84ae0*/  IADD3 R208, P3, R208, UR5, RZ ;  /* 0x00000005d0d07c10 */ /* 0x000fc8000ff7e0ff */
[----:B------:R3:W-:Y:S01]  /*84af0*/  LDGSTS.E [R0+0x2008], desc[UR48][R4.64], P2 ;  /* 0x0200800004007fae */ /* 0x0007e20009121870 */
[----:B------:R-:W-:Y:S02]  /*84b00*/  ISETP.NE.U32.AND P2, PT, R3, RZ, PT ;  /* 0x000000ff0300720c */ /* 0x000fe40003f45070 */
[----:B------:R-:W-:Y:S02]  /*84b10*/  SEL R3, RZ, 0x4, P1 ;  /* 0x00000004ff037807 */ /* 0x000fe40000800000 */
[----:B------:R-:W-:Y:S02]  /*84b20*/  IADD3.X R207, R207, UR7, RZ, P3, !PT ;  /* 0x00000007cfcf7c10 */ /* 0x000fe40009ffe4ff */
[----:B------:R-:W-:Y:S02]  /*84b30*/  SEL R3, R3, RZ, !P0 ;  /* 0x000000ff03037207 */ /* 0x000fe40004000000 */
[----:B------:R-:W-:Y:S02]  /*84b40*/  IADD3 R210, P4, R210, UR5, RZ ;  /* 0x00000005d2d27c10 */ /* 0x000fe4000ff9e0ff */
[----:B------:R-:W-:Y:S01]  /*84b50*/  ISETP.NE.U32.AND P1, PT, R3, RZ, PT ;  /* 0x000000ff0300720c */ /* 0x000fe20003f25070 */
[----:B---3--:R-:W-:Y:S01]  /*84b60*/  IMAD.MOV.U32 R5, RZ, RZ, R207 ;  /* 0x000000ffff057224 */ /* 0x008fe200078e00cf */
[----:B------:R-:W-:-:S02]  /*84b70*/  MOV R4, R208 ;  /* 0x000000d000047202 */ /* 0x000fc40000000f00 */
[----:B------:R-:W-:-:S03]  /*84b80*/  IADD3.X R209, R209, UR7, RZ, P4, !PT ;  /* 0x00000007d1d17c10 */ /* 0x000fc6000a7fe4ff */
[----:B------:R3:W-:Y:S01]  /*84b90*/  LDGSTS.E [R0+0x4000], desc[UR48][R4.64], P2 ;  /* 0x0400000004007fae */ /* 0x0007e20009121870 */
[----:B--2---:R-:W-:Y:S01]  /*84ba0*/  LOP3.LUT R148, R7, 0x60, RZ, 0xfc, !PT ;  /* 0x0000006007947812 */ /* 0x004fe200078efcff */
[----:B---3--:R-:W-:Y:S02]  /*84bb0*/  IMAD.MOV.U32 R4, RZ, RZ, R210 ;  /* 0x000000ffff047224 */ /* 0x008fe400078e00d2 */
[----:B------:R-:W-:-:S05]  /*84bc0*/  IMAD.MOV.U32 R5, RZ, RZ, R209 ;  /* 0x000000ffff057224 */ /* 0x000fca00078e00d1 */
[----:B------:R2:W-:Y:S01]  /*84bd0*/  LDGSTS.E [R0+0x4008], desc[UR48][R4.64], P1 ;  /* 0x0400800004007fae */ /* 0x0005e20008921870 */
[----:B------:R-:W-:Y:S02]  /*84be0*/  ISETP.GE.AND P1, PT, R148, UR9, PT ;  /* 0x0000000994007c0c */ /* 0x000fe4000bf26270 */
[----:B------:R-:W-:Y:S02]  /*84bf0*/  LOP3.LUT R147, R7, 0x62, RZ, 0xfc, !PT ;  /* 0x0000006207937812 */ /* 0x000fe400078efcff */
[----:B------:R-:W-:Y:S02]  /*84c00*/  SEL R3, RZ, 0x4, P1 ;  /* 0x00000004ff037807 */ /* 0x000fe40000800000 */
[----:B------:R-:W-:Y:S02]  /*84c10*/  ISETP.GE.AND P1, PT, R147, UR9, PT ;  /* 0x0000000993007c0c */ /* 0x000fe4000bf26270 */
[----:B------:R-:W-:-:S04]  /*84c20*/  SEL R3, R3, RZ, !P0 ;  /* 0x000000ff03037207 */ /* 0x000fc80004000000 */
[----:B------:R-:W-:Y:S02]  /*84c30*/  ISETP.NE.U32.AND P2, PT, R3, RZ, PT ;  /* 0x000000ff0300720c */ /* 0x000fe40003f45070 */
[----:B------:R-:W-:Y:S02]  /*84c40*/  SEL R3, RZ, 0x4, P1 ;  /* 0x00000004ff037807 */ /* 0x000fe40000800000 */
[----:B------:R-:W-:Y:S02]  /*84c50*/  IADD3 R240, P3, R240, UR5, RZ ;  /* 0x00000005f0f07c10 */ /* 0x000fe4000ff7e0ff */
[----:B------:R-:W-:Y:S02]  /*84c60*/  SEL R3, R3, RZ, !P0 ;  /* 0x000000ff03037207 */ /* 0x000fe40004000000 */
[----:B------:R-:W-:Y:S02]  /*84c70*/  IADD3.X R239, R239, UR7, RZ, P3, !PT ;  /* 0x00000007efef7c10 */ /* 0x000fe40009ffe4ff */
[----:B------:R-:W-:-:S02]  /*84c80*/  IADD3 R242, P4, R242, UR5, RZ ;  /* 0x00000005f2f27c10 */ /* 0x000fc4000ff9e0ff */
[----:B------:R-:W-:Y:S01]  /*84c90*/  ISETP.NE.U32.AND P1, PT, R3, RZ, PT ;  /* 0x000000ff0300720c */ /* 0x000fe20003f25070 */
[----:B--2---:R-:W-:Y:S01]  /*84ca0*/  IMAD.MOV.U32 R4, RZ, RZ, R240 ;  /* 0x000000ffff047224 */ /* 0x004fe200078e00f0 */
[----:B------:R-:W-:Y:S02]  /*84cb0*/  MOV R5, R239 ;  /* 0x000000ef00057202 */ /* 0x000fe40000000f00 */
[----:B------:R-:W-:-:S03]  /*84cc0*/  IADD3.X R241, R241, UR7, RZ, P4, !PT ;  /* 0x00000007f1f17c10 */ /* 0x000fc6000a7fe4ff */
[----:B------:R2:W-:Y:S02]  /*84cd0*/  LDGSTS.E [R0+0x6000], desc[UR48][R4.64], P2 ;  /* 0x0600000004007fae */ /* 0x0005e40009121870 */
[----:B--2---:R-:W-:Y:S02]  /*84ce0*/  IMAD.MOV.U32 R4, RZ, RZ, R242 ;  /* 0x000000ffff047224 */ /* 0x004fe400078e00f2 */
[----:B------:R-:W-:-:S05]  /*84cf0*/  IMAD.MOV.U32 R5, RZ, RZ, R241 ;  /* 0x000000ffff057224 */ /* 0x000fca00078e00f1 */
[----:B------:R2:W-:Y:S02]  /*84d00*/  LDGSTS.E [R0+0x6008], desc[UR48][R4.64], P1 ;  /* 0x0600800004007fae */ /* 0x0005e40008921870 */
[----:B--2---:R-:W-:-:S04]  /*84d10*/  LOP3.LUT R0, R7, 0x4, RZ, 0xfc, !PT ;  /* 0x0000000407007812 */ /* 0x004fc800078efcff */
[----:B------:R-:W-:-:S04]  /*84d20*/  ISETP.GE.AND P1, PT, R0, UR9, PT ;  /* 0x0000000900007c0c */ /* 0x000fc8000bf26270 */
[----:B------:R-:W-:Y:S02]  /*84d30*/  SEL R0, RZ, 0x4, P1 ;  /* 0x00000004ff007807 */ /* 0x000fe40000800000 */
[----:B------:R-:W-:Y:S02]  /*84d40*/  IADD3 R20, P1, R20, UR5, RZ ;  /* 0x0000000514147c10 */ /* 0x000fe4000ff3e0ff */
[----:B------:R-:W-:Y:S02]  /*84d50*/  SEL R0, R0, RZ, !P0 ;  /* 0x000000ff00007207 */ /* 0x000fe40004000000 */
[----:B------:R-:W-:Y:S02]  /*84d60*/  LOP3.LUT R3, R7, 0x6, RZ, 0xfc, !PT ;  /* 0x0000000607037812 */ /* 0x000fe400078efcff */
[----:B------:R-:W-:Y:S02]  /*84d70*/  ISETP.NE.U32.AND P2, PT, R0, RZ, PT ;  /* 0x000000ff0000720c */ /* 0x000fe40003f45070 */
[----:B------:R-:W-:Y:S01]  /*84d80*/  IADD3.X R19, R19, UR7, RZ, P1, !PT ;  /* 0x0000000713137c10 */ /* 0x000fe20008ffe4ff */
[----:B------:R-:W-:Y:S01]  /*84d90*/  IMAD.U32 R0, RZ, RZ, UR16 ;  /* 0x00000010ff007e24 */ /* 0x000fe2000f8e00ff */
[----:B------:R-:W-:Y:S01]  /*84da0*/  ISETP.GE.AND P1, PT, R3, UR9, PT ;  /* 0x0000000903007c0c */ /* 0x000fe2000bf26270 */
[----:B------:R-:W-:Y:S01]  /*84db0*/  IMAD.MOV.U32 R4, RZ, RZ, R20 ;  /* 0x000000ffff047224 */ /* 0x000fe200078e0014 */
[----:B------:R-:W-:-:S02]  /*84dc0*/  MOV R5, R19 ;  /* 0x0000001300057202 */ /* 0x000fc40000000f00 */
[----:B------:R-:W-:-:S04]  /*84dd0*/  SEL R3, RZ, 0x4, P1 ;  /* 0x00000004ff037807 */ /* 0x000fc80000800000 */
[----:B------:R-:W-:Y:S02]  /*84de0*/  SEL R3, R3, RZ, !P0 ;  /* 0x000000ff03037207 */ /* 0x000fe40004000000 */
[----:B------:R-:W-:-:S04]  /*84df0*/  IADD3 R22, P1, R22, UR5, RZ ;  /* 0x0000000516167c10 */ /* 0x000fc8000ff3e0ff */
[----:B------:R-:W-:Y:S02]  /*84e00*/  IADD3.X R21, R21, UR7, RZ, P1, !PT ;  /* 0x0000000715157c10 */ /* 0x000fe40008ffe4ff */
[----:B------:R-:W-:Y:S02]  /*84e10*/  IADD3 R180, P3, R180, UR5, RZ ;  /* 0x00000005b4b47c10 */ /* 0x000fe4000ff7e0ff */
[----:B------:R-:W-:Y:S02]  /*84e20*/  IADD3 R182, P4, R182, UR5, RZ ;  /* 0x00000005b6b67c10 */ /* 0x000fe4000ff9e0ff */
[----:B------:R-:W-:Y:S02]  /*84e30*/  IADD3.X R179, R179, UR7, RZ, P3, !PT ;  /* 0x00000007b3b37c10 */ /* 0x000fe40009ffe4ff */
[----:B------:R-:W-:Y:S02]  /*84e40*/  IADD3.X R181, R181, UR7, RZ, P4, !PT ;  /* 0x00000007b5b57c10 */ /* 0x000fe4000a7fe4ff */
[----:B------:R-:W-:-:S02]  /*84e50*/  LOP3.LUT R147, R7, 0x44, RZ, 0xfc, !PT ;  /* 0x0000004407937812 */ /* 0x000fc400078efcff */
[----:B----4-:R-:W-:-:S05]  /*84e60*/  IADD3 R0, R2, 0x200000, R0 ;  /* 0x0020000002007810 */ /* 0x010fca0007ffe000 */
[----:B------:R2:W-:Y:S01]  /*84e70*/  LDGSTS.E [R0], desc[UR48][R4.64], P2 ;  /* 0x0000000004007fae */ /* 0x0005e20009121870 */
[----:B------:R-:W-:Y:S02]  /*84e80*/  ISETP.NE.U32.AND P2, PT, R3, RZ, PT ;  /* 0x000000ff0300720c */ /* 0x000fe40003f45070 */
[----:B------:R-:W-:-:S04]  /*84e90*/  LOP3.LUT R3, R7, 0x24, RZ, 0xfc, !PT ;  /* 0x0000002407037812 */ /* 0x000fc800078efcff */
[----:B------:R-:W-:Y:S02]  /*84ea0*/  ISETP.GE.AND P1, PT, R3, UR9, PT ;  /* 0x0000000903007c0c */ /* 0x000fe4000bf26270 */
[----:B------:R-:W-:Y:S02]  /*84eb0*/  LOP3.LUT R2, R7, 0x26, RZ, 0xfc, !PT ;  /* 0x0000002607027812 */ /* 0x000fe400078efcff */
[----:B------:R-:W-:Y:S01]  /*84ec0*/  SEL R3, RZ, 0x4, P1 ;  /* 0x00000004ff037807 */ /* 0x000fe20000800000 */
[----:B--2---:R-:W-:Y:S02]  /*84ed0*/  IMAD.MOV.U32 R4, RZ, RZ, R22 ;  /* 0x000000ffff047224 */ /* 0x004fe400078e0016 */
[----:B------:R-:W-:Y:S01]  /*84ee0*/  IMAD.MOV.U32 R5, RZ, RZ, R21 ;  /* 0x000000ffff057224 */ /* 0x000fe200078e0015 */
[----:B------:R-:W-:Y:S02]  /*84ef0*/  SEL R3, R3, RZ, !P0 ;  /* 0x000000ff03037207 */ /* 0x000fe40004000000 */
[----:B------:R-:W-:-:S02]  /*84f00*/  ISETP.GE.AND P1, PT, R2, UR9, PT ;  /* 0x0000000902007c0c */ /* 0x000fc4000bf26270 */
[----:B------:R2:W-:Y:S01]  /*84f10*/  LDGSTS.E [R0+0x8], desc[UR48][R4.64], P2 ;  /* 0x0000800004007fae */ /* 0x0005e20009121870 */
[----:B------:R-:W-:Y:S02]  /*84f20*/  ISETP.NE.U32.AND P2, PT, R3, RZ, PT ;  /* 0x000000ff0300720c */ /* 0x000fe40003f45070 */
[----:B------:R-:W-:-:S04]  /*84f30*/  SEL R3, RZ, 0x4, P1 ;  /* 0x00000004ff037807 */ /* 0x000fc80000800000 */
[----:B------:R-:W-:-:S04]  /*84f40*/  SEL R3, R3, RZ, !P0 ;  /* 0x000000ff03037207 */ /* 0x000fc80004000000 */
[----:B------:R-:W-:Y:S01]  /*84f50*/  ISETP.NE.U32.AND P1, PT, R3, RZ, PT ;  /* 0x000000ff0300720c */ /* 0x000fe20003f25070 */
[----:B--2---:R-:W-:Y:S02]  /*84f60*/  IMAD.MOV.U32 R4, RZ, RZ, R180 ;  /* 0x000000ffff047224 */ /* 0x004fe400078e00b4 */
[----:B------:R-:W-:-:S05]  /*84f70*/  IMAD.MOV.U32 R5, RZ, RZ, R179 ;  /* 0x000000ffff057224 */ /* 0x000fca00078e00b3 */
[----:B------:R2:W-:Y:S01]  /*84f80*/  LDGSTS.E [R0+0x2000], desc[UR48][R4.64], P2 ;  /* 0x0200000004007fae */ /* 0x0005e20009121870 */
[----:B------:R-:W-:Y:S02]  /*84f90*/  LOP3.LUT R2, R7, 0x46, RZ, 0xfc, !PT ;  /* 0x0000004607027812 */ /* 0x000fe400078efcff */
[----:B--2---:R-:W-:Y:S01]  /*84fa0*/  MOV R4, R182 ;  /* 0x000000b600047202 */ /* 0x004fe20000000f00 */
[----:B------:R-:W-:-:S05]  /*84fb0*/  IMAD.MOV.U32 R5, RZ, RZ, R181 ;  /* 0x000000ffff057224 */ /* 0x000fca00078e00b5 */
[----:B------:R2:W-:Y:S01]  /*84fc0*/  LDGSTS.E [R0+0x2008], desc[UR48][R4.64], P1 ;  /* 0x0200800004007fae */ /* 0x0005e20008921870 */
[----:B------:R-:W-:-:S04]  /*84fd0*/  ISETP.GE.AND P1, PT, R147, UR9, PT ;  /* 0x0000000993007c0c */ /* 0x000fc8000bf26270 */
[----:B------:R-:W-:Y:S02]  /*84fe0*/  SEL R3, RZ, 0x4, P1 ;  /* 0x00000004ff037807 */ /* 0x000fe40000800000 */
[----:B------:R-:W-:Y:S02]  /*84ff0*/  ISETP.GE.AND P1, PT, R2, UR9, PT ;  /* 0x0000000902007c0c */ /* 0x000fe4000bf26270 */
[----:B------:R-:W3:Y:S01]  /*85000*/  LDL R2, [R1+0x1830] ;  /* 0x0018300001027983 */ /* 0x000ee20000100800 */
[----:B------:R-:W-:Y:S02]  /*85010*/  SEL R3, R3, RZ, !P0 ;  /* 0x000000ff03037207 */ /* 0x000fe40004000000 */
[----:B------:R-:W-:Y:S02]  /*85020*/  IADD3 R212, P3, R212, UR5, RZ ;  /* 0x00000005d4d47c10 */ /* 0x000fe4000ff7e0ff */
[----:B------:R-:W-:Y:S02]  /*85030*/  ISETP.NE.U32.AND P2, PT, R3, RZ, PT ;  /* 0x000000ff0300720c */ /* 0x000fe40003f45070 */
[----:B------:R-:W-:-:S02]  /*85040*/  SEL R3, RZ, 0x4, P1 ;  /* 0x00000004ff037807 */ /* 0x000fc40000800000 */
[----:B------:R-:W-:Y:S02]  /*85050*/  IADD3.X R211, R211, UR7, RZ, P3, !PT ;  /* 0x00000007d3d37c10 */ /* 0x000fe40009ffe4ff */
[----:B------:R-:W-:Y:S02]  /*85060*/  SEL R3, R3, RZ, !P0 ;  /* 0x000000ff03037207 */ /* 0x000fe40004000000 */
[----:B------:R-:W-:Y:S02]  /*85070*/  IADD3 R214, P4, R214, UR5, RZ ;  /* 0x00000005d6d67c10 */ /* 0x000fe4000ff9e0ff */
[----:B------:R-:W-:Y:S01]  /*85080*/  ISETP.NE.U32.AND P1, PT, R3, RZ, PT ;  /* 0x000000ff0300720c */ /* 0x000fe20003f25070 */
[----:B--2---:R-:W-:Y:S02]  /*85090*/  IMAD.MOV.U32 R4, RZ, RZ, R212 ;  /* 0x000000ffff047224 */ /* 0x004fe400078e00d4 */
[----:B------:R-:W-:Y:S01]  /*850a0*/  IMAD.MOV.U32 R5, RZ, RZ, R211 ;  /* 0x000000ffff057224 */ /* 0x000fe200078e00d3 */
[----:B------:R-:W-:-:S04]  /*850b0*/  IADD3.X R213, R213, UR7, RZ, P4, !PT ;  /* 0x00000007d5d57c10 */ /* 0x000fc8000a7fe4ff */
[----:B------:R2:W-:Y:S01]  /*850c0*/  LDGSTS.E [R0+0x4000], desc[UR48][R4.64], P2 ;  /* 0x0400000004007fae */ /* 0x0005e20009121870 */
[----:B------:R-:W-:Y:S01]  /*850d0*/  LOP3.LUT R148, R7, 0x64, RZ, 0xfc, !PT ;  /* 0x0000006407947812 */ /* 0x000fe200078efcff */
[----:B--2---:R-:W-:Y:S01]  /*850e0*/  IMAD.MOV.U32 R4, RZ, RZ, R214 ;  /* 0x000000ffff047224 */ /* 0x004fe200078e00d6 */
[----:B------:R-:W-:-:S05]  /*850f0*/  MOV R5, R213 ;  /* 0x000000d500057202 */ /* 0x000fca0000000f00 */
[----:B------:R2:W-:Y:S01]  /*85100*/  LDGSTS.E [R0+0x4008], desc[UR48][R4.64], P1 ;  /* 0x0400800004007fae */ /* 0x0005e20008921870 */
[----:B------:R-:W-:Y:S02]  /*85110*/  ISETP.GE.AND P1, PT, R148, UR9, PT ;  /* 0x0000000994007c0c */ /* 0x000fe4000bf26270 */
[----:B------:R-:W-:Y:S02]  /*85120*/  LOP3.LUT R147, R7, 0x66, RZ, 0xfc, !PT ;  /* 0x0000006607937812 */ /* 0x000fe400078efcff */
[----:B------:R-:W-:Y:S02]  /*85130*/  SEL R3, RZ, 0x4, P1 ;  /* 0x00000004ff037807 */ /* 0x000fe40000800000 */
[----:B------:R-:W-:Y:S02]  /*85140*/  ISETP.GE.AND P1, PT, R147, UR9, PT ;  /* 0x0000000993007c0c */ /* 0x000fe4000bf26270 */
[----:B------:R-:W-:Y:S02]  /*85150*/  SEL R3, R3, RZ, !P0 ;  /* 0x000000ff03037207 */ /* 0x000fe40004000000 */
[----:B------:R-:W-:-:S02]  /*85160*/  IADD3 R244, P3, R244, UR5, RZ ;  /* 0x00000005f4f47c10 */ /* 0x000fc4000ff7e0ff */
[----:B------:R-:W-:Y:S02]  /*85170*/  ISETP.NE.U32.AND P2, PT, R3, RZ, PT ;  /* 0x000000ff0300720c */ /* 0x000fe40003f45070 */
[----:B------:R-:W-:Y:S02]  /*85180*/  SEL R3, RZ, 0x4, P1 ;  /* 0x00000004ff037807 */ /* 0x000fe40000800000 */
[----:B------:R-:W-:Y:S02]  /*85190*/  IADD3.X R243, R243, UR7, RZ, P3, !PT ;  /* 0x00000007f3f37c10 */ /* 0x000fe40009ffe4ff */
[----:B------:R-:W-:Y:S02]  /*851a0*/  SEL R3, R3, RZ, !P0 ;  /* 0x000000ff03037207 */ /* 0x000fe40004000000 */
[----:B------:R-:W-:Y:S02]  /*851b0*/  IADD3 R246, P4, R246, UR5, RZ ;  /* 0x00000005f6f67c10 */ /* 0x000fe4000ff9e0ff */
[----:B------:R-:W-:Y:S01]  /*851c0*/  ISETP.NE.U32.AND P1, PT, R3, RZ, PT ;  /* 0x000000ff0300720c */ /* 0x000fe20003f25070 */
[----:B--2---:R-:W-:Y:S01]  /*851d0*/  IMAD.MOV.U32 R4, RZ, RZ, R244 ;  /* 0x000000ffff047224 */ /* 0x004fe200078e00f4 */
[----:B------:R-:W-:Y:S01]  /*851e0*/  IADD3.X R245, R245, UR7, RZ, P4, !PT ;  /* 0x00000007f5f57c10 */ /* 0x000fe2000a7fe4ff */
[----:B------:R-:W-:-:S05]  /*851f0*/  IMAD.MOV.U32 R5, RZ, RZ, R243 ;  /* 0x000000ffff057224 */ /* 0x000fca00078e00f3 */
[----:B------:R2:W-:Y:S02]  /*85200*/  LDGSTS.E [R0+0x6000], desc[UR48][R4.64], P2 ;  /* 0x0600000004007fae */ /* 0x0005e40009121870 */
[----:B--2---:R-:W-:Y:S02]  /*85210*/  IMAD.MOV.U32 R4, RZ, RZ, R246 ;  /* 0x000000ffff047224 */ /* 0x004fe400078e00f6 */
[----:B------:R-:W-:-:S05]  /*85220*/  IMAD.MOV.U32 R5, RZ, RZ, R245 ;  /* 0x000000ffff057224 */ /* 0x000fca00078e00f5 */
[----:B------:R2:W-:Y:S02]  /*85230*/  LDGSTS.E [R0+0x6008], desc[UR48][R4.64], P1 ;  /* 0x0600800004007fae */ /* 0x0005e40008921870 */
[----:B--2---:R-:W-:-:S04]  /*85240*/  LOP3.LUT R0, R7, 0x8, RZ, 0xfc, !PT ;  /* 0x0000000807007812 */ /* 0x004fc800078efcff */
[----:B------:R-:W-:Y:S02]  /*85250*/  ISETP.GE.AND P1, PT, R0, UR9, PT ;  /* 0x0000000900007c0c */ /* 0x000fe4000bf26270 */
[----:B------:R-:W-:Y:S02]  /*85260*/  LOP3.LUT R0, R7, 0xa, RZ, 0xfc, !PT ;  /* 0x0000000a07007812 */ /* 0x000fe400078efcff */
[----:B------:R-:W-:Y:S02]  /*85270*/  SEL R3, RZ, 0x4, P1 ;  /* 0x00000004ff037807 */ /* 0x000fe40000800000 */
[----:B------:R-:W-:Y:S02]  /*85280*/  ISETP.GE.AND P2, PT, R0, UR9, PT ;  /* 0x0000000900007c0c */ /* 0x000fe4000bf46270 */
[----:B------:R-:W-:Y:S02]  /*85290*/  SEL R3, R3, RZ, !P0 ;  /* 0x000000ff03037207 */ /* 0x000fe40004000000 */
[----:B------:R-:W-:-:S02]  /*852a0*/  SEL R0, RZ, 0x4, P2 ;  /* 0x00000004ff007807 */ /* 0x000fc40001000000 */
[----:B------:R-:W-:Y:S02]  /*852b0*/  IADD3 R152, P3, R152, UR5, RZ ;  /* 0x0000000598987c10 */ /* 0x000fe4000ff7e0ff */
[----:B------:R-:W-:Y:S02]  /*852c0*/  SEL R0, R0, RZ, !P0 ;  /* 0x000000ff00007207 */ /* 0x000fe40004000000 */
[----:B------:R-:W-:Y:S02]  /*852d0*/  ISETP.NE.U32.AND P1, PT, R3, RZ, PT ;  /* 0x000000ff0300720c */ /* 0x000fe40003f25070 */
[----:B------:R-:W-:Y:S02]  /*852e0*/  ISETP.NE.U32.AND P2, PT, R0, RZ, PT ;  /* 0x000000ff0000720c */ /* 0x000fe40003f45070 */
[----:B------:R-:W-:Y:S02]  /*852f0*/  IADD3.X R23, R23, UR7, RZ, P3, !PT ;  /* 0x0000000717177c10 */ /* 0x000fe40009ffe4ff */
[----:B------:R-:W-:Y:S01]  /*85300*/  MOV R0, UR16 ;  /* 0x0000001000007c02 */ /* 0x000fe20008000f00 */
[----:B------:R-:W-:-:S02]  /*85310*/  IMAD.MOV.U32 R4, RZ, RZ, R152 ;  /* 0x000000ffff047224 */ /* 0x000fc400078e0098 */
[----:B------:R-:W-:Y:S01]  /*85320*/  IMAD.MOV.U32 R5, RZ, RZ, R23 ;  /* 0x000000ffff057224 */ /* 0x000fe200078e0017 */
[----:B------:R-:W-:Y:S02]  /*85330*/  LOP3.LUT R147, R7, 0x28, RZ, 0xfc, !PT ;  /* 0x0000002807937812 */ /* 0x000fe400078efcff */
[----:B------:R-:W-:-:S04]  /*85340*/  IADD3 R154, P4, R154, UR5, RZ ;  /* 0x000000059a9a7c10 */ /* 0x000fc8000ff9e0ff */
[----:B------:R-:W-:Y:S02]  /*85350*/  IADD3.X R153, R153, UR7, RZ, P4, !PT ;  /* 0x0000000799997c10 */ /* 0x000fe4000a7fe4ff */
[----:B------:R-:W-:Y:S02]  /*85360*/  IADD3 R184, P3, R184, UR5, RZ ;  /* 0x00000005b8b87c10 */ /* 0x000fe4000ff7e0ff */
[----:B------:R-:W-:Y:S02]  /*85370*/  IADD3 R186, P4, R186, UR5, RZ ;  /* 0x00000005baba7c10 */ /* 0x000fe4000ff9e0ff */
[----:B------:R-:W-:Y:S02]  /*85380*/  IADD3.X R183, R183, UR7, RZ, P3, !PT ;  /* 0x00000007b7b77c10 */ /* 0x000fe40009ffe4ff */
[----:B------:R-:W-:Y:S02]  /*85390*/  IADD3.X R185, R185, UR7, RZ, P4, !PT ;  /* 0x00000007b9b97c10 */ /* 0x000fe4000a7fe4ff */
[----:B---3--:R-:W-:-:S05]  /*853a0*/  IADD3 R0, R2, 0x200000, R0 ;  /* 0x0020000002007810 */ /* 0x008fca0007ffe000 */
[----:B------:R2:W-:Y:S01]  /*853b0*/  LDGSTS.E [R0], desc[UR48][R4.64], P1 ;  /* 0x0000000004007fae */ /* 0x0005e20008921870 */
[----:B------:R-:W-:Y:S02]  /*853c0*/  ISETP.GE.AND P1, PT, R147, UR9, PT ;  /* 0x0000000993007c0c */ /* 0x000fe4000bf26270 */
[----:B------:R-:W-:Y:S02]  /*853d0*/  LOP3.LUT R2, R7, 0x2a, RZ, 0xfc, !PT ;  /* 0x0000002a07027812 */ /* 0x000fe400078efcff */
[----:B------:R-:W-:Y:S02]  /*853e0*/  SEL R3, RZ, 0x4, P1 ;  /* 0x00000004ff037807 */ /* 0x000fe40000800000 */
[----:B------:R-:W-:Y:S02]  /*853f0*/  ISETP.GE.AND P1, PT, R2, UR9, PT ;  /* 0x0000000902007c0c */ /* 0x000fe4000bf26270 */
[----:B------:R-:W-:Y:S01]  /*85400*/  SEL R3, R3, RZ, !P0 ;  /* 0x000000ff03037207 */ /* 0x000fe20004000000 */
[----:B--2---:R-:W-:-:S02]  /*85410*/  IMAD.MOV.U32 R4, RZ, RZ, R154 ;  /* 0x000000ffff047224 */ /* 0x004fc400078e009a */
[----:B------:R-:W-:-:S05]  /*85420*/  IMAD.MOV.U32 R5, RZ, RZ, R153 ;  /* 0x000000ffff057224 */ /* 0x000fca00078e0099 */
[----:B------:R2:W-:Y:S01]  /*85430*/  LDGSTS.E [R0+0x8], desc[UR48][R4.64], P2 ;  /* 0x0000800004007fae */ /* 0x0005e20009121870 */
[----:B------:R-:W-:Y:S02]  /*85440*/  ISETP.NE.U32.AND P2, PT, R3, RZ, PT ;  /* 0x000000ff0300720c */ /* 0x000fe40003f45070 */
[----:B------:R-:W-:-:S04]  /*85450*/  SEL R3, RZ, 0x4, P1 ;  /* 0x00000004ff037807 */ /* 0x000fc80000800000 */
[----:B------:R-:W-:-:S04]  /*85460*/  SEL R3, R3, RZ, !P0 ;  /* 0x000000ff03037207 */ /* 0x000fc80004000000 */
[----:B------:R-:W-:Y:S01]  /*85470*/  ISETP.NE.U32.AND P1, PT, R3, RZ, PT ;  /* 0x000000ff0300720c */ /* 0x000fe20003f25070 */
[----:B--2---:R-:W-:Y:S01]  /*85480*/  IMAD.MOV.U32 R5, RZ, RZ, R183 ;  /* 0x000000ffff057224 */ /* 0x004fe200078e00b7 */
[----:B------:R-:W-:Y:S02]  /*85490*/  MOV R4, R184 ;  /* 0x000000b800047202 */ /* 0x000fe40000000f00 */
[----:B------:R-:W-:-:S03]  /*854a0*/  LOP3.LUT R147, R7, 0x48, RZ, 0xfc, !PT ;  /* 0x0000004807937812 */ /* 0x000fc600078efcff */
[----:B------:R2:W-:Y:S01]  /*854b0*/  LDGSTS.E [R0+0x2000], desc[UR48][R4.64], P2 ;  /* 0x0200000004007fae */ /* 0x0005e20009121870 */
[----:B------:R-:W-:Y:S01]  /*854c0*/  LOP3.LUT R2, R7, 0x4a, RZ, 0xfc, !PT ;  /* 0x0000004a07027812 */ /* 0x000fe200078efcff */
[----:B--2---:R-:W-:Y:S02]  /*854d0*/  IMAD.MOV.U32 R4, RZ, RZ, R186 ;  /* 0x000000ffff047224 */ /* 0x004fe400078e00ba */
[----:B------:R-:W-:-:S05]  /*854e0*/  IMAD.MOV.U32 R5, RZ, RZ, R185 ;  /* 0x000000ffff057224 */ /* 0x000fca00078e00b9 */
[----:B------:R2:W-:Y:S01]  /*854f0*/  LDGSTS.E [R0+0x2008], desc[UR48][R4.64], P1 ;  /* 0x0200800004007fae */ /* 0x0005e20008921870 */
[----:B------:R-:W-:-:S04]  /*85500*/  ISETP.GE.AND P1, PT, R147, UR9, PT ;  /* 0x0000000993007c0c */ /* 0x000fc8000bf26270 */
[----:B------:R-:W-:Y:S02]  /*85510*/  SEL R3, RZ, 0x4, P1 ;  /* 0x00000004ff037807 */ /* 0x000fe40000800000 */
[----:B------:R-:W-:Y:S02]  /*85520*/  ISETP.GE.AND P1, PT, R2, UR9, PT ;  /* 0x0000000902007c0c */ /* 0x000fe4000bf26270 */
[----:B------:R-:W3:Y:S01]  /*85530*/  LDL R2, [R1+0x182c] ;  /* 0x00182c0001027983 */ /* 0x000ee20000100800 */
        /* <DEDUP_REMOVED lines=11> */
[----:B------:R2:W-:Y:S01]  /*855f0*/  LDGSTS.E [R0+0x4000], desc[UR48][R4.64], P2 ;  /* 0x0400000004007fae */ /* 0x0005e20009121870 */
[----:B------:R-:W-:Y:S01]  /*85600*/  LOP3.LUT R148, R7, 0x68, RZ, 0xfc, !PT ;  /* 0x0000006807947812 */ /* 0x000fe200078efcff */
[----:B--2---:R-:W-:Y:S02]  /*85610*/  IMAD.MOV.U32 R4, RZ, RZ, R218 ;  /* 0x000000ffff047224 */ /* 0x004fe400078e00da */
[----:B------:R-:W-:-:S05]  /*85620*/  IMAD.MOV.U32 R5, RZ, RZ, R217 ;  /* 0x000000ffff057224 */ /* 0x000fca00078e00d9 */
[----:B------:R2:W-:Y:S01]  /*85630*/  LDGSTS.E [R0+0x4008], desc[UR48][R4.64], P1 ;  /* 0x0400800004007fae */ /* 0x0005e20008921870 */
[----:B------:R-:W-:Y:S02]  /*85640*/  ISETP.GE.AND P1, PT, R148, UR9, PT ;  /* 0x0000000994007c0c */ /* 0x000fe4000bf26270 */
[----:B------:R-:W-:Y:S01]  /*85650*/  LOP3.LUT R147, R7, 0x6a, RZ, 0xfc, !PT ;  /* 0x0000006a07937812 */ /* 0x000fe200078efcff */
[----:B------:R-:W4:Y:S01]  /*85660*/  LDL.LU R148, [R1+0x200] ;  /* 0x0002000001947983 */ /* 0x000f220000300800 */
        /* <DEDUP_REMOVED lines=14> */
[----:B--2---:R-:W-:Y:S01]  /*85750*/  MOV R4, R250 ;  /* 0x000000fa00047202 */ /* 0x004fe20000000f00 */
        /* <DEDUP_REMOVED lines=12> */
[----:B------:R-:W-:Y:S01]  /*85820*/  ISETP.NE.U32.AND P2, PT, R0, RZ, PT ;  /* 0x000000ff0000720c */ /* 0x000fe20003f45070 */
[----:B------:R-:W-:Y:S01]  /*85830*/  IMAD.U32 R0, RZ, RZ, UR16 ;  /* 0x00000010ff007e24 */ /* 0x000fe2000f8e00ff */
[----:B------:R-:W-:Y:S01]  /*85840*/  IADD3.X R155, R155, UR7, RZ, P3, !PT ;  /* 0x000000079b9b7c10 */ /* 0x000fe20009ffe4ff */
[----:B------:R-:W-:Y:S01]  /*85850*/  IMAD.MOV.U32 R4, RZ, RZ, R156 ;  /* 0x000000ffff047224 */ /* 0x000fe200078e009c */
[----:B------:R-:W-:-:S03]  /*85860*/  LOP3.LUT R147, R7, 0x2c, RZ, 0xfc, !PT ;  /* 0x0000002c07937812 */ /* 0x000fc600078efcff */
[----:B------:R-:W-:Y:S01]  /*85870*/  IMAD.MOV.U32 R5, RZ, RZ, R155 ;  /* 0x000000ffff057224 */ /* 0x000fe200078e009b */
[----:B------:R-:W-:-:S04]  /*85880*/  IADD3 R158, P4, R158, UR5, RZ ;  /* 0x000000059e9e7c10 */ /* 0x000fc8000ff9e0ff */
[----:B------:R-:W-:Y:S02]  /*85890*/  IADD3.X R157, R157, UR7, RZ, P4, !PT ;  /* 0x000000079d9d7c10 */ /* 0x000fe4000a7fe4ff */
[----:B------:R-:W-:-:S04]  /*858a0*/  IADD3 R188, P3, R188, UR5, RZ ;  /* 0x00000005bcbc7c10 */ /* 0x000fc8000ff7e0ff */
[----:B------:R-:W-:Y:S02]  /*858b0*/  IADD3.X R187, R187, UR7, RZ, P3, !PT ;  /* 0x00000007bbbb7c10 */ /* 0x000fe40009ffe4ff */
[----:B------:R-:W-:-:S04]  /*858c0*/  IADD3 R190, P4, R190, UR5, RZ ;  /* 0x00000005bebe7c10 */ /* 0x000fc8000ff9e0ff */
[----:B------:R-:W-:Y:S02]  /*858d0*/  IADD3.X R189, R189, UR7, RZ, P4, !PT ;  /* 0x00000007bdbd7c10 */ /* 0x000fe4000a7fe4ff */
[----:B---3--:R-:W-:-:S05]  /*858e0*/  IADD3 R0, R2, 0x200000, R0 ;  /* 0x0020000002007810 */ /* 0x008fca0007ffe000 */
[----:B------:R2:W-:Y:S01]  /*858f0*/  LDGSTS.E [R0], desc[UR48][R4.64], P1 ;  /* 0x0000000004007fae */ /* 0x0005e20008921870 */
[----:B------:R-:W-:-:S03]  /*85900*/  ISETP.GE.AND P1, PT, R147, UR9, PT ;  /* 0x0000000993007c0c */ /* 0x000fc6000bf26270 */
[----:B------:R-:W3:Y:S01]  /*85910*/  LDL.LU R147, [R1+0x204] ;  /* 0x0002040001937983 */ /* 0x000ee20000300800 */
[----:B------:R-:W-:Y:S02]  /*85920*/  SEL R3, RZ, 0x4, P1 ;  /* 0x00000004ff037807 */ /* 0x000fe40000800000 */
[----:B------:R-:W-:Y:S02]  /*85930*/  LOP3.LUT R2, R7, 0x2e, RZ, 0xfc, !PT ;  /* 0x0000002e07027812 */ /* 0x000fe400078efcff */
[----:B------:R-:W-:Y:S02]  /*85940*/  SEL R3, R3, RZ, !P0 ;  /* 0x000000ff03037207 */ /* 0x000fe40004000000 */
[----:B--2---:R-:W-:Y:S01]  /*85950*/  MOV R4, R158 ;  /* 0x0000009e00047202 */ /* 0x004fe20000000f00 */
[----:B------:R-:W-:Y:S01]  /*85960*/  IMAD.MOV.U32 R5, RZ, RZ, R157 ;  /* 0x000000ffff057224 */ /* 0x000fe200078e009d */
[----:B------:R-:W-:-:S04]  /*85970*/  ISETP.GE.AND P1, PT, R2, UR9, PT ;  /* 0x0000000902007c0c */ /* 0x000fc8000bf26270 */
[----:B------:R2:W-:Y:S01]  /*85980*/  LDGSTS.E [R0+0x8], desc[UR48][R4.64], P2 ;  /* 0x0000800004007fae */ /* 0x0005e20009121870 */
[----:B------:R-:W-:Y:S02]  /*85990*/  ISETP.NE.U32.AND P2, PT, R3, RZ, PT ;  /* 0x000000ff0300720c */ /* 0x000fe40003f45070 */
[----:B------:R-:W-:-:S04]  /*859a0*/  SEL R3, RZ, 0x4, P1 ;  /* 0x00000004ff037807 */ /* 0x000fc80000800000 */
[----:B------:R-:W-:-:S04]  /*859b0*/  SEL R3, R3, RZ, !P0 ;  /* 0x000000ff03037207 */ /* 0x000fc80004000000 */
[----:B------:R-:W-:Y:S01]  /*859c0*/  ISETP.NE.U32.AND P1, PT, R3, RZ, PT ;  /* 0x000000ff0300720c */ /* 0x000fe20003f25070 */
[----:B--2---:R-:W-:Y:S02]  /*859d0*/  IMAD.MOV.U32 R4, RZ, RZ, R188 ;  /* 0x000000ffff047224 */ /* 0x004fe400078e00bc */
[----:B------:R-:W-:Y:S01]  /*859e0*/  IMAD.MOV.U32 R5, RZ, RZ, R187 ;  /* 0x000000ffff057224 */ /* 0x000fe200078e00bb */
[----:B------:R-:W-:-:S04]  /*859f0*/  LOP3.LUT R2, R7, 0x4c, RZ, 0xfc, !PT ;  /* 0x0000004c07027812 */ /* 0x000fc800078efcff */
[----:B------:R2:W-:Y:S02]  /*85a00*/  LDGSTS.E [R0+0x2000], desc[UR48][R4.64], P2 ;  /* 0x0200000004007fae */ /* 0x0005e40009121870 */
[----:B--2---:R-:W-:Y:S01]  /*85a10*/  IMAD.MOV.U32 R4, RZ, RZ, R190 ;  /* 0x000000ffff047224 */ /* 0x004fe200078e00be */
[----:B------:R-:W-:-:S05]  /*85a20*/  MOV R5, R189 ;  /* 0x000000bd00057202 */ /* 0x000fca0000000f00 */
[----:B------:R2:W-:Y:S01]  /*85a30*/  LDGSTS.E [R0+0x2008], desc[UR48][R4.64], P1 ;  /* 0x0200800004007fae */ /* 0x0005e20008921870 */
[----:B------:R-:W-:Y:S02]  /*85a40*/  ISETP.GE.AND P1, PT, R2, UR9, PT ;  /* 0x0000000902007c0c */ /* 0x000fe4000bf26270 */
[----:B------:R-:W-:Y:S02]  /*85a50*/  LOP3.LUT R2, R7, 0x4e, RZ, 0xfc, !PT ;  /* 0x0000004e07027812 */ /* 0x000fe400078efcff */
[----:B------:R-:W-:Y:S02]  /*85a60*/  SEL R3, RZ, 0x4, P1 ;  /* 0x00000004ff037807 */ /* 0x000fe40000800000 */
[----:B------:R-:W-:Y:S02]  /*85a70*/  ISETP.GE.AND P1, PT, R2, UR9, PT ;  /* 0x0000000902007c0c */ /* 0x000fe4000bf26270 */
[----:B------:R-:W4:Y:S01]  /*85a80*/  LDL R2, [R1+0x1828] ;  /* 0x0018280001027983 */ /* 0x000f220000100800 */
[----:B------:R-:W-:-:S02]  /*85a90*/  SEL R3, R3, RZ, !P0 ;  /* 0x000000ff03037207 */ /* 0x000fc40004000000 */
[----:B------:R-:W-:Y:S02]  /*85aa0*/  IADD3 R220, P3, R220, UR5, RZ ;  /* 0x00000005dcdc7c10 */ /* 0x000fe4000ff7e0ff */
[----:B------:R-:W-:Y:S02]  /*85ab0*/  ISETP.NE.U32.AND P2, PT, R3, RZ, PT ;  /* 0x000000ff0300720c */ /* 0x000fe40003f45070 */
[----:B------:R-:W-:Y:S02]  /*85ac0*/  SEL R3, RZ, 0x4, P1 ;  /* 0x00000004ff037807 */ /* 0x000fe40000800000 */
[----:B------:R-:W-:Y:S02]  /*85ad0*/  IADD3.X R219, R219, UR7, RZ, P3, !PT ;  /* 0x00000007dbdb7c10 */ /* 0x000fe40009ffe4ff */
[----:B------:R-:W-:Y:S02]  /*85ae0*/  SEL R3, R3, RZ, !P0 ;  /* 0x000000ff03037207 */ /* 0x000fe40004000000 */
[----:B------:R-:W-:-:S02]  /*85af0*/  IADD3 R222, P4, R222, UR5, RZ ;  /* 0x00000005dede7c10 */ /* 0x000fc4000ff9e0ff */
[----:B------:R-:W-:Y:S01]  /*85b00*/  ISETP.NE.U32.AND P1, PT, R3, RZ, PT ;  /* 0x000000ff0300720c */ /* 0x000fe20003f25070 */
[----:B--2---:R-:W-:Y:S01]  /*85b10*/  IMAD.MOV.U32 R4, RZ, RZ, R220 ;  /* 0x000000ffff047224 */ /* 0x004fe200078e00dc */
[----:B------:R-:W-:Y:S01]  /*85b20*/  IADD3.X R221, R221, UR7, RZ, P4, !PT ;  /* 0x00000007dddd7c10 */ /* 0x000fe2000a7fe4ff */
[----:B------:R-:W-:Y:S01]  /*85b30*/  IMAD.MOV.U32 R5, RZ, RZ, R219 ;  /* 0x000000ffff057224 */ /* 0x000fe200078e00db */
[----:B-1----:R-:W-:-:S04]  /*85b40*/  LOP3.LUT R150, R7, 0x6c, RZ, 0xfc, !PT ;  /* 0x0000006c07967812 */ /* 0x002fc800078efcff */
[----:B------:R1:W-:Y:S01]  /*85b50*/  LDGSTS.E [R0+0x4000], desc[UR48][R4.64], P2 ;  /* 0x0400000004007fae */ /* 0x0003e20009121870 */
[----:B------:R-:W-:Y:S01]  /*85b60*/  LOP3.LUT R149, R7, 0x6e, RZ, 0xfc, !PT ;  /* 0x0000006e07957812 */ /* 0x000fe200078efcff */
[----:B-1----:R-:W-:Y:S02]  /*85b70*/  IMAD.MOV.U32 R4, RZ, RZ, R222 ;  /* 0x000000ffff047224 */ /* 0x002fe400078e00de */
[----:B------:R-:W-:-:S05]  /*85b80*/  IMAD.MOV.U32 R5, RZ, RZ, R221 ;  /* 0x000000ffff057224 */ /* 0x000fca00078e00dd */
[----:B------:R1:W-:Y:S01]  /*85b90*/  LDGSTS.E [R0+0x4008], desc[UR48][R4.64], P1 ;  /* 0x0400800004007fae */ /* 0x0003e20008921870 */
[----:B------:R-:W-:-:S04]  /*85ba0*/  ISETP.GE.AND P1, PT, R150, UR9, PT ;  /* 0x0000000996007c0c */ /* 0x000fc8000bf26270 */
[----:B------:R-:W-:Y:S02]  /*85bb0*/  SEL R3, RZ, 0x4, P1 ;  /* 0x00000004ff037807 */ /* 0x000fe40000800000 */
[----:B------:R-:W-:Y:S02]  /*85bc0*/  ISETP.GE.AND P1, PT, R149, UR9, PT ;  /* 0x0000000995007c0c */ /* 0x000fe4000bf26270 */
[----:B------:R-:W-:Y:S02]  /*85bd0*/  SEL R3, R3, RZ, !P0 ;  /* 0x000000ff03037207 */ /* 0x000fe40004000000 */
[----:B------:R-:W-:Y:S02]  /*85be0*/  IADD3 R252, P3, R252, UR5, RZ ;  /* 0x00000005fcfc7c10 */ /* 0x000fe4000ff7e0ff */
[----:B------:R-:W-:Y:S02]  /*85bf0*/  ISETP.NE.U32.AND P2, PT, R3, RZ, PT ;  /* 0x000000ff0300720c */ /* 0x000fe40003f45070 */
[----:B------:R-:W-:-:S02]  /*85c00*/  SEL R3, RZ, 0x4, P1 ;  /* 0x00000004ff037807 */ /* 0x000fc40000800000 */
[----:B------:R-:W-:Y:S02]  /*85c10*/  IADD3.X R251, R251, UR7, RZ, P3, !PT ;  /* 0x00000007fbfb7c10 */ /* 0x000fe40009ffe4ff */
[----:B------:R-:W-:Y:S02]  /*85c20*/  SEL R3, R3, RZ, !P0 ;  /* 0x000000ff03037207 */ /* 0x000fe40004000000 */
[----:B-1----:R-:W-:Y:S02]  /*85c30*/  MOV R4, R252 ;  /* 0x000000fc00047202 */ /* 0x002fe40000000f00 */
[----:B------:R-:W-:Y:S01]  /*85c40*/  ISETP.NE.U32.AND P1, PT, R3, RZ, PT ;  /* 0x000000ff0300720c */ /* 0x000fe20003f25070 */
[----:B------:R-:W-:-:S05]  /*85c50*/  IMAD.MOV.U32 R5, RZ, RZ, R251 ;  /* 0x000000ffff057224 */ /* 0x000fca00078e00fb */
[----:B------:R1:W-:Y:S01]  /*85c60*/  LDGSTS.E [R0+0x6000], desc[UR48][R4.64], P2 ;  /* 0x0600000004007fae */ /* 0x0003e20009121870 */
[----:B------:R-:W-:-:S04]  /*85c70*/  IADD3 R160, P3, R160, UR5, RZ ;  /* 0x00000005a0a07c10 */ /* 0x000fc8000ff7e0ff */
[----:B------:R-:W-:Y:S02]  /*85c80*/  IADD3.X R159, R159, UR7, RZ, P3, !PT ;  /* 0x000000079f9f7c10 */ /* 0x000fe40009ffe4ff */
[----:B------:R-:W-:-:S04]  /*85c90*/  IADD3 R192, P3, R192, UR5, RZ ;  /* 0x00000005c0c07c10 */ /* 0x000fc8000ff7e0ff */
[----:B------:R-:W-:Y:S02]  /*85ca0*/  IADD3.X R191, R191, UR7, RZ, P3, !PT ;  /* 0x00000007bfbf7c10 */ /* 0x000fe40009ffe4ff */
[----:B---3--:R-:W-:-:S04]  /*85cb0*/  IADD3 R147, P4, R147, UR5, RZ ;  /* 0x0000000593937c10 */ /* 0x008fc8000ff9e0ff */
[----:B----4-:R-:W-:Y:S01]  /*85cc0*/  IADD3.X R148, R148, UR7, RZ, P4, !PT ;  /* 0x0000000794947c10 */ /* 0x010fe2000a7fe4ff */
[----:B-1----:R-:W-:-:S04]  /*85cd0*/  IMAD.MOV.U32 R4, RZ, RZ, R147 ;  /* 0x000000ffff047224 */ /* 0x002fc800078e0093 */
[----:B------:R-:W-:-:S05]  /*85ce0*/  IMAD.MOV.U32 R5, RZ, RZ, R148 ;  /* 0x000000ffff057224 */ /* 0x000fca00078e0094 */
[----:B------:R1:W-:Y:S02]  /*85cf0*/  LDGSTS.E [R0+0x6008], desc[UR48][R4.64], P1 ;  /* 0x0600800004007fae */ /* 0x0003e40008921870 */
[----:B-1----:R-:W-:-:S04]  /*85d00*/  LOP3.LUT R0, R7, 0x10, RZ, 0xfc, !PT ;  /* 0x0000001007007812 */ /* 0x002fc800078efcff */
[----:B------:R-:W-:Y:S02]  /*85d10*/  ISETP.GE.AND P1, PT, R0, UR9, PT ;  /* 0x0000000900007c0c */ /* 0x000fe4000bf26270 */
[----:B------:R-:W-:Y:S02]  /*85d20*/  LOP3.LUT R0, R7, 0x12, RZ, 0xfc, !PT ;  /* 0x0000001207007812 */ /* 0x000fe400078efcff */
[----:B------:R-:W-:Y:S02]  /*85d30*/  SEL R3, RZ, 0x4, P1 ;  /* 0x00000004ff037807 */ /* 0x000fe40000800000 */
[----:B------:R-:W-:Y:S02]  /*85d40*/  ISETP.GE.AND P2, PT, R0, UR9, PT ;  /* 0x0000000900007c0c */ /* 0x000fe4000bf46270 */
[----:B------:R-:W-:Y:S02]  /*85d50*/  SEL R3, R3, RZ, !P0 ;  /* 0x000000ff03037207 */ /* 0x000fe40004000000 */
[----:B------:R-:W-:-:S02]  /*85d60*/  SEL R0, RZ, 0x4, P2 ;  /* 0x00000004ff007807 */ /* 0x000fc40001000000 */
[----:B------:R-:W-:Y:S02]  /*85d70*/  ISETP.NE.U32.AND P1, PT, R3, RZ, PT ;  /* 0x000000ff0300720c */ /* 0x000fe40003f25070 */
[----:B------:R-:W-:-:S04]  /*85d80*/  SEL R0, R0, RZ, !P0 ;  /* 0x000000ff00007207 */ /* 0x000fc80004000000 */
[----:B------:R-:W-:Y:S01]  /*85d90*/  ISETP.NE.U32.AND P2, PT, R0, RZ, PT ;  /* 0x000000ff0000720c */ /* 0x000fe20003f45070 */
[----:B------:R-:W-:Y:S01]  /*85da0*/  IMAD.U32 R0, RZ, RZ, UR16 ;  /* 0x00000010ff007e24 */ /* 0x000fe2000f8e00ff */
[----:B------:R-:W-:Y:S01]  /*85db0*/  MOV R4, R160 ;  /* 0x000000a000047202 */ /* 0x000fe20000000f00 */
[----:B------:R-:W-:Y:S01]  /*85dc0*/  IMAD.MOV.U32 R5, RZ, RZ, R159 ;  /* 0x000000ffff057224 */ /* 0x000fe200078e009f */
[----:B------:R1:W-:Y:S01]  /*85dd0*/  STL [R1+0x204], R147 ;  /* 0x0002049301007387 */ /* 0x0003e20000100800 */
[----:B------:R-:W-:Y:S02]  /*85de0*/  IADD3 R162, P4, R162, UR5, RZ ;  /* 0x00000005a2a27c10 */ /* 0x000fe4000ff9e0ff */
[----:B------:R-:W-:Y:S02]  /*85df0*/  IADD3 R0, R2, 0x200000, R0 ;  /* 0x0020000002007810 */ /* 0x000fe40007ffe000 */
[----:B-1----:R-:W-:-:S03]  /*85e00*/  LOP3.LUT R147, R7, 0x30, RZ, 0xfc, !PT ;  /* 0x0000003007937812 */ /* 0x002fc600078efcff */
[----:B------:R1:W-:Y:S01]  /*85e10*/  LDGSTS.E [R0], desc[UR48][R4.64], P1 ;  /* 0x0000000004007fae */ /* 0x0003e20008921870 */
[----:B------:R-:W-:Y:S02]  /*85e20*/  ISETP.GE.AND P1, PT, R147, UR9, PT ;  /* 0x0000000993007c0c */ /* 0x000fe4000bf26270 */
[----:B------:R-:W-:Y:S02]  /*85e30*/  IADD3.X R161, R161, UR7, RZ, P4, !PT ;  /* 0x00000007a1a17c10 */ /* 0x000fe4000a7fe4ff */
[----:B------:R-:W-:Y:S02]  /*85e40*/  SEL R3, RZ, 0x4, P1 ;  /* 0x00000004ff037807 */ /* 0x000fe40000800000 */
[----:B------:R-:W-:Y:S02]  /*85e50*/  LOP3.LUT R2, R7, 0x32, RZ, 0xfc, !PT ;  /* 0x0000003207027812 */ /* 0x000fe400078efcff */
[----:B------:R-:W-:Y:S01]  /*85e60*/  SEL R3, R3, RZ, !P0 ;  /* 0x000000ff03037207 */ /* 0x000fe20004000000 */
[----:B-1----:R-:W-:-:S02]  /*85e70*/  IMAD.MOV.U32 R4, RZ, RZ, R162 ;  /* 0x000000ffff047224 */ /* 0x002fc400078e00a2 */
[----:B------:R-:W-:Y:S01]  /*85e80*/  IMAD.MOV.U32 R5, RZ, RZ, R161 ;  /* 0x000000ffff057224 */ /* 0x000fe200078e00a1 */
[----:B------:R-:W-:-:S04]  /*85e90*/  ISETP.GE.AND P1, PT, R2, UR9, PT ;  /* 0x0000000902007c0c */ /* 0x000fc8000bf26270 */
[----:B------:R1:W-:Y:S01]  /*85ea0*/  LDGSTS.E [R0+0x8], desc[UR48][R4.64], P2 ;  /* 0x0000800004007fae */ /* 0x0003e20009121870 */
[----:B------:R-:W-:Y:S02]  /*85eb0*/  ISETP.NE.U32.AND P2, PT, R3, RZ, PT ;  /* 0x000000ff0300720c */ /* 0x000fe40003f45070 */
[----:B------:R-:W-:-:S04]  /*85ec0*/  SEL R3, RZ, 0x4, P1 ;  /* 0x00000004ff037807 */ /* 0x000fc80000800000 */
[----:B------:R-:W-:Y:S02]  /*85ed0*/  SEL R3, R3, RZ, !P0 ;  /* 0x000000ff03037207 */ /* 0x000fe40004000000 */
[----:B------:R-:W-:Y:S02]  /*85ee0*/  IADD3 R194, P4, R194, UR5, RZ ;  /* 0x00000005c2c27c10 */ /* 0x000fe4000ff9e0ff */
[----:B------:R-:W-:Y:S01]  /*85ef0*/  ISETP.NE.U32.AND P1, PT, R3, RZ, PT ;  /* 0x000000ff0300720c */ /* 0x000fe20003f25070 */
[----:B-1----:R-:W-:Y:S01]  /*85f00*/  IMAD.MOV.U32 R4, RZ, RZ, R192 ;  /* 0x000000ffff047224 */ /* 0x002fe200078e00c0 */
[----:B------:R-:W-:Y:S02]  /*85f10*/  MOV R5, R191 ;  /* 0x000000bf00057202 */ /* 0x000fe40000000f00 */
[----:B------:R-:W-:-:S03]  /*85f20*/  IADD3.X R193, R193, UR7, RZ, P4, !PT ;  /* 0x00000007c1c17c10 */ /* 0x000fc6000a7fe4ff */
[----:B------:R1:W-:Y:S01]  /*85f30*/  LDGSTS.E [R0+0x2000], desc[UR48][R4.64], P2 ;  /* 0x0200000004007fae */ /* 0x0003e20009121870 */
[C---:B------:R-:W-:Y:S02]  /*85f40*/  LOP3.LUT R147, R7.reuse, 0x50, RZ, 0xfc, !PT ;  /* 0x0000005007937812 */ /* 0x040fe400078efcff */
[----:B------:R-:W-:Y:S01]  /*85f50*/  LOP3.LUT R2, R7, 0x52, RZ, 0xfc, !PT ;  /* 0x0000005207027812 */ /* 0x000fe200078efcff */
[----:B-1----:R-:W-:Y:S02]  /*85f60*/  IMAD.MOV.U32 R4, RZ, RZ, R194 ;  /* 0x000000ffff047224 */ /* 0x002fe400078e00c2 */
[----:B------:R-:W-:-:S05]  /*85f70*/  IMAD.MOV.U32 R5, RZ, RZ, R193 ;  /* 0x000000ffff057224 */ /* 0x000fca00078e00c1 */
[----:B------:R1:W-:Y:S01]  /*85f80*/  LDGSTS.E [R0+0x2008], desc[UR48][R4.64], P1 ;  /* 0x0200800004007fae */ /* 0x0003e20008921870 */
[----:B------:R-:W-:-:S03]  /*85f90*/  ISETP.GE.AND P1, PT, R147, UR9, PT ;  /* 0x0000000993007c0c */ /* 0x000fc6000bf26270 */
[----:B------:R2:W-:Y:S01]  /*85fa0*/  STL [R1+0x200], R148 ;  /* 0x0002009401007387 */ /* 0x0005e20000100800 */
[----:B------:R-:W-:Y:S02]  /*85fb0*/  SEL R3, RZ, 0x4, P1 ;  /* 0x00000004ff037807 */ /* 0x000fe40000800000 */
[----:B------:R-:W-:Y:S01]  /*85fc0*/  ISETP.GE.AND P1, PT, R2, UR9, PT ;  /* 0x0000000902007c0c */ /* 0x000fe2000bf26270 */
[----:B------:R-:W3:Y:S04]  /*85fd0*/  LDL.LU R149, [R1+0x208] ;  /* 0x0002080001957983 */ /* 0x000ee80000300800 */
[----:B------:R-:W4:Y:S04]  /*85fe0*/  LDL.LU R2, [R1+0x20c] ;  /* 0x00020c0001027983 */ /* 0x000f280000300800 */
[----:B--2---:R-:W2:Y:S04]  /*85ff0*/  LDL.LU R148, [R1+0x210] ;  /* 0x0002100001947983 */ /* 0x004ea80000300800 */
[----:B------:R-:W2:Y:S01]  /*86000*/  LDL.LU R147, [R1+0x214] ;  /* 0x0002140001937983 */ /* 0x000ea20000300800 */
        /* <DEDUP_REMOVED lines=8> */
[----:B-1----:R-:W-:Y:S01]  /*86090*/  IMAD.MOV.U32 R4, RZ, RZ, R224 ;  /* 0x000000ffff047224 */ /* 0x002fe200078e00e0 */
[----:B------:R-:W-:Y:S01]  /*860a0*/  IADD3.X R225, R225, UR7, RZ, P4, !PT ;  /* 0x00000007e1e17c10 */ /* 0x000fe2000a7fe4ff */
[----:B------:R-:W-:-:S05]  /*860b0*/  IMAD.MOV.U32 R5, RZ, RZ, R223 ;  /* 0x000000ffff057224 */ /* 0x000fca00078e00df */
[----:B------:R1:W-:Y:S02]  /*860c0*/  LDGSTS.E [R0+0x4000], desc[UR48][R4.64], P2 ;  /* 0x0400000004007fae */ /* 0x0003e40009121870 */
[----:B-1----:R-:W-:Y:S01]  /*860d0*/  MOV R4, R226 ;  /* 0x000000e200047202 */ /* 0x002fe20000000f00 */
[----:B------:R-:W-:-:S05]  /*860e0*/  IMAD.MOV.U32 R5, RZ, RZ, R225 ;  /* 0x000000ffff057224 */ /* 0x000fca00078e00e1 */
[----:B------:R1:W-:Y:S01]  /*860f0*/  LDGSTS.E [R0+0x4008], desc[UR48][R4.64], P1 ;  /* 0x0400800004007fae */ /* 0x0003e20008921870 */
[----:B------:R-:W-:Y:S02]  /*86100*/  LOP3.LUT R151, R7, 0x70, RZ, 0xfc, !PT ;  /* 0x0000007007977812 */ /* 0x000fe400078efcff */
[----:B----4-:R-:W-:-:S04]  /*86110*/  IADD3 R2, P3, R2, UR5, RZ ;  /* 0x0000000502027c10 */ /* 0x010fc8000ff7e0ff */
[----:B---3--:R-:W-:Y:S01]  /*86120*/  IADD3.X R149, R149, UR7, RZ, P3, !PT ;  /* 0x0000000795957c10 */ /* 0x008fe20009ffe4ff */
[----:B------:R3:W-:Y:S01]  /*86130*/  STL [R1+0x20c], R2 ;  /* 0x00020c0201007387 */ /* 0x0007e20000100800 */
[----:B--2---:R-:W-:-:S03]  /*86140*/  IADD3 R147, P4, R147, UR5, RZ ;  /* 0x0000000593937c10 */ /* 0x004fc6000ff9e0ff */
[----:B------:R-:W-:Y:S01]  /*86150*/  STL [R1+0x208], R149 ;  /* 0x0002089501007387 */ /* 0x000fe20000100800 */
[----:B-1----:R-:W-:-:S03]  /*86160*/  IMAD.MOV.U32 R4, RZ, RZ, R2 ;  /* 0x000000ffff047224 */ /* 0x002fc600078e0002 */
[----:B------:R1:W-:Y:S04]  /*86170*/  STL [R1+0x214], R147 ;  /* 0x0002149301007387 */ /* 0x0003e80000100800 */
[----:B---3--:R-:W2:Y:S01]  /*86180*/  LDL R2, [R1+0x1824] ;  /* 0x0018240001027983 */ /* 0x008ea20000100800 */
[----:B------:R-:W-:Y:S02]  /*86190*/  ISETP.GE.AND P1, PT, R151, UR9, PT ;  /* 0x0000000997007c0c */ /* 0x000fe4000bf26270 */
[----:B------:R-:W-:Y:S02]  /*861a0*/  LOP3.LUT R150, R7, 0x72, RZ, 0xfc, !PT ;  /* 0x0000007207967812 */ /* 0x000fe400078efcff */
[----:B------:R-:W-:Y:S02]  /*861b0*/  SEL R3, RZ, 0x4, P1 ;  /* 0x00000004ff037807 */ /* 0x000fe40000800000 */
[----:B------:R-:W-:-:S02]  /*861c0*/  ISETP.GE.AND P1, PT, R150, UR9, PT ;  /* 0x0000000996007c0c */ /* 0x000fc4000bf26270 */
[----:B------:R-:W-:-:S04]  /*861d0*/  SEL R3, R3, RZ, !P0 ;  /* 0x000000ff03037207 */ /* 0x000fc80004000000 */
[----:B------:R-:W-:Y:S02]  /*861e0*/  ISETP.NE.U32.AND P2, PT, R3, RZ, PT ;  /* 0x000000ff0300720c */ /* 0x000fe40003f45070 */
[----:B------:R-:W-:-:S04]  /*861f0*/  SEL R3, RZ, 0x4, P1 ;  /* 0x00000004ff037807 */ /* 0x000fc80000800000 */
[----:B------:R-:W-:Y:S01]  /*86200*/  SEL R3, R3, RZ, !P0 ;  /* 0x000000ff03037207 */ /* 0x000fe20004000000 */
[----:B------:R-:W-:-:S03]  /*86210*/  IMAD.MOV.U32 R5, RZ, RZ, R149 ;  /* 0x000000ffff057224 */ /* 0x000fc600078e0095 */
[----:B------:R-:W-:Y:S02]  /*86220*/  ISETP.NE.U32.AND P1, PT, R3, RZ, PT ;  /* 0x000000ff0300720c */ /* 0x000fe40003f25070 */
[----:B------:R-:W-:Y:S01]  /*86230*/  IADD3.X R148, R148, UR7, RZ, P4, !PT ;  /* 0x0000000794947c10 */ /* 0x000fe2000a7fe4ff */
[----:B------:R3:W-:Y:S02]  /*86240*/  LDGSTS.E [R0+0x6000], desc[UR48][R4.64], P2 ;  /* 0x0600000004007fae */ /* 0x0007e40009121870 */
[----:B---3--:R-:W-:Y:S01]  /*86250*/  IMAD.MOV.U32 R4, RZ, RZ, R147 ;  /* 0x000000ffff047224 */ /* 0x008fe200078e0093 */
[----:B------:R-:W-:-:S07]  /*86260*/  MOV R5, R148 ;  /* 0x0000009400057202 */ /* 0x000fce0000000f00 */
[----:B------:R3:W-:Y:S02]  /*86270*/  LDGSTS.E [R0+0x6008], desc[UR48][R4.64], P1 ;  /* 0x0600800004007fae */ /* 0x0007e40008921870 */
[----:B---3--:R-:W-:-:S04]  /*86280*/  LOP3.LUT R0, R7, 0x14, RZ, 0xfc, !PT ;  /* 0x0000001407007812 */ /* 0x008fc800078efcff */
        /* <DEDUP_REMOVED lines=13> */
[----:B-1----:R-:W-:-:S03]  /*86360*/  LOP3.LUT R147, R7, 0x34, RZ, 0xfc, !PT ;  /* 0x0000003407937812 */ /* 0x002fc600078efcff */
[----:B------:R-:W-:Y:S01]  /*86370*/  IMAD.MOV.U32 R5, RZ, RZ, R163 ;  /* 0x000000ffff057224 */ /* 0x000fe200078e00a3 */
[----:B------:R-:W-:-:S04]  /*86380*/  IADD3 R166, P4, R166, UR5, RZ ;  /* 0x00000005a6a67c10 */ /* 0x000fc8000ff9e0ff */
[----:B------:R-:W-:Y:S02]  /*86390*/  IADD3.X R165, R165, UR7, RZ, P4, !PT ;  /* 0x00000007a5a57c10 */ /* 0x000fe4000a7fe4ff */
[----:B------:R-:W-:Y:S02]  /*863a0*/  IADD3 R196, P3, R196, UR5, RZ ;  /* 0x00000005c4c47c10 */ /* 0x000fe4000ff7e0ff */
[----:B------:R-:W-:Y:S02]  /*863b0*/  IADD3 R198, P4, R198, UR5, RZ ;  /* 0x00000005c6c67c10 */ /* 0x000fe4000ff9e0ff */
[----:B------:R-:W-:Y:S02]  /*863c0*/  IADD3.X R195, R195, UR7, RZ, P3, !PT ;  /* 0x00000007c3c37c10 */ /* 0x000fe40009ffe4ff */
[----:B------:R-:W-:Y:S01]  /*863d0*/  IADD3.X R197, R197, UR7, RZ, P4, !PT ;  /* 0x00000007c5c57c10 */ /* 0x000fe2000a7fe4ff */
[----:B------:R1:W-:Y:S04]  /*863e0*/  STL [R1+0x210], R148 ;  /* 0x0002109401007387 */ /* 0x0003e80000100800 */
[----:B------:R-:W3:Y:S01]  /*863f0*/  LDL.LU R149, [R1+0x218] ;  /* 0x0002180001957983 */ /* 0x000ee20000300800 */
[----:B--2---:R-:W-:-:S05]  /*86400*/  IADD3 R0, R2, 0x200000, R0 ;  /* 0x0020000002007810 */ /* 0x004fca0007ffe000 */
[----:B------:R2:W-:Y:S01]  /*86410*/  LDGSTS.E [R0], desc[UR48][R4.64], P1 ;  /* 0x0000000004007fae */ /* 0x0005e20008921870 */
[----:B------:R-:W-:Y:S02]  /*86420*/  ISETP.GE.AND P1, PT, R147, UR9, PT ;  /* 0x0000000993007c0c */ /* 0x000fe4000bf26270 */
[----:B------:R-:W-:Y:S02]  /*86430*/  LOP3.LUT R2, R7, 0x36, RZ, 0xfc, !PT ;  /* 0x0000003607027812 */ /* 0x000fe400078efcff */
[----:B------:R-:W-:Y:S02]  /*86440*/  SEL R3, RZ, 0x4, P1 ;  /* 0x00000004ff037807 */ /* 0x000fe40000800000 */
[----:B------:R-:W-:Y:S02]  /*86450*/  ISETP.GE.AND P1, PT, R2, UR9, PT ;  /* 0x0000000902007c0c */ /* 0x000fe4000bf26270 */
[----:B------:R-:W-:Y:S01]  /*86460*/  SEL R3, R3, RZ, !P0 ;  /* 0x000000ff03037207 */ /* 0x000fe20004000000 */
[----:B--2---:R-:W-:Y:S01]  /*86470*/  IMAD.MOV.U32 R4, RZ, RZ, R166 ;  /* 0x000000ffff047224 */ /* 0x004fe200078e00a6 */
[----:B------:R-:W-:-:S05]  /*86480*/  MOV R5, R165 ;  /* 0x000000a500057202 */ /* 0x000fca0000000f00 */
        /* <DEDUP_REMOVED lines=16> */
[----:B------:R-:W4:Y:S04]  /*86590*/  LDL.LU R2, [R1+0x21c] ;  /* 0x00021c0001027983 */ /* 0x000f280000300800 */
[----:B-1----:R-:W3:Y:S04]  /*865a0*/  LDL.LU R148, [R1+0x220] ;  /* 0x0002200001947983 */ /* 0x002ee80000300800 */
[----:B------:R-:W3:Y:S01]  /*865b0*/  LDL.LU R147, [R1+0x224] ;  /* 0x0002240001937983 */ /* 0x000ee20000300800 */
        /* <DEDUP_REMOVED lines=9> */
[----:B------:R-:W-:Y:S02]  /*86650*/  MOV R4, R228 ;  /* 0x000000e400047202 */ /* 0x000fe40000000f00 */
[----:B------:R-:W-:-:S03]  /*86660*/  IADD3.X R229, R229, UR7, RZ, P4, !PT ;  /* 0x00000007e5e57c10 */ /* 0x000fc6000a7fe4ff */
[----:B------:R1:W-:Y:S02]  /*86670*/  LDGSTS.E [R0+0x4000], desc[UR48][R4.64], P2 ;  /* 0x0400000004007fae */ /* 0x0003e40009121870 */
[----:B-1----:R-:W-:Y:S02]  /*86680*/  IMAD.MOV.U32 R4, RZ, RZ, R230 ;  /* 0x000000ffff047224 */ /* 0x002fe400078e00e6 */
[----:B------:R-:W-:-:S05]  /*86690*/  IMAD.MOV.U32 R5, RZ, RZ, R229 ;  /* 0x000000ffff057224 */ /* 0x000fca00078e00e5 */
[----:B------:R1:W-:Y:S01]  /*866a0*/  LDGSTS.E [R0+0x4008], desc[UR48][R4.64], P1 ;  /* 0x0400800004007fae */ /* 0x0003e20008921870 */
[----:B------:R-:W-:Y:S02]  /*866b0*/  LOP3.LUT R151, R7, 0x74, RZ, 0xfc, !PT ;  /* 0x0000007407977812 */ /* 0x000fe400078efcff */
[----:B----4-:R-:W-:-:S04]  /*866c0*/  IADD3 R2, P3, R2, UR5, RZ ;  /* 0x0000000502027c10 */ /* 0x010fc8000ff7e0ff */
[----:B---3--:R-:W-:Y:S01]  /*866d0*/  IADD3.X R149, R149, UR7, RZ, P3, !PT ;  /* 0x0000000795957c10 */ /* 0x008fe20009ffe4ff */
[----:B------:R2:W-:Y:S01]  /*866e0*/  STL [R1+0x21c], R2 ;  /* 0x00021c0201007387 */ /* 0x0005e20000100800 */
[----:B------:R-:W-:-:S03]  /*866f0*/  IADD3 R147, P4, R147, UR5, RZ ;  /* 0x0000000593937c10 */ /* 0x000fc6000ff9e0ff */
[----:B------:R-:W-:Y:S01]  /*86700*/  STL [R1+0x218], R149 ;  /* 0x0002189501007387 */ /* 0x000fe20000100800 */
[----:B-1----:R-:W-:-:S03]  /*86710*/  IMAD.MOV.U32 R4, RZ, RZ, R2 ;  /* 0x000000ffff047224 */ /* 0x002fc600078e0002 */
[----:B------:R1:W-:Y:S04]  /*86720*/  STL [R1+0x224], R147 ;  /* 0x0002249301007387 */ /* 0x0003e80000100800 */
[----:B--2---:R-:W2:Y:S01]  /*86730*/  LDL R2, [R1+0x1820] ;  /* 0x0018200001027983 */ /* 0x004ea20000100800 */
[----:B------:R-:W-:Y:S02]  /*86740*/  ISETP.GE.AND P1, PT, R151, UR9, PT ;  /* 0x0000000997007c0c */ /* 0x000fe4000bf26270 */
[----:B------:R-:W-:Y:S02]  /*86750*/  LOP3.LUT R150, R7, 0x76, RZ, 0xfc, !PT ;  /* 0x0000007607967812 */ /* 0x000fe400078efcff */
[----:B------:R-:W-:Y:S02]  /*86760*/  SEL R3, RZ, 0x4, P1 ;  /* 0x00000004ff037807 */ /* 0x000fe40000800000 */
[----:B------:R-:W-:-:S02]  /*86770*/  ISETP.GE.AND P1, PT, R150, UR9, PT ;  /* 0x0000000996007c0c */ /* 0x000fc4000bf26270 */
[----:B------:R-:W-:-:S04]  /*86780*/  SEL R3, R3, RZ, !P0 ;  /* 0x000000ff03037207 */ /* 0x000fc80004000000 */
[----:B------:R-:W-:Y:S02]  /*86790*/  ISETP.NE.U32.AND P2, PT, R3, RZ, PT ;  /* 0x000000ff0300720c */ /* 0x000fe40003f45070 */
[----:B------:R-:W-:-:S04]  /*867a0*/  SEL R3, RZ, 0x4, P1 ;  /* 0x00000004ff037807 */ /* 0x000fc80000800000 */
[----:B------:R-:W-:Y:S02]  /*867b0*/  SEL R3, R3, RZ, !P0 ;  /* 0x000000ff03037207 */ /* 0x000fe40004000000 */
[----:B------:R-:W-:Y:S02]  /*867c0*/  MOV R5, R149 ;  /* 0x0000009500057202 */ /* 0x000fe40000000f00 */
[----:B------:R-:W-:Y:S02]  /*867d0*/  ISETP.NE.U32.AND P1, PT, R3, RZ, PT ;  /* 0x000000ff0300720c */ /* 0x000fe40003f25070 */
[----:B------:R-:W-:Y:S01]  /*867e0*/  IADD3.X R148, R148, UR7, RZ, P4, !PT ;  /* 0x0000000794947c10 */ /* 0x000fe2000a7fe4ff */
[----:B------:R3:W-:Y:S02]  /*867f0*/  LDGSTS.E [R0+0x6000], desc[UR48][R4.64], P2 ;  /* 0x0600000004007fae */ /* 0x0007e40009121870 */
[----:B---3--:R-:W-:Y:S02]  /*86800*/  IMAD.MOV.U32 R4, RZ, RZ, R147 ;  /* 0x000000ffff047224 */ /* 0x008fe400078e0093 */
[----:B------:R-:W-:-:S06]  /*86810*/  IMAD.MOV.U32 R5, RZ, RZ, R148 ;  /* 0x000000ffff057224 */ /* 0x000fcc00078e0094 */
        /* <DEDUP_REMOVED lines=8> */
[----:B------:R-:W-:Y:S02]  /*868a0*/  ISETP.NE.U32.AND P1, PT, R3, RZ, PT ;  /* 0x000000ff0300720c */ /* 0x000fe40003f25070 */
[----:B------:R-:W-:Y:S02]  /*868b0*/  SEL R0, R0, RZ, !P0 ;  /* 0x000000ff00007207 */ /* 0x000fe40004000000 */
[----:B------:R-:W-:Y:S02]  /*868c0*/  IADD3 R168, P3, R168, UR5, RZ ;  /* 0x00000005a8a87c10 */ /* 0x000fe4000ff7e0ff */
[----:B------:R-:W-:Y:S01]  /*868d0*/  ISETP.NE.U32.AND P2, PT, R0, RZ, PT ;  /* 0x000000ff0000720c */ /* 0x000fe20003f45070 */
[----:B------:R-:W-:Y:S01]  /*868e0*/  IMAD.U32 R0, RZ, RZ, UR16 ;  /* 0x00000010ff007e24 */ /* 0x000fe2000f8e00ff */
[----:B------:R-:W-:Y:S01]  /*868f0*/  IADD3.X R167, R167, UR7, RZ, P3, !PT ;  /* 0x00000007a7a77c10 */ /* 0x000fe20009ffe4ff */
[----:B------:R-:W-:Y:S01]  /*86900*/  IMAD.MOV.U32 R4, RZ, RZ, R168 ;  /* 0x000000ffff047224 */ /* 0x000fe200078e00a8 */
[----:B-1----:R-:W-:-:S02]  /*86910*/  LOP3.LUT R147, R7, 0x38, RZ, 0xfc, !PT ;  /* 0x0000003807937812 */ /* 0x002fc400078efcff */
[----:B------:R-:W-:Y:S02]  /*86920*/  MOV R5, R167 ;  /* 0x000000a700057202 */ /* 0x000fe40000000f00 */
        /* <DEDUP_REMOVED lines=44> */
[----:B--2---:R-:W-:Y:S02]  /*86bf0*/  IMAD.MOV.U32 R4, RZ, RZ, R232 ;  /* 0x000000ffff047224 */ /* 0x004fe400078e00e8 */
[----:B------:R-:W-:Y:S01]  /*86c00*/  IMAD.MOV.U32 R5, RZ, RZ, R231 ;  /* 0x000000ffff057224 */ /* 0x000fe200078e00e7 */
[----:B------:R-:W-:-:S04]  /*86c10*/  IADD3.X R233, R233, UR7, RZ, P4, !PT ;  /* 0x00000007e9e97c10 */ /* 0x000fc8000a7fe4ff */
[----:B------:R1:W-:Y:S02]  /*86c20*/  LDGSTS.E [R0+0x4000], desc[UR48][R4.64], P2 ;  /* 0x0400000004007fae */ /* 0x0003e40009121870 */
[----:B-1----:R-:W-:Y:S01]  /*86c30*/  IMAD.MOV.U32 R4, RZ, RZ, R234 ;  /* 0x000000ffff047224 */ /* 0x002fe200078e00ea */
[----:B------:R-:W-:-:S05]  /*86c40*/  MOV R5, R233 ;  /* 0x000000e900057202 */ /* 0x000fca0000000f00 */
[----:B------:R1:W-:Y:S01]  /*86c50*/  LDGSTS.E [R0+0x4008], desc[UR48][R4.64], P1 ;  /* 0x0400800004007fae */ /* 0x0003e20008921870 */
[----:B------:R-:W-:Y:S02]  /*86c60*/  LOP3.LUT R151, R7, 0x78, RZ, 0xfc, !PT ;  /* 0x0000007807977812 */ /* 0x000fe400078efcff */
[----:B----4-:R-:W-:-:S04]  /*86c70*/  IADD3 R2, P3, R2, UR5, RZ ;  /* 0x0000000502027c10 */ /* 0x010fc8000ff7e0ff */
[----:B---3--:R-:W-:Y:S01]  /*86c80*/  IADD3.X R149, R149, UR7, RZ, P3, !PT ;  /* 0x0000000795957c10 */ /* 0x008fe20009ffe4ff */
[----:B------:R2:W-:Y:S01]  /*86c90*/  STL [R1+0x22c], R2 ;  /* 0x00022c0201007387 */ /* 0x0005e20000100800 */
[----:B------:R-:W-:-:S03]  /*86ca0*/  IADD3 R147, P4, R147, UR5, RZ ;  /* 0x0000000593937c10 */ /* 0x000fc6000ff9e0ff */
[----:B------:R3:W-:Y:S01]  /*86cb0*/  STL [R1+0x228], R149 ;  /* 0x0002289501007387 */ /* 0x0007e20000100800 */
        /* <DEDUP_REMOVED lines=15> */
[----:B----4-:R-:W-:Y:S02]  /*86db0*/  IMAD.MOV.U32 R4, RZ, RZ, R147 ;  /* 0x000000ffff047224 */ /* 0x010fe400078e0093 */
[----:B------:R-:W-:-:S06]  /*86dc0*/  IMAD.MOV.U32 R5, RZ, RZ, R148 ;  /* 0x000000ffff057224 */ /* 0x000fcc00078e0094 */
[----:B------:R4:W-:Y:S02]  /*86dd0*/  LDGSTS.E [R0+0x6008], desc[UR48][R4.64], P1 ;  /* 0x0600800004007fae */ /* 0x0009e40008921870 */
[----:B----4-:R-:W-:-:S04]  /*86de0*/  LOP3.LUT R0, R7, 0x1c, RZ, 0xfc, !PT ;  /* 0x0000001c07007812 */ /* 0x010fc800078efcff */
[----:B------:R-:W-:Y:S02]  /*86df0*/  ISETP.GE.AND P1, PT, R0, UR9, PT ;  /* 0x0000000900007c0c */ /* 0x000fe4000bf26270 */
[----:B------:R-:W-:-:S04]  /*86e00*/  LOP3.LUT R0, R7, 0x1e, RZ, 0xfc, !PT ;  /* 0x0000001e07007812 */ /* 0x000fc800078efcff */
[----:B------:R-:W-:-:S04]  /*86e10*/  ISETP.GE.AND P2, PT, R0, UR9, PT ;  /* 0x0000000900007c0c */ /* 0x000fc8000bf46270 */
[----:B------:R-:W-:-:S04]  /*86e20*/  SEL R0, RZ, 0x4, P2 ;  /* 0x00000004ff007807 */ /* 0x000fc80001000000 */
[----:B------:R-:W-:-:S04]  /*86e30*/  SEL R0, R0, RZ, !P0 ;  /* 0x000000ff00007207 */ /* 0x000fc80004000000 */
[----:B------:R-:W-:Y:S02]  /*86e40*/  ISETP.NE.U32.AND P2, PT, R0, RZ, PT ;  /* 0x000000ff0000720c */ /* 0x000fe40003f45070 */
[----:B------:R-:W-:Y:S02]  /*86e50*/  MOV R0, UR16 ;  /* 0x0000001000007c02 */ /* 0x000fe40008000f00 */
[----:B------:R-:W-:-:S04]  /*86e60*/  SEL R3, RZ, 0x4, P1 ;  /* 0x00000004ff037807 */ /* 0x000fc80000800000 */
[----:B------:R-:W-:Y:S02]  /*86e70*/  SEL R3, R3, RZ, !P0 ;  /* 0x000000ff03037207 */ /* 0x000fe40004000000 */
[----:B------:R-:W-:Y:S02]  /*86e80*/  IADD3 R172, P3, R172, UR5, RZ ;  /* 0x00000005acac7c10 */ /* 0x000fe4000ff7e0ff */
[----:B------:R-:W-:Y:S02]  /*86e90*/  ISETP.NE.U32.AND P1, PT, R3, RZ, PT ;  /* 0x000000ff0300720c */ /* 0x000fe40003f25070 */
[----:B------:R-:W-:Y:S01]  /*86ea0*/  IADD3.X R171, R171, UR7, RZ, P3, !PT ;  /* 0x00000007abab7c10 */ /* 0x000fe20009ffe4ff */
[----:B------:R-:W-:-:S04]  /*86eb0*/  IMAD.MOV.U32 R4, RZ, RZ, R172 ;  /* 0x000000ffff047224 */ /* 0x000fc800078e00ac */
        /* <DEDUP_REMOVED lines=8> */
[----:B------:R-:W4:Y:S04]  /*86f40*/  LDL.LU R150, [R1+0x238] ;  /* 0x0002380001967983 */ /* 0x000f280000300800 */
[----:B------:R-:W4:Y:S04]  /*86f50*/  LDL.LU R7, [R1+0x23c] ;  /* 0x00023c0001077983 */ /* 0x000f280000300800 */
[----:B---3--:R-:W3:Y:S01]  /*86f60*/  LDL.LU R149, [R1+0x240] ;  /* 0x0002400001957983 */ /* 0x008ee20000300800 */
[----:B--2---:R-:W-:-:S02]  /*86f70*/  IADD3 R0, R2, 0x200000, R0 ;  /* 0x0020000002007810 */ /* 0x004fc40007ffe000 */
[----:B------:R-:W1:Y:S03]  /*86f80*/  S2R R2, SR_TID.X ;  /* 0x0000000000027919 */ /* 0x000e660000002100 */
[----:B------:R2:W-:Y:S01]  /*86f90*/  LDGSTS.E [R0], desc[UR48][R4.64], P1 ;  /* 0x0000000004007fae */ /* 0x0005e20008921870 */
[--C-:B-1----:R-:W-:Y:S02]  /*86fa0*/  SHF.R.U32.HI R147, RZ, 0x6, R2.reuse ;  /* 0x00000006ff937819 */ /* 0x102fe40000011602 */
[----:B------:R-:W-:Y:S02]  /*86fb0*/  SHF.R.U32.HI R2, RZ, 0x6, R2 ;  /* 0x00000006ff027819 */ /* 0x000fe40000011602 */
[----:B------:R-:W-:Y:S02]  /*86fc0*/  SGXT.U32 R147, R147, 0x1 ;  /* 0x000000019393781a */ /* 0x000fe40000000000 */
[----:B------:R-:W-:-:S02]  /*86fd0*/  SGXT.U32 R2, R2, 0x1 ;  /* 0x000000010202781a */ /* 0x000fc40000000000 */
[----:B------:R-:W-:Y:S02]  /*86fe0*/  LOP3.LUT R147, R147, 0x3c, RZ, 0xfc, !PT ;  /* 0x0000003c93937812 */ /* 0x000fe400078efcff */
[----:B------:R-:W-:Y:S02]  /*86ff0*/  LOP3.LUT R2, R2, 0x3e, RZ, 0xfc, !PT ;  /* 0x0000003e02027812 */ /* 0x000fe400078efcff */
[----:B------:R-:W-:-:S04]  /*87000*/  ISETP.GE.AND P1, PT, R147, UR9, PT ;  /* 0x0000000993007c0c */ /* 0x000fc8000bf26270 */
[----:B------:R-:W-:Y:S02]  /*87010*/  SEL R3, RZ, 0x4, P1 ;  /* 0x00000004ff037807 */ /* 0x000fe40000800000 */
[----:B------:R-:W-:Y:S02]  /*87020*/  ISETP.GE.AND P1, PT, R2, UR9, PT ;  /* 0x0000000902007c0c */ /* 0x000fe4000bf26270 */
[----:B------:R-:W1:Y:S01]  /*87030*/  S2R R2, SR_TID.X ;  /* 0x0000000000027919 */ /* 0x000e620000002100 */
[----:B--2---:R-:W-:Y:S02]  /*87040*/  IMAD.MOV.U32 R4, RZ, RZ, R174 ;  /* 0x000000ffff047224 */ /* 0x004fe400078e00ae */
[----:B------:R-:W-:Y:S01]  /*87050*/  IMAD.MOV.U32 R5, RZ, RZ, R173 ;  /* 0x000000ffff057224 */ /* 0x000fe200078e00ad */
[----:B------:R-:W-:-:S04]  /*87060*/  SEL R3, R3, RZ, !P0 ;  /* 0x000000ff03037207 */ /* 0x000fc80004000000 */
[----:B------:R2:W-:Y:S01]  /*87070*/  LDGSTS.E [R0+0x8], desc[UR48][R4.64], P2 ;  /* 0x0000800004007fae */ /* 0x0005e20009121870 */
[----:B------:R-:W-:Y:S02]  /*87080*/  ISETP.NE.U32.AND P2, PT, R3, RZ, PT ;  /* 0x000000ff0300720c */ /* 0x000fe40003f45070 */
[----:B------:R-:W-:-:S04]  /*87090*/  SEL R3, RZ, 0x4, P1 ;  /* 0x00000004ff037807 */ /* 0x000fc80000800000 */
[----:B------:R-:W-:-:S04]  /*870a0*/  SEL R3, R3, RZ, !P0 ;  /* 0x000000ff03037207 */ /* 0x000fc80004000000 */
[----:B------:R-:W-:Y:S01]  /*870b0*/  ISETP.NE.U32.AND P1, PT, R3, RZ, PT ;  /* 0x000000ff0300720c */ /* 0x000fe20003f25070 */
[----:B--2---:R-:W-:Y:S01]  /*870c0*/  IMAD.MOV.U32 R5, RZ, RZ, R203 ;  /* 0x000000ffff057224 */ /* 0x004fe200078e00cb */
[----:B------:R-:W-:-:S05]  /*870d0*/  MOV R4, R204 ;  /* 0x000000cc00047202 */ /* 0x000fca0000000f00 */
[----:B------:R2:W-:Y:S01]  /*870e0*/  LDGSTS.E [R0+0x2000], desc[UR48][R4.64], P2 ;  /* 0x0200000004007fae */ /* 0x0005e20009121870 */
[----:B-1----:R-:W-:-:S04]  /*870f0*/  SHF.R.U32.HI R147, RZ, 0x6, R2 ;  /* 0x00000006ff937819 */ /* 0x002fc80000011602 */
[----:B------:R-:W-:Y:S01]  /*87100*/  SGXT.U32 R147, R147, 0x1 ;  /* 0x000000019393781a */ /* 0x000fe20000000000 */
[----:B--2---:R-:W-:Y:S02]  /*87110*/  IMAD.MOV.U32 R4, RZ, RZ, R206 ;  /* 0x000000ffff047224 */ /* 0x004fe400078e00ce */
[----:B------:R-:W-:Y:S01]  /*87120*/  IMAD.MOV.U32 R5, RZ, RZ, R205 ;  /* 0x000000ffff057224 */ /* 0x000fe200078e00cd */
[----:B------:R-:W-:-:S04]  /*87130*/  LOP3.LUT R147, R147, 0x5c, RZ, 0xfc, !PT ;  /* 0x0000005c93937812 */ /* 0x000fc800078efcff */
[----:B------:R1:W-:Y:S01]  /*87140*/  LDGSTS.E [R0+0x2008], desc[UR48][R4.64], P1 ;  /* 0x0200800004007fae */ /* 0x0003e20008921870 */
[----:B------:R-:W-:-:S03]  /*87150*/  ISETP.GE.AND P1, PT, R147, UR9, PT ;  /* 0x0000000993007c0c */ /* 0x000fc6000bf26270 */
[----:B------:R-:W2:Y:S01]  /*87160*/  LDL.LU R147, [R1+0x244] ;  /* 0x0002440001937983 */ /* 0x000ea20000300800 */
[----:B------:R-:W-:-:S04]  /*87170*/  SHF.R.U32.HI R2, RZ, 0x6, R2 ;  /* 0x00000006ff027819 */ /* 0x000fc80000011602 */
[----:B------:R-:W-:-:S04]  /*87180*/  SGXT.U32 R2, R2, 0x1 ;  /* 0x000000010202781a */ /* 0x000fc80000000000 */
[----:B------:R-:W-:Y:S02]  /*87190*/  LOP3.LUT R2, R2, 0x5e, RZ, 0xfc, !PT ;  /* 0x0000005e02027812 */ /* 0x000fe400078efcff */
[----:B------:R-:W-:Y:S02]  /*871a0*/  SEL R3, RZ, 0x4, P1 ;  /* 0x00000004ff037807 */ /* 0x000fe40000800000 */
[----:B------:R-:W-:Y:S02]  /*871b0*/  ISETP.GE.AND P1, PT, R2, UR9, PT ;  /* 0x0000000902007c0c */ /* 0x000fe4000bf26270 */
[----:B------:R-:W4:Y:S01]  /*871c0*/  S2R R2, SR_TID.X ;  /* 0x0000000000027919 */ /* 0x000f220000002100 */
        /* <DEDUP_REMOVED lines=8> */
[----:B-1----:R-:W-:Y:S01]  /*87250*/  IMAD.MOV.U32 R4, RZ, RZ, R236 ;  /* 0x000000ffff047224 */ /* 0x002fe200078e00ec */
[----:B------:R-:W-:Y:S02]  /*87260*/  MOV R5, R235 ;  /* 0x000000eb00057202 */ /* 0x000fe40000000f00 */
[----:B------:R-:W-:-:S03]  /*87270*/  IADD3.X R237, R237, UR7, RZ, P4, !PT ;  /* 0x00000007eded7c10 */ /* 0x000fc6000a7fe4ff */
[----:B------:R1:W-:Y:S01]  /*87280*/  LDGSTS.E [R0+0x4000], desc[UR48][R4.64], P2 ;  /* 0x0400000004007fae */ /* 0x0003e20009121870 */
[----:B----4-:R-:W-:-:S04]  /*87290*/  SHF.R.U32.HI R148, RZ, 0x6, R2 ;  /* 0x00000006ff947819 */ /* 0x010fc80000011602 */
[----:B------:R-:W-:Y:S01]  /*872a0*/  SGXT.U32 R148, R148, 0x1 ;  /* 0x000000019494781a */ /* 0x000fe20000000000 */
[----:B-1----:R-:W-:Y:S02]  /*872b0*/  IMAD.MOV.U32 R4, RZ, RZ, R238 ;  /* 0x000000ffff047224 */ /* 0x002fe400078e00ee */
[----:B------:R-:W-:Y:S01]  /*872c0*/  IMAD.MOV.U32 R5, RZ, RZ, R237 ;  /* 0x000000ffff057224 */ /* 0x000fe200078e00ed */
[----:B------:R-:W-:Y:S02]  /*872d0*/  LOP3.LUT R148, R148, 0x7c, RZ, 0xfc, !PT ;  /* 0x0000007c94947812 */ /* 0x000fe400078efcff */
[----:B------:R-:W-:Y:S02]  /*872e0*/  SHF.R.U32.HI R2, RZ, 0x6, R2 ;  /* 0x00000006ff027819 */ /* 0x000fe40000011602 */
[----:B------:R1:W-:Y:S01]  /*872f0*/  LDGSTS.E [R0+0x4008], desc[UR48][R4.64], P1 ;  /* 0x0400800004007fae */ /* 0x0003e20008921870 */
[----:B------:R-:W-:Y:S02]  /*87300*/  ISETP.GE.AND P1, PT, R148, UR9, PT ;  /* 0x0000000994007c0c */ /* 0x000fe4000bf26270 */
[----:B------:R-:W-:-:S02]  /*87310*/  SGXT.U32 R2, R2, 0x1 ;  /* 0x000000010202781a */ /* 0x000fc40000000000 */
[----:B------:R-:W-:Y:S02]  /*87320*/  SEL R3, RZ, 0x4, P1 ;  /* 0x00000004ff037807 */ /* 0x000fe40000800000 */
[----:B------:R-:W-:Y:S02]  /*87330*/  LOP3.LUT R2, R2, 0x7e, RZ, 0xfc, !PT ;  /* 0x0000007e02027812 */ /* 0x000fe400078efcff */
[----:B------:R-:W-:Y:S02]  /*87340*/  SEL R3, R3, RZ, !P0 ;  /* 0x000000ff03037207 */ /* 0x000fe40004000000 */
[----:B------:R-:W-:Y:S02]  /*87350*/  ISETP.GE.AND P1, PT, R2, UR9, PT ;  /* 0x0000000902007c0c */ /* 0x000fe4000bf26270 */
[----:B------:R-:W-:Y:S01]  /*87360*/  ISETP.NE.U32.AND P2, PT, R3, RZ, PT ;  /* 0x000000ff0300720c */ /* 0x000fe20003f45070 */
[----:B------:R-:W4:Y:S01]  /*87370*/  LDL.LU R2, [R1+0x24c] ;  /* 0x00024c0001027983 */ /* 0x000f220000300800 */
[----:B------:R-:W-:-:S02]  /*87380*/  IADD3 R7, P3, R7, UR5, RZ ;  /* 0x0000000507077c10 */ /* 0x000fc4000ff7e0ff */
[----:B------:R-:W-:Y:S01]  /*87390*/  SEL R3, RZ, 0x4, P1 ;  /* 0x00000004ff037807 */ /* 0x000fe20000800000 */
[----:B------:R-:W4:Y:S01]  /*873a0*/  LDL.LU R148, [R1+0x28c] ;  /* 0x00028c0001947983 */ /* 0x000f220000300800 */
[----:B------:R-:W-:Y:S02]  /*873b0*/  IADD3.X R150, R150, UR7, RZ, P3, !PT ;  /* 0x0000000796967c10 */ /* 0x000fe40009ffe4ff */
[----:B------:R-:W-:Y:S01]  /*873c0*/  SEL R3, R3, RZ, !P0 ;  /* 0x000000ff03037207 */ /* 0x000fe20004000000 */
[----:B------:R-:W-:Y:S03]  /*873d0*/  STL [R1+0x23c], R7 ;  /* 0x00023c0701007387 */ /* 0x000fe60000100800 */
[----:B------:R-:W-:Y:S01]  /*873e0*/  ISETP.NE.U32.AND P1, PT, R3, RZ, PT ;  /* 0x000000ff0300720c */ /* 0x000fe20003f25070 */
[----:B------:R1:W-:Y:S01]  /*873f0*/  STL [R1+0x238], R150 ;  /* 0x0002389601007387 */ /* 0x0003e20000100800 */
[----:B--2---:R-:W-:-:S04]  /*87400*/  IADD3 R147, P4, R147, UR5, RZ ;  /* 0x0000000593937c10 */ /* 0x004fc8000ff9e0ff */
[----:B---3--:R-:W-:Y:S01]  /*87410*/  IADD3.X R149, R149, UR7, RZ, P4, !PT ;  /* 0x0000000795957c10 */ /* 0x008fe2000a7fe4ff */
[----:B------:R-:W-:Y:S04]  /*87420*/  STL [R1+0x244], R147 ;  /* 0x0002449301007387 */ /* 0x000fe80000100800 */
[----:B------:R-:W2:Y:S04]  /*87430*/  LDL.LU R3, [R1+0x248] ;  /* 0x0002480001037983 */ /* 0x000ea80000300800 */
[----:B------:R3:W-:Y:S04]  /*87440*/  STL [R1+0x240], R149 ;  /* 0x0002409501007387 */ /* 0x0007e80000100800 */
[----:B------:R-:W2:Y:S01]  /*87450*/  LDL.LU R151, [R1+0x288] ;  /* 0x0002880001977983 */ /* 0x000ea20000300800 */
[----:B-1----:R-:W-:-:S02]  /*87460*/  IMAD.MOV.U32 R5, RZ, RZ, R150 ;  /* 0x000000ffff057224 */ /* 0x002fc400078e0096 */
[----:B------:R-:W1:Y:S01]  /*87470*/  S2R R150, SR_TID.X ;  /* 0x0000000000967919 */ /* 0x000e620000002100 */
[----:B------:R-:W-:-:S05]  /*87480*/  IMAD.MOV.U32 R4, RZ, RZ, R7 ;  /* 0x000000ffff047224 */ /* 0x000fca00078e0007 */
[----:B------:R3:W-:Y:S02]  /*87490*/  LDGSTS.E [R0+0x6000], desc[UR48][R4.64], P2 ;  /* 0x0600000004007fae */ /* 0x0007e40009121870 */
[----:B---3--:R-:W-:Y:S01]  /*874a0*/  MOV R4, R147 ;  /* 0x0000009300047202 */ /* 0x008fe20000000f00 */
[----:B------:R-:W-:Y:S02]  /*874b0*/  IMAD.MOV.U32 R5, RZ, RZ, R149 ;  /* 0x000000ffff057224 */ /* 0x000fe400078e0095 */
[----:B------:R-:W3:Y:S04]  /*874c0*/  LDL.LU R149, [R1+0x2c8] ;  /* 0x0002c80001957983 */ /* 0x000ee80000300800 */
[----:B------:R1:W-:Y:S04]  /*874d0*/  LDGSTS.E [R0+0x6008], desc[UR48][R4.64], P1 ;  /* 0x0600800004007fae */ /* 0x0003e80008921870 */
[----:B------:R-:W0:Y:S01]  /*874e0*/  LDGDEPBAR ;  /* 0x00000000000079af */ /* 0x000e220000000000 */
[----:B-1----:R-:W-:-:S04]  /*874f0*/  LOP3.LUT R7, R150, 0x7f, RZ, 0xc0, !PT ;  /* 0x0000007f96077812 */ /* 0x002fc800078ec0ff */
[----:B------:R-:W-:Y:S02]  /*87500*/  ISETP.GE.AND P1, PT, R7, UR9, PT ;  /* 0x0000000907007c0c */ /* 0x000fe4000bf26270 */
[----:B------:R-:W3:Y:S04]  /*87510*/  LDL.LU R7, [R1+0x2cc] ;  /* 0x0002cc0001077983 */ /* 0x000ee80000300800 */
[----:B------:R-:W3:Y:S04]  /*87520*/  LDL.LU R150, [R1+0x308] ;  /* 0x0003080001967983 */ /* 0x000ee80000300800 */
[----:B------:R-:W3:Y:S01]  /*87530*/  LDL.LU R147, [R1+0x30c] ;  /* 0x00030c0001937983 */ /* 0x000ee20000300800 */
[----:B------:R-:W-:-:S04]  /*87540*/  SEL R0, RZ, 0x4, P1 ;  /* 0x00000004ff007807 */ /* 0x000fc80000800000 */
[----:B------:R-:W-:Y:S02]  /*87550*/  SEL R0, R0, RZ, !P0 ;  /* 0x000000ff00007207 */ /* 0x000fe40004000000 */
[----:B----4-:R-:W-:Y:S02]  /*87560*/  IADD3 R2, P1, R2, UR6, RZ ;  /* 0x0000000602027c10 */ /* 0x010fe4000ff3e0ff */
[----:B------:R-:W-:Y:S01]  /*87570*/  ISETP.NE.U32.AND P0, PT, R0, RZ, PT ;  /* 0x000000ff0000720c */ /* 0x000fe20003f05070 */
[----:B------:R-:W-:Y:S01]  /*87580*/  ULEA UR9, UR8, UR60, 0x12 ;  /* 0x0000003c08097291 */ /* 0x000fe2000f8e903f */
[----:B------:R-:W-:Y:S01]  /*87590*/  IADD3 R148, P2, R148, UR6, RZ ;  /* 0x0000000694947c10 */ /* 0x000fe2000ff5e0ff */
[----:B------:R1:W-:Y:S01]  /*875a0*/  STL [R1+0x24c], R2 ;  /* 0x00024c0201007387 */ /* 0x0003e20000100800 */
[----:B------:R-:W-:-:S03]  /*875b0*/  IMAD.MOV.U32 R4, RZ, RZ, R2 ;  /* 0x000000ffff047224 */ /* 0x000fc600078e0002 */
[----:B------:R-:W-:Y:S01]  /*875c0*/  VIADD R0, R6, UR9 ;  /* 0x0000000906007c36 */ /* 0x000fe20008000000 */
[----:B--2---:R-:W-:-:S05]  /*875d0*/  IADD3.X R3, R3, UR50, RZ, P1, !PT ;  /* 0x0000003203037c10 */ /* 0x004fca0008ffe4ff */
[----:B------:R2:W-:Y:S01]  /*875e0*/  STL [R1+0x248], R3 ;  /* 0x0002480301007387 */ /* 0x0005e20000100800 */
[----:B------:R-:W-:Y:S01]  /*875f0*/  IADD3.X R151, R151, UR50, RZ, P2, !PT ;  /* 0x0000003297977c10 */ /* 0x000fe200097fe4ff */
[----:B------:R-:W-:Y:S02]  /*87600*/  IMAD.MOV.U32 R5, RZ, RZ, R3 ;  /* 0x000000ffff057224 */ /* 0x000fe400078e0003 */
[----:B------:R4:W-:Y:S04]  /*87610*/  STL [R1+0x28c], R148 ;  /* 0x00028c9401007387 */ /* 0x0009e80000100800 */
[----:B------:R4:W-:Y:S04]  /*87620*/  STL [R1+0x288], R151 ;  /* 0x0002889701007387 */ /* 0x0009e80000100800 */
[----:B-1----:R-:W3:Y:S04]  /*87630*/  LDL.LU R2, [R1+0x34c] ;  /* 0x00034c0001027983 */ /* 0x002ee80000300800 */
[----:B------:R1:W-:Y:S04]  /*87640*/  LDGSTS.E [R0], desc[UR48][R4.64], P0 ;  /* 0x0000000004007fae */ /* 0x0003e80008121870 */
[----:B--2---:R-:W2:Y:S01]  /*87650*/  LDL.LU R3, [R1+0x38c] ;  /* 0x00038c0001037983 */ /* 0x004ea20000300800 */
[----:B-1----:R-:W-:-:S03]  /*87660*/  MOV R4, R148 ;  /* 0x0000009400047202 */ /* 0x002fc60000000f00 */
[----:B----4-:R-:W4:Y:S01]  /*87670*/  LDL.LU R148, [R1+0x348] ;  /* 0x0003480001947983 */ /* 0x010f220000300800 */
[----:B------:R-:W-:-:S03]  /*87680*/  IMAD.MOV.U32 R5, RZ, RZ, R151 ;  /* 0x000000ffff057224 */ /* 0x000fc600078e0097 */
[----:B------:R-:W4:Y:S04]  /*87690*/  LDL.LU R151, [R1+0x388] ;  /* 0x0003880001977983 */ /* 0x000f280000300800 */
[----:B------:R1:W-:Y:S01]  /*876a0*/  LDGSTS.E [R0+0x400], desc[UR48][R4.64], P0 ;  /* 0x0040000004007fae */ /* 0x0003e20008121870 */
[----:B---3--:R-:W-:-:S04]  /*876b0*/  IADD3 R7, P1, R7, UR6, RZ ;  /* 0x0000000607077c10 */ /* 0x008fc8000ff3e0ff */
[----:B------:R-:W-:Y:S02]  /*876c0*/  IADD3.X R149, R149, UR50, RZ, P1, !PT ;  /* 0x0000003295957c10 */ /* 0x000fe40008ffe4ff */
[----:B------:R-:W-:Y:S01]  /*876d0*/  IADD3 R147, P2, R147, UR6, RZ ;  /* 0x0000000693937c10 */ /* 0x000fe2000ff5e0ff */
[----:B------:R3:W-:Y:S01]  /*876e0*/  STL [R1+0x2cc], R7 ;  /* 0x0002cc0701007387 */ /* 0x0007e20000100800 */
[----:B-1----:R-:W-:Y:S02]  /*876f0*/  IMAD.MOV.U32 R4, RZ, RZ, R7 ;  /* 0x000000ffff047224 */ /* 0x002fe400078e0007 */
[----:B------:R-:W-:Y:S01]  /*87700*/  IADD3.X R150, R150, UR50, RZ, P2, !PT ;  /* 0x0000003296967c10 */ /* 0x000fe200097fe4ff */
[----:B------:R-:W-:Y:S01]  /*87710*/  IMAD.MOV.U32 R5, RZ, RZ, R149 ;  /* 0x000000ffff057224 */ /* 0x000fe200078e0095 */
[----:B------:R1:W-:Y:S04]  /*87720*/  STL [R1+0x2c8], R149 ;  /* 0x0002c89501007387 */ /* 0x0003e80000100800 */
[----:B------:R1:W-:Y:S04]  /*87730*/  STL [R1+0x30c], R147 ;  /* 0x00030c9301007387 */ /* 0x0003e80000100800 */
[----:B---3--:R-:W3:Y:S04]  /*87740*/  LDL.LU R7, [R1+0x3cc] ;  /* 0x0003cc0001077983 */ /* 0x008ee80000300800 */
[----:B------:R1:W-:Y:S04]  /*87750*/  STL [R1+0x308], R150 ;  /* 0x0003089601007387 */ /* 0x0003e80000100800 */
[----:B------:R1:W-:Y:S04]  /*87760*/  LDGSTS.E [R0+0x800], desc[UR48][R4.64], P0 ;  /* 0x0080000004007fae */ /* 0x0003e80008121870 */
[----:B-1----:R-:W3:Y:S01]  /*87770*/  LDL.LU R149, [R1+0x40c] ;  /* 0x00040c0001957983 */ /* 0x002ee20000300800 */
[----:B------:R-:W-:-:S03]  /*87780*/  IMAD.MOV.U32 R4, RZ, RZ, R147 ;  /* 0x000000ffff047224 */ /* 0x000fc600078e0093 */
[----:B------:R-:W3:Y:S01]  /*87790*/  LDL.LU R147, [R1+0x3c8] ;  /* 0x0003c80001937983 */ /* 0x000ee20000300800 */
[----:B------:R-:W-:-:S03]  /*877a0*/  MOV R5, R150 ;  /* 0x0000009600057202 */ /* 0x000fc60000000f00 */
[----:B------:R-:W3:Y:S04]  /*877b0*/  LDL.LU R150, [R1+0x408] ;  /* 0x0004080001967983 */ /* 0x000ee80000300800 */
[----:B------:R1:W-:Y:S01]  /*877c0*/  LDGSTS.E [R0+0xc00], desc[UR48][R4.64], P0 ;  /* 0x00c0000004007fae */ /* 0x0003e20008121870 */
[----:B------:R-:W-:Y:S02]  /*877d0*/  IADD3 R2, P1, R2, UR6, RZ ;  /* 0x0000000602027c10 */ /* 0x000fe4000ff3e0ff */
[----:B--2---:R-:W-:-:S03]  /*877e0*/  IADD3 R3, P2, R3, UR6, RZ ;  /* 0x0000000603037c10 */ /* 0x004fc6000ff5e0ff */
[----:B------:R2:W-:Y:S01]  /*877f0*/  STL [R1+0x34c], R2 ;  /* 0x00034c0201007387 */ /* 0x0005e20000100800 */
[----:B-1----:R-:W-:Y:S01]  /*87800*/  IMAD.MOV.U32 R4, RZ, RZ, R2 ;  /* 0x000000ffff047224 */ /* 0x002fe200078e0002 */
[----:B----4-:R-:W-:Y:S02]  /*87810*/  IADD3.X R148, R148, UR50, RZ, P1, !PT ;  /* 0x0000003294947c10 */ /* 0x010fe40008ffe4ff */
[----:B------:R-:W-:-:S03]  /*87820*/  IADD3.X R151, R151, UR50, RZ, P2, !PT ;  /* 0x0000003297977c10 */ /* 0x000fc600097fe4ff */
[----:B------:R-:W-:Y:S01]  /*87830*/  IMAD.MOV.U32 R5, RZ, RZ, R148 ;  /* 0x000000ffff057224 */ /* 0x000fe200078e0094 */
[----:B------:R1:W-:Y:S04]  /*87840*/  STL [R1+0x348], R148 ;  /* 0x0003489401007387 */ /* 0x0003e80000100800 */
[----:B------:R4:W-:Y:S04]  /*87850*/  STL [R1+0x38c], R3 ;  /* 0x00038c0301007387 */ /* 0x0009e80000100800 */
[----:B--2---:R-:W2:Y:S04]  /*87860*/  LDL.LU R2, [R1+0x44c] ;  /* 0x00044c0001027983 */ /* 0x004ea80000300800 */
[----:B------:R4:W-:Y:S04]  /*87870*/  STL [R1+0x388], R151 ;  /* 0x0003889701007387 */ /* 0x0009e80000100800 */
[----:B------:R4:W-:Y:S04]  /*87880*/  LDGSTS.E [R0+0x1000], desc[UR48][R4.64], P0 ;  /* 0x0100000004007fae */ /* 0x0009e80008121870 */
[----:B-1----:R-:W2:Y:S01]  /*87890*/  LDL.LU R148, [R1+0x48c] ;  /* 0x00048c0001947983 */ /* 0x002ea20000300800 */
[----:B----4-:R-:W-:-:S03]  /*878a0*/  IMAD.MOV.U32 R4, RZ, RZ, R3 ;  /* 0x000000ffff047224 */ /* 0x010fc600078e0003 */
[----:B------:R-:W4:Y:S01]  /*878b0*/  LDL.LU R3, [R1+0x448] ;  /* 0x0004480001037983 */ /* 0x000f220000300800 */
[----:B------:R-:W-:-:S03]  /*878c0*/  IMAD.MOV.U32 R5, RZ, RZ, R151 ;  /* 0x000000ffff057224 */ /* 0x000fc600078e0097 */
[----:B------:R-:W4:Y:S01]  /*878d0*/  LDL.LU R151, [R1+0x488] ;  /* 0x0004880001977983 */ /* 0x000f220000300800 */
[----:B---3--:R-:W-:-:S03]  /*878e0*/  IADD3 R7, P1, R7, UR6, RZ ;  /* 0x0000000607077c10 */ /* 0x008fc6000ff3e0ff */
[----:B------:R1:W-:Y:S01]  /*878f0*/  LDGSTS.E [R0+0x1400], desc[UR48][R4.64], P0 ;  /* 0x0140000004007fae */ /* 0x0003e20008121870 */
[----:B------:R-:W-:-:S03]  /*87900*/  IADD3 R149, P2, R149, UR6, RZ ;  /* 0x0000000695957c10 */ /* 0x000fc6000ff5e0ff */
[----:B------:R3:W-:Y:S01]  /*87910*/  STL [R1+0x3cc], R7 ;  /* 0x0003cc0701007387 */ /* 0x0007e20000100800 */
[----:B------:R-:W-:Y:S02]  /*87920*/  IADD3.X R147, R147, UR50, RZ, P1, !PT ;  /* 0x0000003293937c10 */ /* 0x000fe40008ffe4ff */
[----:B-1----:R-:W-:Y:S02]  /*87930*/  MOV R4, R7 ;  /* 0x0000000700047202 */ /* 0x002fe40000000f00 */
        /* <DEDUP_REMOVED lines=10> */
[----:B------:R-:W-:-:S03]  /*879e0*/  IMAD.MOV.U32 R5, RZ, RZ, R150 ;  /* 0x000000ffff057224 */ /* 0x000fc600078e0096 */
[----:B------:R-:W3:Y:S04]  /*879f0*/  LDL.LU R150, [R1+0x508] ;  /* 0x0005080001967983 */ /* 0x000ee80000300800 */
[----:B------:R1:W-:Y:S01]  /*87a00*/  LDGSTS.E [R0+0x1c00], desc[UR48][R4.64], P0 ;  /* 0x01c0000004007fae */ /* 0x0003e20008121870 */
[----:B--2---:R-:W-:-:S05]  /*87a10*/  IADD3 R2, P1, R2, UR6, RZ ;  /* 0x0000000602027c10 */ /* 0x004fca000ff3e0ff */
[----:B------:R2:W-:Y:S01]  /*87a20*/  STL [R1+0x44c], R2 ;  /* 0x00044c0201007387 */ /* 0x0005e20000100800 */
[----:B-1----:R-:W-:Y:S01]  /*87a30*/  IMAD.MOV.U32 R4, RZ, RZ, R2 ;  /* 0x000000ffff047224 */ /* 0x002fe200078e0002 */
[----:B------:R-:W-:Y:S02]  /*87a40*/  IADD3 R148, P2, R148, UR6, RZ ;  /* 0x0000000694947c10 */ /* 0x000fe4000ff5e0ff */
[----:B----4-:R-:W-:Y:S02]  /*87a50*/  IADD3.X R3, R3, UR50, RZ, P1, !PT ;  /* 0x0000003203037c10 */ /* 0x010fe40008ffe4ff */
[----:B------:R-:W-:-:S03]  /*87a60*/  IADD3.X R151, R151, UR50, RZ, P2, !PT ;  /* 0x0000003297977c10 */ /* 0x000fc600097fe4ff */
[----:B------:R1:W-:Y:S01]  /*87a70*/  STL [R1+0x448], R3 ;  /* 0x0004480301007387 */ /* 0x0003e20000100800 */
[----:B------:R-:W-:-:S03]  /*87a80*/  MOV R5, R3 ;  /* 0x0000000300057202 */ /* 0x000fc60000000f00 */
        /* <DEDUP_REMOVED lines=13> */
[----:B------:R-:W-:Y:S01]  /*87b60*/  IADD3.X R149, R149, UR50, RZ, P1, !PT ;  /* 0x0000003295957c10 */ /* 0x000fe20008ffe4ff */
[----:B-1----:R-:W-:Y:S01]  /*87b70*/  IMAD.MOV.U32 R4, RZ, RZ, R7 ;  /* 0x000000ffff047224 */ /* 0x002fe200078e0007 */
[----:B------:R-:W-:-:S03]  /*87b80*/  IADD3.X R150, R150, UR50, RZ, P2, !PT ;  /* 0x0000003296967c10 */ /* 0x000fc600097fe4ff */
[----:B------:R-:W-:Y:S01]  /*87b90*/  IMAD.MOV.U32 R5, RZ, RZ, R149 ;  /* 0x000000ffff057224 */ /* 0x000fe200078e0095 */
[----:B------:R1:W-:Y:S04]  /*87ba0*/  STL [R1+0x4c8], R149 ;  /* 0x0004c89501007387 */ /* 0x0003e80000100800 */
[----:B------:R1:W-:Y:S04]  /*87bb0*/  STL [R1+0x50c], R147 ;  /* 0x00050c9301007387 */ /* 0x0003e80000100800 */
[----:B---3--:R-:W3:Y:S04]  /*87bc0*/  LDL.LU R7, [R1+0x5cc] ;  /* 0x0005cc0001077983 */ /* 0x008ee80000300800 */
[----:B------:R1:W-:Y:S04]  /*87bd0*/  STL [R1+0x508], R150 ;  /* 0x0005089601007387 */ /* 0x0003e80000100800 */
[----:B------:R1:W-:Y:S04]  /*87be0*/  LDGSTS.E [R0+0x2800], desc[UR48][R4.64], P0 ;  /* 0x0280000004007fae */ /* 0x0003e80008121870 */
[----:B-1----:R-:W3:Y:S01]  /*87bf0*/  LDL.LU R149, [R1+0x60c] ;  /* 0x00060c0001957983 */ /* 0x002ee20000300800 */
[----:B------:R-:W-:-:S03]  /*87c00*/  MOV R4, R147 ;  /* 0x0000009300047202 */ /* 0x000fc60000000f00 */
        /* <DEDUP_REMOVED lines=19> */
[----:B------:R-:W-:-:S03]  /*87d40*/  MOV R5, R151 ;  /* 0x0000009700057202 */ /* 0x000fc60000000f00 */
        /* <DEDUP_REMOVED lines=20> */
[----:B--2---:R-:W-:-:S04]  /*87e90*/  IADD3 R2, P1, R2, UR6, RZ ;  /* 0x0000000602027c10 */ /* 0x004fc8000ff3e0ff */
[----:B-1----:R-:W-:Y:S01]  /*87ea0*/  MOV R4, R2 ;  /* 0x0000000200047202 */ /* 0x002fe20000000f00 */
[----:B------:R1:W-:Y:S01]  /*87eb0*/  STL [R1+0x64c], R2 ;  /* 0x00064c0201007387 */ /* 0x0003e20000100800 */
[----:B------:R-:W-:Y:S02]  /*87ec0*/  IADD3 R148, P2, R148, UR6, RZ ;  /* 0x0000000694947c10 */ /* 0x000fe4000ff5e0ff */
[----:B----4-:R-:W-:Y:S02]  /*87ed0*/  IADD3.X R3, R3, UR50, RZ, P1, !PT ;  /* 0x0000003203037c10 */ /* 0x010fe40008ffe4ff */
[----:B------:R-:W-:-:S03]  /*87ee0*/  IADD3.X R151, R151, UR50, RZ, P2, !PT ;  /* 0x0000003297977c10 */ /* 0x000fc600097fe4ff */
[----:B------:R-:W-:Y:S01]  /*87ef0*/  IMAD.MOV.U32 R5, RZ, RZ, R3 ;  /* 0x000000ffff057224 */ /* 0x000fe200078e0003 */
[----:B------:R2:W-:Y:S04]  /*87f00*/  STL [R1+0x648], R3 ;  /* 0x0006480301007387 */ /* 0x0005e80000100800 */
[----:B------:R4:W-:Y:S04]  /*87f10*/  STL [R1+0x68c], R148 ;  /* 0x00068c9401007387 */ /* 0x0009e80000100800 */
[----:B-1----:R-:W3:Y:S04]  /*87f20*/  LDL.LU R2, [R1+0x74c] ;  /* 0x00074c0001027983 */ /* 0x002ee80000300800 */
[----:B------:R1:W-:Y:S04]  /*87f30*/  STL [R1+0x688], R151 ;  /* 0x0006889701007387 */ /* 0x0003e80000100800 */
[----:B------:R4:W-:Y:S04]  /*87f40*/  LDGSTS.E [R0+0x4000], desc[UR48][R4.64], P0 ;  /* 0x0400000004007fae */ /* 0x0009e80008121870 */
[----:B--2---:R-:W2:Y:S01]  /*87f50*/  LDL.LU R3, [R1+0x78c] ;  /* 0x00078c0001037983 */ /* 0x004ea20000300800 */
[----:B----4-:R-:W-:-:S03]  /*87f60*/  IMAD.MOV.U32 R4, RZ, RZ, R148 ;  /* 0x000000ffff047224 */ /* 0x010fc600078e0094 */
[----:B------:R-:W4:Y:S01]  /*87f70*/  LDL.LU R148, [R1+0x748] ;  /* 0x0007480001947983 */ /* 0x000f220000300800 */
[----:B------:R-:W-:-:S03]  /*87f80*/  IMAD.MOV.U32 R5, RZ, RZ, R151 ;  /* 0x000000ffff057224 */ /* 0x000fc600078e0097 */
[----:B-1----:R-:W4:Y:S01]  /*87f90*/  LDL.LU R151, [R1+0x788] ;  /* 0x0007880001977983 */ /* 0x002f220000300800 */
[----:B---3--:R-:W-:-:S03]  /*87fa0*/  IADD3 R7, P1, R7, UR6, RZ ;  /* 0x0000000607077c10 */ /* 0x008fc6000ff3e0ff */
[----:B------:R1:W-:Y:S01]  /*87fb0*/  LDGSTS.E [R0+0x4400], desc[UR48][R4.64], P0 ;  /* 0x0440000004007fae */ /* 0x0003e20008121870 */
[----:B------:R-:W-:-:S03]  /*87fc0*/  IADD3 R147, P2, R147, UR6, RZ ;  /* 0x0000000693937c10 */ /* 0x000fc6000ff5e0ff */
[----:B------:R3:W-:Y:S01]  /*87fd0*/  STL [R1+0x6cc], R7 ;  /* 0x0006cc0701007387 */ /* 0x0007e20000100800 */
[----:B------:R-:W-:Y:S01]  /*87fe0*/  IADD3.X R149, R149, UR50, RZ, P1, !PT ;  /* 0x0000003295957c10 */ /* 0x000fe20008ffe4ff */
[----:B-1----:R-:W-:Y:S01]  /*87ff0*/  IMAD.MOV.U32 R4, RZ, RZ, R7 ;  /* 0x000000ffff047224 */ /* 0x002fe200078e0007 */
[----:B------:R-:W-:-:S03]  /*88000*/  IADD3.X R150, R150, UR50, RZ, P2, !PT ;  /* 0x0000003296967c10 */ /* 0x000fc600097fe4ff */
[----:B------:R1:W-:Y:S01]  /*88010*/  STL [R1+0x6c8], R149 ;  /* 0x0006c89501007387 */ /* 0x0003e20000100800 */
[----:B------:R-:W-:-:S03]  /*88020*/  MOV R5, R149 ;  /* 0x0000009500057202 */ /* 0x000fc60000000f00 */
        /* <DEDUP_REMOVED lines=10> */
[----:B------:R-:W-:-:S05]  /*880d0*/  IADD3 R2, P1, R2, UR6, RZ ;  /* 0x0000000602027c10 */ /* 0x000fca000ff3e0ff */
[----:B------:R4:W-:Y:S01]  /*880e0*/  STL [R1+0x74c], R2 ;  /* 0x00074c0201007387 */ /* 0x0009e20000100800 */
[----:B-1----:R-:W-:Y:S01]  /*880f0*/  IMAD.MOV.U32 R4, RZ, RZ, R2 ;  /* 0x000000ffff047224 */ /* 0x002fe200078e0002 */
[----:B--2---:R-:W-:Y:S02]  /*88100*/  IADD3 R3, P2, R3, UR6, RZ ;  /* 0x0000000603037c10 */ /* 0x004fe4000ff5e0ff */
[----:B----4-:R-:W-:Y:S02]  /*88110*/  IADD3.X R148, R148, UR50, RZ, P1, !PT ;  /* 0x0000003294947c10 */ /* 0x010fe40008ffe4ff */
[----:B------:R-:W-:-:S03]  /*88120*/  IADD3.X R151, R151, UR50, RZ, P2, !PT ;  /* 0x0000003297977c10 */ /* 0x000fc600097fe4ff */
[----:B------:R-:W-:Y:S01]  /*88130*/  IMAD.MOV.U32 R5, RZ, RZ, R148 ;  /* 0x000000ffff057224 */ /* 0x000fe200078e0094 */
[----:B------:R1:W-:Y:S04]  /*88140*/  STL [R1+0x748], R148 ;  /* 0x0007489401007387 */ /* 0x0003e80000100800 */
[----:B------:R2:W-:Y:S04]  /*88150*/  STL [R1+0x78c], R3 ;  /* 0x00078c0301007387 */ /* 0x0005e80000100800 */
[----:B------:R-:W4:Y:S04]  /*88160*/  LDL.LU R2, [R1+0x84c] ;  /* 0x00084c0001027983 */ /* 0x000f280000300800 */
[----:B------:R2:W-:Y:S04]  /*88170*/  STL [R1+0x788], R151 ;  /* 0x0007889701007387 */ /* 0x0005e80000100800 */
[----:B------:R2:W-:Y:S04]  /*88180*/  LDGSTS.E [R0+0x5000], desc[UR48][R4.64], P0 ;  /* 0x0500000004007fae */ /* 0x0005e80008121870 */
[----:B-1----:R-:W4:Y:S01]  /*88190*/  LDL.LU R148, [R1+0x88c] ;  /* 0x00088c0001947983 */ /* 0x002f220000300800 */
[----:B--2---:R-:W-:-:S03]  /*881a0*/  MOV R4, R3 ;  /* 0x0000000300047202 */ /* 0x004fc60000000f00 */
[----:B------:R-:W2:Y:S01]  /*881b0*/  LDL.LU R3, [R1+0x848] ;  /* 0x0008480001037983 */ /* 0x000ea20000300800 */
[----:B------:R-:W-:-:S03]  /*881c0*/  IMAD.MOV.U32 R5, RZ, RZ, R151 ;  /* 0x000000ffff057224 */ /* 0x000fc600078e0097 */
[----:B------:R-:W2:Y:S01]  /*881d0*/  LDL.LU R151, [R1+0x888] ;  /* 0x0008880001977983 */ /* 0x000ea20000300800 */
        /* <DEDUP_REMOVED lines=19> */
[----:B----4-:R-:W-:-:S05]  /*88310*/  IADD3 R2, P1, R2, UR6, RZ ;  /* 0x0000000602027c10 */ /* 0x010fca000ff3e0ff */
[----:B------:R4:W-:Y:S01]  /*88320*/  STL [R1+0x84c], R2 ;  /* 0x00084c0201007387 */ /* 0x0009e20000100800 */
[----:B-1----:R-:W-:Y:S01]  /*88330*/  IMAD.MOV.U32 R4, RZ, RZ, R2 ;  /* 0x000000ffff047224 */ /* 0x002fe200078e0002 */
[----:B------:R-:W-:Y:S02]  /*88340*/  IADD3 R148, P2, R148, UR6, RZ ;  /* 0x0000000694947c10 */ /* 0x000fe4000ff5e0ff */
[----:B--2---:R-:W-:Y:S02]  /*88350*/  IADD3.X R3, R3, UR50, RZ, P1, !PT ;  /* 0x0000003203037c10 */ /* 0x004fe40008ffe4ff */
[----:B------:R-:W-:-:S03]  /*88360*/  IADD3.X R151, R151, UR50, RZ, P2, !PT ;  /* 0x0000003297977c10 */ /* 0x000fc600097fe4ff */
[----:B------:R-:W-:Y:S01]  /*88370*/  IMAD.MOV.U32 R5, RZ, RZ, R3 ;  /* 0x000000ffff057224 */ /* 0x000fe200078e0003 */
[----:B------:R1:W-:Y:S04]  /*88380*/  STL [R1+0x848], R3 ;  /* 0x0008480301007387 */ /* 0x0003e80000100800 */
[----:B------:R2:W-:Y:S04]  /*88390*/  STL [R1+0x88c], R148 ;  /* 0x00088c9401007387 */ /* 0x0005e80000100800 */
[----:B----4-:R-:W4:Y:S04]  /*883a0*/  LDL.LU R2, [R1+0x94c] ;  /* 0x00094c0001027983 */ /* 0x010f280000300800 */
[----:B------:R2:W-:Y:S04]  /*883b0*/  STL [R1+0x888], R151 ;  /* 0x0008889701007387 */ /* 0x0005e80000100800 */
[----:B------:R2:W-:Y:S04]  /*883c0*/  LDGSTS.E [R0+0x6000], desc[UR48][R4.64], P0 ;  /* 0x0600000004007fae */ /* 0x0005e80008121870 */
[----:B-1----:R-:W4:Y:S01]  /*883d0*/  LDL.LU R3, [R1+0x98c] ;  /* 0x00098c0001037983 */ /* 0x002f220000300800 */
[----:B--2---:R-:W-:-:S03]  /*883e0*/  IMAD.MOV.U32 R4, RZ, RZ, R148 ;  /* 0x000000ffff047224 */ /* 0x004fc600078e0094 */
[----:B------:R-:W2:Y:S01]  /*883f0*/  LDL.LU R148, [R1+0x948] ;  /* 0x0009480001947983 */ /* 0x000ea20000300800 */
[----:B------:R-:W-:-:S03]  /*88400*/  IMAD.MOV.U32 R5, RZ, RZ, R151 ;  /* 0x000000ffff057224 */ /* 0x000fc600078e0097 */
[----:B------:R-:W2:Y:S01]  /*88410*/  LDL.LU R151, [R1+0x988] ;  /* 0x0009880001977983 */ /* 0x000ea20000300800 */
        /* <DEDUP_REMOVED lines=25> */
[----:B------:R1:W-:Y:S01]  /*885b0*/  STL [R1+0x948], R148 ;  /* 0x0009489401007387 */ /* 0x0003e20000100800 */
[----:B------:R-:W-:-:S03]  /*885c0*/  MOV R5, R148 ;  /* 0x0000009400057202 */ /* 0x000fc60000000f00 */
        /* <DEDUP_REMOVED lines=43> */
[----:B------:R-:W-:-:S03]  /*88880*/  MOV R5, R151 ;  /* 0x0000009700057202 */ /* 0x000fc60000000f00 */
        /* <DEDUP_REMOVED lines=20> */
[----:B----4-:R-:W-:-:S04]  /*889d0*/  IADD3 R2, P1, R2, UR6, RZ ;  /* 0x0000000602027c10 */ /* 0x010fc8000ff3e0ff */
[----:B-1----:R-:W-:Y:S01]  /*889e0*/  MOV R4, R2 ;  /* 0x0000000200047202 */ /* 0x002fe20000000f00 */
[----:B------:R1:W-:Y:S01]  /*889f0*/  STL [R1+0xb4c], R2 ;  /* 0x000b4c0201007387 */ /* 0x0003e20000100800 */
[----:B------:R-:W-:Y:S02]  /*88a00*/  IADD3 R3, P2, R3, UR6, RZ ;  /* 0x0000000603037c10 */ /* 0x000fe4000ff5e0ff */
[----:B--2---:R-:W-:Y:S02]  /*88a10*/  IADD3.X R148, R148, UR50, RZ, P1, !PT ;  /* 0x0000003294947c10 */ /* 0x004fe40008ffe4ff */
        /* <DEDUP_REMOVED lines=195> */
[----:B------:R-:W-:Y:S01]  /*89650*/  STL [R1+0x10cc], R7 ;  /* 0x0010cc0701007387 */ /* 0x000fe20000100800 */
[----:B------:R-:W-:Y:S01]  /*89660*/  IADD3.X R149, R149, UR50, RZ, P1, !PT ;  /* 0x0000003295957c10 */ /* 0x000fe20008ffe4ff */
[----:B-1----:R-:W-:Y:S01]  /*89670*/  IMAD.MOV.U32 R4, RZ, RZ, R7 ;  /* 0x000000ffff047224 */ /* 0x002fe200078e0007 */
[----:B------:R-:W-:-:S03]  /*89680*/  IADD3.X R150, R150, UR50, RZ, P2, !PT ;  /* 0x0000003296967c10 */ /* 0x000fc600097fe4ff */
[----:B------:R1:W-:Y:S01]  /*89690*/  STL [R1+0x10c8], R149 ;  /* 0x0010c89501007387 */ /* 0x0003e20000100800 */
[----:B------:R-:W-:-:S03]  /*896a0*/  MOV R5, R149 ;  /* 0x0000009500057202 */ /* 0x000fc60000000f00 */
[----:B------:R-:W-:Y:S04]  /*896b0*/  STL [R1+0x110c], R147 ;  /* 0x00110c9301007387 */ /* 0x000fe80000100800 */
[----:B------:R3:W-:Y:S04]  /*896c0*/  LDGSTS.E [R0+0x26800], desc[UR48][R4.64], P0 ;  /* 0x2680000004007fae */ /* 0x0007e80008121870 */
[----:B-1----:R-:W4:Y:S04]  /*896d0*/  LDL.LU R149, [R1+0x11cc] ;  /* 0x0011cc0001957983 */ /* 0x002f280000300800 */
[----:B------:R1:W-:Y:S04]  /*896e0*/  STL [R1+0x1108], R150 ;  /* 0x0011089601007387 */ /* 0x0003e80000100800 */
[----:B------:R-:W4:Y:S01]  /*896f0*/  LDL.LU R7, [R1+0x120c] ;  /* 0x00120c0001077983 */ /* 0x000f220000300800 */
[----:B---3--:R-:W-:-:S03]  /*89700*/  IMAD.MOV.U32 R5, RZ, RZ, R150 ;  /* 0x000000ffff057224 */ /* 0x008fc600078e0096 */
[----:B-1----:R-:W3:Y:S01]  /*89710*/  LDL.LU R150, [R1+0x11c8] ;  /* 0x0011c80001967983 */ /* 0x002ee20000300800 */
        /* <DEDUP_REMOVED lines=14> */
[----:B-1----:R-:W4:Y:S04]  /*89800*/  LDL.LU R148, [R1+0x294] ;  /* 0x0002940001947983 */ /* 0x002f280000300800 */
[----:B------:R1:W-:Y:S02]  /*89810*/  LDGSTS.E [R0+0x27000], desc[UR48][R4.64], P0 ;  /* 0x2700000004007fae */ /* 0x0003e40008121870 */
[----:B-1----:R-:W-:Y:S01]  /*89820*/  MOV R4, R3 ;  /* 0x0000000300047202 */ /* 0x002fe20000000f00 */
[----:B------:R-:W-:Y:S01]  /*89830*/  IMAD.MOV.U32 R5, RZ, RZ, R151 ;  /* 0x000000ffff057224 */ /* 0x000fe200078e0097 */
[----:B--2---:R-:W2:Y:S04]  /*89840*/  LDL.LU R3, [R1+0x250] ;  /* 0x0002500001037983 */ /* 0x004ea80000300800 */
[----:B------:R-:W2:Y:S01]  /*89850*/  LDL.LU R151, [R1+0x290] ;  /* 0x0002900001977983 */ /* 0x000ea20000300800 */
[----:B------:R-:W-:-:S02]  /*89860*/  IADD3 R149, P1, R149, UR6, RZ ;  /* 0x0000000695957c10 */ /* 0x000fc4000ff3e0ff */
[----:B------:R-:W-:Y:S01]  /*89870*/  IADD3 R7, P2, R7, UR6, RZ ;  /* 0x0000000607077c10 */ /* 0x000fe2000ff5e0ff */
[----:B------:R1:W-:Y:S01]  /*89880*/  LDGSTS.E [R0+0x27400], desc[UR48][R4.64], P0 ;  /* 0x2740000004007fae */ /* 0x0003e20008121870 */
[----:B---3--:R-:W-:-:S03]  /*89890*/  IADD3.X R150, R150, UR50, RZ, P1, !PT ;  /* 0x0000003296967c10 */ /* 0x008fc60008ffe4ff */
[----:B------:R3:W-:Y:S01]  /*898a0*/  STL [R1+0x11cc], R149 ;  /* 0x0011cc9501007387 */ /* 0x0007e20000100800 */
[----:B------:R-:W-:Y:S01]  /*898b0*/  IADD3.X R147, R147, UR50, RZ, P2, !PT ;  /* 0x0000003293937c10 */ /* 0x000fe200097fe4ff */
[----:B-1----:R-:W-:Y:S02]  /*898c0*/  IMAD.MOV.U32 R4, RZ, RZ, R149 ;  /* 0x000000ffff047224 */ /* 0x002fe400078e0095 */
[----:B------:R-:W-:Y:S01]  /*898d0*/  IMAD.MOV.U32 R5, RZ, RZ, R150 ;  /* 0x000000ffff057224 */ /* 0x000fe200078e0096 */
[----:B------:R-:W-:Y:S04]  /*898e0*/  STL [R1+0x11c8], R150 ;  /* 0x0011c89601007387 */ /* 0x000fe80000100800 */
[----:B------:R1:W-:Y:S04]  /*898f0*/  STL [R1+0x120c], R7 ;  /* 0x00120c0701007387 */ /* 0x0003e80000100800 */
[----:B------:R1:W-:Y:S04]  /*89900*/  LDGSTS.E [R0+0x27800], desc[UR48][R4.64], P0 ;  /* 0x2780000004007fae */ /* 0x0003e80008121870 */
[----:B------:R1:W-:Y:S04]  /*89910*/  STL [R1+0x1208], R147 ;  /* 0x0012089301007387 */ /* 0x0003e80000100800 */
[----:B---3--:R-:W3:Y:S01]  /*89920*/  LDL.LU R149, [R1+0x2d0] ;  /* 0x0002d00001957983 */ /* 0x008ee20000300800 */
[----:B-1----:R-:W-:-:S03]  /*89930*/  IMAD.MOV.U32 R4, RZ, RZ, R7 ;  /* 0x000000ffff047224 */ /* 0x002fc600078e0007 */
[----:B------:R-:W3:Y:S01]  /*89940*/  LDL.LU R7, [R1+0x2d4] ;  /* 0x0002d40001077983 */ /* 0x000ee20000300800 */
[----:B------:R-:W-:-:S03]  /*89950*/  MOV R5, R147 ;  /* 0x0000009300057202 */ /* 0x000fc60000000f00 */
[----:B------:R-:W3:Y:S04]  /*89960*/  LDL.LU R150, [R1+0x310] ;  /* 0x0003100001967983 */ /* 0x000ee80000300800 */
[----:B------:R-:W3:Y:S04]  /*89970*/  LDL.LU R147, [R1+0x314] ;  /* 0x0003140001937983 */ /* 0x000ee80000300800 */
[----:B------:R1:W-:Y:S02]  /*89980*/  LDGSTS.E [R0+0x27c00], desc[UR48][R4.64], P0 ;  /* 0x27c0000004007fae */ /* 0x0003e40008121870 */
[----:B-1----:R-:W-:Y:S01]  /*89990*/  VIADD R0, R14, UR9 ;  /* 0x000000090e007c36 */ /* 0x002fe20008000000 */
[----:B----4-:R-:W-:-:S02]  /*899a0*/  IADD3 R2, P1, R2, UR6, RZ ;  /* 0x0000000602027c10 */ /* 0x010fc4000ff3e0ff */
[----:B------:R-:W-:-:S03]  /*899b0*/  IADD3 R148, P2, R148, UR6, RZ ;  /* 0x0000000694947c10 */ /* 0x000fc6000ff5e0ff */
[----:B------:R1:W-:Y:S01]  /*899c0*/  STL [R1+0x254], R2 ;  /* 0x0002540201007387 */ /* 0x0003e20000100800 */
[----:B------:R-:W-:Y:S01]  /*899d0*/  IMAD.MOV.U32 R4, RZ, RZ, R2 ;  /* 0x000000ffff047224 */ /* 0x000fe200078e0002 */
[----:B--2---:R-:W-:Y:S02]  /*899e0*/  IADD3.X R3, R3, UR50, RZ, P1, !PT ;  /* 0x0000003203037c10 */ /* 0x004fe40008ffe4ff */
[----:B------:R-:W-:-:S03]  /*899f0*/  IADD3.X R151, R151, UR50, RZ, P2, !PT ;  /* 0x0000003297977c10 */ /* 0x000fc600097fe4ff */
[----:B------:R2:W-:Y:S01]  /*89a00*/  STL [R1+0x250], R3 ;  /* 0x0002500301007387 */ /* 0x0005e20000100800 */
[----:B------:R-:W-:-:S03]  /*89a10*/  IMAD.MOV.U32 R5, RZ, RZ, R3 ;  /* 0x000000ffff057224 */ /* 0x000fc600078e0003 */
[----:B------:R4:W-:Y:S04]  /*89a20*/  STL [R1+0x294], R148 ;  /* 0x0002949401007387 */ /* 0x0009e80000100800 */
[----:B------:R4:W-:Y:S04]  /*89a30*/  STL [R1+0x290], R151 ;  /* 0x0002909701007387 */ /* 0x0009e80000100800 */
[----:B-1----:R-:W3:Y:S04]  /*89a40*/  LDL.LU R2, [R1+0x354] ;  /* 0x0003540001027983 */ /* 0x002ee80000300800 */
[----:B------:R1:W-:Y:S04]  /*89a50*/  LDGSTS.E [R0+0x80], desc[UR48][R4.64], P0 ;  /* 0x0008000004007fae */ /* 0x0003e80008121870 */
[----:B--2---:R-:W2:Y:S01]  /*89a60*/  LDL.LU R3, [R1+0x394] ;  /* 0x0003940001037983 */ /* 0x004ea20000300800 */
[----:B-1----:R-:W-:-:S03]  /*89a70*/  IMAD.MOV.U32 R4, RZ, RZ, R148 ;  /* 0x000000ffff047224 */ /* 0x002fc600078e0094 */
[----:B----4-:R-:W4:Y:S01]  /*89a80*/  LDL.LU R148, [R1+0x350] ;  /* 0x0003500001947983 */ /* 0x010f220000300800 */
[----:B------:R-:W-:-:S03]  /*89a90*/  MOV R5, R151 ;  /* 0x0000009700057202 */ /* 0x000fc60000000f00 */
        /* <DEDUP_REMOVED lines=20> */
[----:B------:R-:W-:-:S04]  /*89be0*/  IADD3 R2, P1, R2, UR6, RZ ;  /* 0x0000000602027c10 */ /* 0x000fc8000ff3e0ff */
[----:B-1----:R-:W-:Y:S02]  /*89bf0*/  MOV R4, R2 ;  /* 0x0000000200047202 */ /* 0x002fe40000000f00 */
[----:B--2---:R-:W-:Y:S01]  /*89c00*/  IADD3 R3, P2, R3, UR6, RZ ;  /* 0x0000000603037c10 */ /* 0x004fe2000ff5e0ff */
[----:B------:R1:W-:Y:S01]  /*89c10*/  STL [R1+0x354], R2 ;  /* 0x0003540201007387 */ /* 0x0003e20000100800 */
        /* <DEDUP_REMOVED lines=49> */
[----:B---3--:R-:W-:Y:S02]  /*89f30*/  IADD3 R7, P1, R7, UR6, RZ ;  /* 0x0000000607077c10 */ /* 0x008fe4000ff3e0ff */
[----:B------:R-:W-:Y:S01]  /*89f40*/  IADD3 R147, P2, R147, UR6, RZ ;  /* 0x0000000693937c10 */ /* 0x000fe2000ff5e0ff */
[----:B------:R1:W-:Y:S04]  /*89f50*/  LDGSTS.E [R0+0x2480], desc[UR48][R4.64], P0 ;  /* 0x0248000004007fae */ /* 0x0003e80008121870 */
        /* <DEDUP_REMOVED lines=33> */
[----:B---3--:R-:W-:Y:S02]  /*8a170*/  IADD3 R7, P1, R7, UR6, RZ ;  /* 0x0000000607077c10 */ /* 0x008fe4000ff3e0ff */
[----:B------:R-:W-:Y:S01]  /*8a180*/  IADD3 R149, P2, R149, UR6, RZ ;  /* 0x0000000695957c10 */ /* 0x000fe2000ff5e0ff */
[----:B------:R1:W-:Y:S04]  /*8a190*/  LDGSTS.E [R0+0x3480], desc[UR48][R4.64], P0 ;  /* 0x0348000004007fae */ /* 0x0003e80008121870 */
[----:B------:R3:W-:Y:S01]  /*8a1a0*/  STL [R1+0x5d4], R7 ;  /* 0x0005d40701007387 */ /* 0x0007e20000100800 */
[----:B------:R-:W-:Y:S02]  /*8a1b0*/  IADD3.X R147, R147, UR50, RZ, P1, !PT ;  /* 0x0000003293937c10 */ /* 0x000fe40008ffe4ff */
[----:B-1----:R-:W-:-:S02]  /*8a1c0*/  MOV R4, R7 ;  /* 0x0000000700047202 */ /* 0x002fc40000000f00 */
        /* <DEDUP_REMOVED lines=393> */
[----:B------:R-:W-:Y:S01]  /*8ba60*/  STL [R1+0x10d4], R7 ;  /* 0x0010d40701007387 */ /* 0x000fe20000100800 */
[----:B------:R-:W-:Y:S01]  /*8ba70*/  IADD3.X R149, R149, UR50, RZ, P1, !PT ;  /* 0x0000003295957c10 */ /* 0x000fe20008ffe4ff */
[----:B-1----:R-:W-:Y:S01]  /*8ba80*/  IMAD.MOV.U32 R4, RZ, RZ, R7 ;  /* 0x000000ffff047224 */ /* 0x002fe200078e0007 */
[----:B------:R-:W-:-:S03]  /*8ba90*/  IADD3.X R150, R150, UR50, RZ, P2, !PT ;  /* 0x0000003296967c10 */ /* 0x000fc600097fe4ff */
[----:B------:R-:W-:Y:S01]  /*8baa0*/  IMAD.MOV.U32 R5, RZ, RZ, R149 ;  /* 0x000000ffff057224 */ /* 0x000fe200078e0095 */
[----:B------:R1:W-:Y:S04]  /*8bab0*/  STL [R1+0x10d0], R149 ;  /* 0x0010d09501007387 */ /* 0x0003e80000100800 */
[----:B------:R-:W-:Y:S04]  /*8bac0*/  STL [R1+0x1114], R147 ;  /* 0x0011149301007387 */ /* 0x000fe80000100800 */
[----:B------:R3:W-:Y:S04]  /*8bad0*/  LDGSTS.E [R0+0x26880], desc[UR48][R4.64], P0 ;  /* 0x2688000004007fae */ /* 0x0007e80008121870 */
[----:B-1----:R-:W2:Y:S04]  /*8bae0*/  LDL.LU R149, [R1+0x11d4] ;  /* 0x0011d40001957983 */ /* 0x002ea80000300800 */
[----:B------:R1:W-:Y:S04]  /*8baf0*/  STL [R1+0x1110], R150 ;  /* 0x0011109601007387 */ /* 0x0003e80000100800 */
[----:B------:R-:W2:Y:S01]  /*8bb00*/  LDL.LU R7, [R1+0x1214] ;  /* 0x0012140001077983 */ /* 0x000ea20000300800 */
[----:B---3--:R-:W-:Y:S01]  /*8bb10*/  IMAD.MOV.U32 R5, RZ, RZ, R150 ;  /* 0x000000ffff057224 */ /* 0x008fe200078e0096 */
[----:B------:R-:W-:-:S02]  /*8bb20*/  MOV R4, R147 ;  /* 0x0000009300047202 */ /* 0x000fc40000000f00 */
[----:B-1----:R-:W3:Y:S04]  /*8bb30*/  LDL.LU R150, [R1+0x11d0] ;  /* 0x0011d00001967983 */ /* 0x002ee80000300800 */
        /* <DEDUP_REMOVED lines=13> */
[----:B-1----:R-:W4:Y:S04]  /*8bc10*/  LDL.LU R148, [R1+0x29c] ;  /* 0x00029c0001947983 */ /* 0x002f280000300800 */
[----:B------:R1:W-:Y:S02]  /*8bc20*/  LDGSTS.E [R0+0x27080], desc[UR48][R4.64], P0 ;  /* 0x2708000004007fae */ /* 0x0003e40008121870 */
[----:B-1----:R-:W-:Y:S01]  /*8bc30*/  IMAD.MOV.U32 R4, RZ, RZ, R3 ;  /* 0x000000ffff047224 */ /* 0x002fe200078e0003 */
[----:B------:R-:W-:Y:S01]  /*8bc40*/  MOV R5, R151 ;  /* 0x0000009700057202 */ /* 0x000fe20000000f00 */
[----:B--2---:R-:W2:Y:S04]  /*8bc50*/  LDL.LU R3, [R1+0x258] ;  /* 0x0002580001037983 */ /* 0x004ea80000300800 */
[----:B------:R-:W2:Y:S01]  /*8bc60*/  LDL.LU R151, [R1+0x298] ;  /* 0x0002980001977983 */ /* 0x000ea20000300800 */
[----:B------:R-:W-:-:S02]  /*8bc70*/  IADD3 R149, P1, R149, UR6, RZ ;  /* 0x0000000695957c10 */ /* 0x000fc4000ff3e0ff */
[----:B------:R-:W-:Y:S01]  /*8bc80*/  IADD3 R7, P2, R7, UR6, RZ ;  /* 0x0000000607077c10 */ /* 0x000fe2000ff5e0ff */
[----:B------:R1:W-:Y:S01]  /*8bc90*/  LDGSTS.E [R0+0x27480], desc[UR48][R4.64], P0 ;  /* 0x2748000004007fae */ /* 0x0003e20008121870 */
[----:B---3--:R-:W-:-:S03]  /*8bca0*/  IADD3.X R150, R150, UR50, RZ, P1, !PT ;  /* 0x0000003296967c10 */ /* 0x008fc60008ffe4ff */
[----:B------:R3:W-:Y:S01]  /*8bcb0*/  STL [R1+0x11d4], R149 ;  /* 0x0011d49501007387 */ /* 0x0007e20000100800 */
[----:B------:R-:W-:-:S03]  /*8bcc0*/  IADD3.X R147, R147, UR50, RZ, P2, !PT ;  /* 0x0000003293937c10 */ /* 0x000fc600097fe4ff */
[----:B------:R-:W-:Y:S01]  /*8bcd0*/  STL [R1+0x11d0], R150 ;  /* 0x0011d09601007387 */ /* 0x000fe20000100800 */
[----:B-1----:R-:W-:Y:S02]  /*8bce0*/  IMAD.MOV.U32 R4, RZ, RZ, R149 ;  /* 0x000000ffff047224 */ /* 0x002fe400078e0095 */
[----:B------:R-:W-:Y:S01]  /*8bcf0*/  IMAD.MOV.U32 R5, RZ, RZ, R150 ;  /* 0x000000ffff057224 */ /* 0x000fe200078e0096 */
[----:B------:R1:W-:Y:S04]  /*8bd00*/  STL [R1+0x1214], R7 ;  /* 0x0012140701007387 */ /* 0x0003e80000100800 */
[----:B------:R1:W-:Y:S04]  /*8bd10*/  LDGSTS.E [R0+0x27880], desc[UR48][R4.64], P0 ;  /* 0x2788000004007fae */ /* 0x0003e80008121870 */
[----:B------:R1:W-:Y:S04]  /*8bd20*/  STL [R1+0x1210], R147 ;  /* 0x0012109301007387 */ /* 0x0003e80000100800 */
[----:B---3--:R-:W3:Y:S01]  /*8bd30*/  LDL.LU R149, [R1+0x2d8] ;  /* 0x0002d80001957983 */ /* 0x008ee20000300800 */
[----:B-1----:R-:W-:-:S03]  /*8bd40*/  IMAD.MOV.U32 R4, RZ, RZ, R7 ;  /* 0x000000ffff047224 */ /* 0x002fc600078e0007 */
[----:B------:R-:W3:Y:S01]  /*8bd50*/  LDL.LU R7, [R1+0x2dc] ;  /* 0x0002dc0001077983 */ /* 0x000ee20000300800 */
[----:B------:R-:W-:-:S03]  /*8bd60*/  IMAD.MOV.U32 R5, RZ, RZ, R147 ;  /* 0x000000ffff057224 */ /* 0x000fc600078e0093 */
[----:B------:R-:W3:Y:S04]  /*8bd70*/  LDL.LU R150, [R1+0x318] ;  /* 0x0003180001967983 */ /* 0x000ee80000300800 */
[----:B------:R-:W3:Y:S04]  /*8bd80*/  LDL.LU R147, [R1+0x31c] ;  /* 0x00031c0001937983 */ /* 0x000ee80000300800 */
[----:B------:R1:W-:Y:S02]  /*8bd90*/  LDGSTS.E [R0+0x27c80], desc[UR48][R4.64], P0 ;  /* 0x27c8000004007fae */ /* 0x0003e40008121870 */
[----:B-1----:R-:W-:-:S02]  /*8bda0*/  IADD3 R0, R13, UR9, RZ ;  /* 0x000000090d007c10 */ /* 0x002fc4000fffe0ff */
[----:B----4-:R-:W-:Y:S02]  /*8bdb0*/  IADD3 R2, P1, R2, UR6, RZ ;  /* 0x0000000602027c10 */ /* 0x010fe4000ff3e0ff */
        /* <DEDUP_REMOVED lines=14> */
[----:B------:R-:W-:-:S03]  /*8bea0*/  IMAD.MOV.U32 R5, RZ, RZ, R151 ;  /* 0x000000ffff057224 */ /* 0x000fc600078e0097 */
[----:B------:R-:W4:Y:S01]  /*8beb0*/  LDL.LU R151, [R1+0x398] ;  /* 0x0003980001977983 */ /* 0x000f220000300800 */
[----:B---3--:R-:W-:-:S03]  /*8bec0*/  IADD3 R7, P1, R7, UR6, RZ ;  /* 0x0000000607077c10 */ /* 0x008fc6000ff3e0ff */
[----:B------:R1:W-:Y:S01]  /*8bed0*/  LDGSTS.E [R0+0x500], desc[UR48][R4.64], P0 ;  /* 0x0050000004007fae */ /* 0x0003e20008121870 */
[----:B------:R-:W-:Y:S02]  /*8bee0*/  IADD3.X R149, R149, UR50, RZ, P1, !PT ;  /* 0x0000003295957c10 */ /* 0x000fe40008ffe4ff */
[----:B------:R-:W-:Y:S01]  /*8bef0*/  IADD3 R147, P2, R147, UR6, RZ ;  /* 0x0000000693937c10 */ /* 0x000fe2000ff5e0ff */
[----:B------:R3:W-:Y:S03]  /*8bf00*/  STL [R1+0x2dc], R7 ;  /* 0x0002dc0701007387 */ /* 0x0007e60000100800 */
[----:B------:R-:W-:Y:S01]  /*8bf10*/  IADD3.X R150, R150, UR50, RZ, P2, !PT ;  /* 0x0000003296967c10 */ /* 0x000fe200097fe4ff */
[----:B------:R3:W-:Y:S01]  /*8bf20*/  STL [R1+0x2d8], R149 ;  /* 0x0002d89501007387 */ /* 0x0007e20000100800 */
[----:B-1----:R-:W-:Y:S01]  /*8bf30*/  MOV R4, R7 ;  /* 0x0000000700047202 */ /* 0x002fe20000000f00 */
[----:B------:R-:W-:-:S02]  /*8bf40*/  IMAD.MOV.U32 R5, RZ, RZ, R149 ;  /* 0x000000ffff057224 */ /* 0x000fc400078e0095 */
[----:B------:R1:W-:Y:S04]  /*8bf50*/  STL [R1+0x31c], R147 ;  /* 0x00031c9301007387 */ /* 0x0003e80000100800 */
[----:B---3--:R-:W3:Y:S04]  /*8bf60*/  LDL.LU R7, [R1+0x3dc] ;  /* 0x0003dc0001077983 */ /* 0x008ee80000300800 */
[----:B------:R1:W-:Y:S04]  /*8bf70*/  STL [R1+0x318], R150 ;  /* 0x0003189601007387 */ /* 0x0003e80000100800 */
[----:B------:R1:W-:Y:S04]  /*8bf80*/  LDGSTS.E [R0+0x900], desc[UR48][R4.64], P0 ;  /* 0x0090000004007fae */ /* 0x0003e80008121870 */
[----:B------:R-:W3:Y:S01]  /*8bf90*/  LDL.LU R149, [R1+0x41c] ;  /* 0x00041c0001957983 */ /* 0x000ee20000300800 */
[----:B-1----:R-:W-:-:S03]  /*8bfa0*/  IMAD.MOV.U32 R4, RZ, RZ, R147 ;  /* 0x000000ffff047224 */ /* 0x002fc600078e0093 */
[----:B------:R-:W3:Y:S01]  /*8bfb0*/  LDL.LU R147, [R1+0x3d8] ;  /* 0x0003d80001937983 */ /* 0x000ee20000300800 */
[----:B------:R-:W-:-:S03]  /*8bfc0*/  IMAD.MOV.U32 R5, RZ, RZ, R150 ;  /* 0x000000ffff057224 */ /* 0x000fc600078e0096 */
        /* <DEDUP_REMOVED lines=19> */
[----:B---3--:R-:W-:Y:S02]  /*8c100*/  IADD3 R7, P1, R7, UR6, RZ ;  /* 0x0000000607077c10 */ /* 0x008fe4000ff3e0ff */
[----:B------:R-:W-:Y:S01]  /*8c110*/  IADD3 R149, P2, R149, UR6, RZ ;  /* 0x0000000695957c10 */ /* 0x000fe2000ff5e0ff */
[----:B------:R1:W-:Y:S01]  /*8c120*/  LDGSTS.E [R0+0x1500], desc[UR48][R4.64], P0 ;  /* 0x0150000004007fae */ /* 0x0003e20008121870 */
[----:B------:R-:W-:-:S03]  /*8c130*/  IADD3.X R147, R147, UR50, RZ, P1, !PT ;  /* 0x0000003293937c10 */ /* 0x000fc60008ffe4ff */
[----:B------:R3:W-:Y:S01]  /*8c140*/  STL [R1+0x3dc], R7 ;  /* 0x0003dc0701007387 */ /* 0x0007e20000100800 */
[----:B------:R-:W-:-:S03]  /*8c150*/  IADD3.X R150, R150, UR50, RZ, P2, !PT ;  /* 0x0000003296967c10 */ /* 0x000fc600097fe4ff */
[----:B------:R3:W-:Y:S01]  /*8c160*/  STL [R1+0x3d8], R147 ;  /* 0x0003d89301007387 */ /* 0x0007e20000100800 */
[----:B-1----:R-:W-:Y:S02]  /*8c170*/  IMAD.MOV.U32 R4, RZ, RZ, R7 ;  /* 0x000000ffff047224 */ /* 0x002fe400078e0007 */
[----:B------:R-:W-:Y:S01]  /*8c180*/  IMAD.MOV.U32 R5, RZ, RZ, R147 ;  /* 0x000000ffff057224 */ /* 0x000fe200078e0093 */
[----:B------:R1:W-:Y:S04]  /*8c190*/  STL [R1+0x41c], R149 ;  /* 0x00041c9501007387 */ /* 0x0003e80000100800 */
[----:B---3--:R-:W3:Y:S04]  /*8c1a0*/  LDL.LU R7, [R1+0x4dc] ;  /* 0x0004dc0001077983 */ /* 0x008ee80000300800 */
[----:B------:R1:W-:Y:S04]  /*8c1b0*/  STL [R1+0x418], R150 ;  /* 0x0004189601007387 */ /* 0x0003e80000100800 */
[----:B------:R1:W-:Y:S04]  /*8c1c0*/  LDGSTS.E [R0+0x1900], desc[UR48][R4.64], P0 ;  /* 0x0190000004007fae */ /* 0x0003e80008121870 */
[----:B------:R-:W3:Y:S01]  /*8c1d0*/  LDL.LU R147, [R1+0x51c] ;  /* 0x00051c0001937983 */ /* 0x000ee20000300800 */
[----:B-1----:R-:W-:-:S03]  /*8c1e0*/  MOV R4, R149 ;  /* 0x0000009500047202 */ /* 0x002fc60000000f00 */
        /* <DEDUP_REMOVED lines=57> */
[----:B---3--:R-:W-:Y:S02]  /*8c580*/  IADD3 R7, P1, R7, UR6, RZ ;  /* 0x0000000607077c10 */ /* 0x008fe4000ff3e0ff */
[----:B------:R-:W-:Y:S01]  /*8c590*/  IADD3 R149, P2, R149, UR6, RZ ;  /* 0x0000000695957c10 */ /* 0x000fe2000ff5e0ff */
[----:B------:R1:W-:Y:S01]  /*8c5a0*/  LDGSTS.E [R0+0x3500], desc[UR48][R4.64], P0 ;  /* 0x0350000004007fae */ /* 0x0003e20008121870 */
[----:B------:R-:W-:-:S03]  /*8c5b0*/  IADD3.X R147, R147, UR50, RZ, P1, !PT ;  /* 0x0000003293937c10 */ /* 0x000fc60008ffe4ff */
[----:B------:R3:W-:Y:S01]  /*8c5c0*/  STL [R1+0x5dc], R7 ;  /* 0x0005dc0701007387 */ /* 0x0007e20000100800 */
[----:B------:R-:W-:-:S03]  /*8c5d0*/  IADD3.X R150, R150, UR50, RZ, P2, !PT ;  /* 0x0000003296967c10 */ /* 0x000fc600097fe4ff */
[----:B------:R3:W-:Y:S01]  /*8c5e0*/  STL [R1+0x5d8], R147 ;  /* 0x0005d89301007387 */ /* 0x0007e20000100800 */
[----:B-1----:R-:W-:Y:S01]  /*8c5f0*/  IMAD.MOV.U32 R4, RZ, RZ, R7 ;  /* 0x000000ffff047224 */ /* 0x002fe200078e0007 */
[----:B------:R-:W-:Y:S02]  /*8c600*/  MOV R5, R147 ;  /* 0x0000009300057202 */ /* 0x000fe40000000f00 */
        /* <DEDUP_REMOVED lines=70> */
[----:B-1----:R-:W-:Y:S01]  /*8ca70*/  MOV R4, R7 ;  /* 0x0000000700047202 */ /* 0x002fe20000000f00 */
[----:B------:R-:W-:Y:S02]  /*8ca80*/  IMAD.MOV.U32 R5, RZ, RZ, R147 ;  /* 0x000000ffff057224 */ /* 0x000fe400078e0093 */
        /* <DEDUP_REMOVED lines=319> */
[----:B------:R-:W-:Y:S01]  /*8de80*/  STL [R1+0x10dc], R7 ;  /* 0x0010dc0701007387 */ /* 0x000fe20000100800 */
[----:B------:R-:W-:-:S03]  /*8de90*/  IADD3.X R150, R150, UR50, RZ, P2, !PT ;  /* 0x0000003296967c10 */ /* 0x000fc600097fe4ff */
[----:B------:R3:W-:Y:S01]  /*8dea0*/  STL [R1+0x10d8], R149 ;  /* 0x0010d89501007387 */ /* 0x0007e20000100800 */
[----:B-1----:R-:W-:Y:S02]  /*8deb0*/  IMAD.MOV.U32 R4, RZ, RZ, R7 ;  /* 0x000000ffff047224 */ /* 0x002fe400078e0007 */
[----:B------:R-:W-:Y:S01]  /*8dec0*/  IMAD.MOV.U32 R5, RZ, RZ, R149 ;  /* 0x000000ffff057224 */ /* 0x000fe200078e0095 */
[----:B------:R-:W-:Y:S04]  /*8ded0*/  STL [R1+0x111c], R147 ;  /* 0x00111c9301007387 */ /* 0x000fe80000100800 */
        /* <DEDUP_REMOVED lines=22> */
[----:B-1----:R-:W-:-:S02]  /*8e040*/  IMAD.MOV.U32 R4, RZ, RZ, R3 ;  /* 0x000000ffff047224 */ /* 0x002fc400078e0003 */
[----:B--2---:R-:W2:Y:S01]  /*8e050*/  LDL.LU R3, [R1+0x260] ;  /* 0x0002600001037983 */ /* 0x004ea20000300800 */
[----:B------:R-:W-:-:S03]  /*8e060*/  IMAD.MOV.U32 R5, RZ, RZ, R151 ;  /* 0x000000ffff057224 */ /* 0x000fc600078e0097 */
[----:B------:R-:W2:Y:S01]  /*8e070*/  LDL.LU R151, [R1+0x2a0] ;  /* 0x0002a00001977983 */ /* 0x000ea20000300800 */
[----:B---3--:R-:W-:Y:S02]  /*8e080*/  IADD3 R149, P1, R149, UR6, RZ ;  /* 0x0000000695957c10 */ /* 0x008fe4000ff3e0ff */
[----:B------:R-:W-:Y:S01]  /*8e090*/  IADD3 R7, P2, R7, UR6, RZ ;  /* 0x0000000607077c10 */ /* 0x000fe2000ff5e0ff */
[----:B------:R1:W-:Y:S01]  /*8e0a0*/  LDGSTS.E [R0+0x27500], desc[UR48][R4.64], P0 ;  /* 0x2750000004007fae */ /* 0x0003e20008121870 */
[----:B------:R-:W-:Y:S02]  /*8e0b0*/  IADD3.X R150, R150, UR50, RZ, P1, !PT ;  /* 0x0000003296967c10 */ /* 0x000fe40008ffe4ff */
[----:B------:R-:W-:Y:S01]  /*8e0c0*/  IADD3.X R147, R147, UR50, RZ, P2, !PT ;  /* 0x0000003293937c10 */ /* 0x000fe200097fe4ff */
[----:B------:R3:W-:Y:S01]  /*8e0d0*/  STL [R1+0x11dc], R149 ;  /* 0x0011dc9501007387 */ /* 0x0007e20000100800 */
[----:B-1----:R-:W-:Y:S01]  /*8e0e0*/  MOV R4, R149 ;  /* 0x0000009500047202 */ /* 0x002fe20000000f00 */
[----:B------:R-:W-:-:S02]  /*8e0f0*/  IMAD.MOV.U32 R5, RZ, RZ, R150 ;  /* 0x000000ffff057224 */ /* 0x000fc400078e0096 */
[----:B------:R-:W-:Y:S04]  /*8e100*/  STL [R1+0x11d8], R150 ;  /* 0x0011d89601007387 */ /* 0x000fe80000100800 */
        /* <DEDUP_REMOVED lines=10> */
[----:B-1----:R-:W-:Y:S01]  /*8e1b0*/  VIADD R0, R12, UR9 ;  /* 0x000000090c007c36 */ /* 0x002fe20008000000 */
[----:B----4-:R-:W-:-:S02]  /*8e1c0*/  IADD3 R2, P1, R2, UR6, RZ ;  /* 0x0000000602027c10 */ /* 0x010fc4000ff3e0ff */
[----:B------:R-:W-:-:S03]  /*8e1d0*/  IADD3 R148, P2, R148, UR6, RZ ;  /* 0x0000000694947c10 */ /* 0x000fc6000ff5e0ff */
[----:B------:R1:W-:Y:S01]  /*8e1e0*/  STL [R1+0x264], R2 ;  /* 0x0002640201007387 */ /* 0x0003e20000100800 */
[----:B------:R-:W-:Y:S02]  /*8e1f0*/  MOV R4, R2 ;  /* 0x0000000200047202 */ /* 0x000fe40000000f00 */
        /* <DEDUP_REMOVED lines=45> */
[----:B----4-:R-:W-:-:S03]  /*8e4d0*/  MOV R4, R3 ;  /* 0x0000000300047202 */ /* 0x010fc60000000f00 */
        /* <DEDUP_REMOVED lines=8> */
[----:B------:R-:W-:Y:S01]  /*8e560*/  IADD3.X R150, R150, UR50, RZ, P2, !PT ;  /* 0x0000003296967c10 */ /* 0x000fe200097fe4ff */
[----:B-1----:R-:W-:Y:S02]  /*8e570*/  IMAD.MOV.U32 R4, RZ, RZ, R7 ;  /* 0x000000ffff047224 */ /* 0x002fe400078e0007 */
[----:B------:R1:W-:Y:S01]  /*8e580*/  STL [R1+0x3e0], R147 ;  /* 0x0003e09301007387 */ /* 0x0003e20000100800 */
[----:B------:R-:W-:-:S03]  /*8e590*/  IMAD.MOV.U32 R5, RZ, RZ, R147 ;  /* 0x000000ffff057224 */ /* 0x000fc600078e0093 */
        /* <DEDUP_REMOVED lines=33> */
[----:B-1----:R-:W-:Y:S01]  /*8e7b0*/  IMAD.MOV.U32 R5, RZ, RZ, R149 ;  /* 0x000000ffff057224 */ /* 0x002fe200078e0095 */
[----:B------:R-:W-:Y:S01]  /*8e7c0*/  MOV R4, R7 ;  /* 0x0000000700047202 */ /* 0x000fe20000000f00 */
        /* <DEDUP_REMOVED lines=102> */
[----:B------:R1:W-:Y:S04]  /*8ee30*/  LDGSTS.E [R0+0x5580], desc[UR48][R4.64], P0 ;  /* 0x0558000004007fae */ /* 0x0003e80008121870 */
        /* <DEDUP_REMOVED lines=335> */
[----:B---3--:R-:W-:-:S02]  /*90330*/  IMAD.MOV.U32 R5, RZ, RZ, R150 ;  /* 0x000000ffff057224 */ /* 0x008fc400078e0096 */
[----:B------:R-:W-:Y:S01]  /*90340*/  IMAD.MOV.U32 R4, RZ, RZ, R147 ;  /* 0x000000ffff047224 */ /* 0x000fe200078e0093 */
[----:B-1----:R-:W3:Y:S04]  /*90350*/  LDL.LU R150, [R1+0x11e0] ;  /* 0x0011e00001967983 */ /* 0x002ee80000300800 */
        /* <DEDUP_REMOVED lines=13> */
[----:B--2---:R-:W2:Y:S04]  /*90430*/  LDL.LU R148, [R1+0x2ac] ;  /* 0x0002ac0001947983 */ /* 0x004ea80000300800 */
[----:B------:R4:W-:Y:S02]  /*90440*/  LDGSTS.E [R0+0x27180], desc[UR48][R4.64], P0 ;  /* 0x2718000004007fae */ /* 0x0009e40008121870 */
[----:B----4-:R-:W-:-:S02]  /*90450*/  IMAD.MOV.U32 R4, RZ, RZ, R3 ;  /* 0x000000ffff047224 */ /* 0x010fc400078e0003 */
[----:B------:R-:W4:Y:S01]  /*90460*/  LDL.LU R3, [R1+0x268] ;  /* 0x0002680001037983 */ /* 0x000f220000300800 */
[----:B------:R-:W-:-:S03]  /*90470*/  IMAD.MOV.U32 R5, RZ, RZ, R151 ;  /* 0x000000ffff057224 */ /* 0x000fc600078e0097 */
[----:B-1----:R-:W4:Y:S01]  /*90480*/  LDL.LU R151, [R1+0x2a8] ;  /* 0x0002a80001977983 */ /* 0x002f220000300800 */
[----:B------:R-:W-:Y:S02]  /*90490*/  IADD3 R149, P1, R149, UR6, RZ ;  /* 0x0000000695957c10 */ /* 0x000fe4000ff3e0ff */
[----:B------:R-:W-:Y:S01]  /*904a0*/  IADD3 R7, P2, R7, UR6, RZ ;  /* 0x0000000607077c10 */ /* 0x000fe2000ff5e0ff */
[----:B------:R1:W-:Y:S01]  /*904b0*/  LDGSTS.E [R0+0x27580], desc[UR48][R4.64], P0 ;  /* 0x2758000004007fae */ /* 0x0003e20008121870 */
[----:B---3--:R-:W-:-:S03]  /*904c0*/  IADD3.X R150, R150, UR50, RZ, P1, !PT ;  /* 0x0000003296967c10 */ /* 0x008fc60008ffe4ff */
[----:B------:R3:W-:Y:S01]  /*904d0*/  STL [R1+0x11e4], R149 ;  /* 0x0011e49501007387 */ /* 0x0007e20000100800 */
[----:B------:R-:W-:-:S03]  /*904e0*/  IADD3.X R147, R147, UR50, RZ, P2, !PT ;  /* 0x0000003293937c10 */ /* 0x000fc600097fe4ff */
[----:B------:R-:W-:Y:S01]  /*904f0*/  STL [R1+0x11e0], R150 ;  /* 0x0011e09601007387 */ /* 0x000fe20000100800 */
[----:B-1----:R-:W-:Y:S01]  /*90500*/  IMAD.MOV.U32 R4, RZ, RZ, R149 ;  /* 0x000000ffff047224 */ /* 0x002fe200078e0095 */
[----:B------:R-:W-:Y:S02]  /*90510*/  MOV R5, R150 ;  /* 0x0000009600057202 */ /* 0x000fe40000000f00 */
        /* <DEDUP_REMOVED lines=11> */
[----:B------:R-:W-:-:S02]  /*905d0*/  IADD3 R2, P1, R2, UR6, RZ ;  /* 0x0000000602027c10 */ /* 0x000fc4000ff3e0ff */
[----:B--2---:R-:W-:-:S03]  /*905e0*/  IADD3 R148, P2, R148, UR6, RZ ;  /* 0x0000000694947c10 */ /* 0x004fc6000ff5e0ff */
[----:B------:R1:W-:Y:S01]  /*905f0*/  STL [R1+0x26c], R2 ;  /* 0x00026c0201007387 */ /* 0x0003e20000100800 */
[----:B------:R-:W-:Y:S01]  /*90600*/  IMAD.MOV.U32 R4, RZ, RZ, R2 ;  /* 0x000000ffff047224 */ /* 0x000fe200078e0002 */
[----:B----4-:R-:W-:Y:S02]  /*90610*/  IADD3.X R3, R3, UR50, RZ, P1, !PT ;  /* 0x0000003203037c10 */ /* 0x010fe40008ffe4ff */
[----:B------:R-:W-:-:S03]  /*90620*/  IADD3.X R151, R151, UR50, RZ, P2, !PT ;  /* 0x0000003297977c10 */ /* 0x000fc600097fe4ff */
[----:B------:R2:W-:Y:S01]  /*90630*/  STL [R1+0x268], R3 ;  /* 0x0002680301007387 */ /* 0x0005e20000100800 */
[----:B------:R-:W-:-:S03]  /*90640*/  MOV R5, R3 ;  /* 0x0000000300057202 */ /* 0x000fc60000000f00 */
        /* <DEDUP_REMOVED lines=520> */
[----:B-1----:R-:W-:Y:S01]  /*926d0*/  MOV R4, R7 ;  /* 0x0000000700047202 */ /* 0x002fe20000000f00 */
[----:B------:R-:W-:Y:S02]  /*926e0*/  IMAD.MOV.U32 R5, RZ, RZ, R149 ;  /* 0x000000ffff057224 */ /* 0x000fe400078e0095 */
[----:B------:R-:W-:Y:S04]  /*926f0*/  STL [R1+0x112c], R147 ;  /* 0x00112c9301007387 */ /* 0x000fe80000100800 */
[----:B------:R1:W-:Y:S04]  /*92700*/  LDGSTS.E [R0+0x26a00], desc[UR48][R4.64], P0 ;  /* 0x26a0000004007fae */ /* 0x0003e80008121870 */
[----:B---3--:R-:W3:Y:S04]  /*92710*/  LDL.LU R149, [R1+0x11ec] ;  /* 0x0011ec0001957983 */ /* 0x008ee80000300800 */
[----:B------:R1:W-:Y:S04]  /*92720*/  STL [R1+0x1128], R150 ;  /* 0x0011289601007387 */ /* 0x0003e80000100800 */
        /* <DEDUP_REMOVED lines=28> */
[----:B------:R3:W-:Y:S04]  /*928f0*/  STL [R1+0x11ec], R149 ;  /* 0x0011ec9501007387 */ /* 0x0007e80000100800 */
[----:B------:R-:W-:Y:S01]  /*92900*/  STL [R1+0x11e8], R150 ;  /* 0x0011e89601007387 */ /* 0x000fe20000100800 */
[----:B-1----:R-:W-:-:S02]  /*92910*/  IMAD.MOV.U32 R4, RZ, RZ, R149 ;  /* 0x000000ffff047224 */ /* 0x002fc400078e0095 */
[----:B------:R-:W-:Y:S01]  /*92920*/  IMAD.MOV.U32 R5, RZ, RZ, R150 ;  /* 0x000000ffff057224 */ /* 0x000fe200078e0096 */
[----:B------:R1:W-:Y:S04]  /*92930*/  STL [R1+0x122c], R7 ;  /* 0x00122c0701007387 */ /* 0x0003e80000100800 */
[----:B------:R1:W-:Y:S04]  /*92940*/  LDGSTS.E [R0+0x27a00], desc[UR48][R4.64], P0 ;  /* 0x27a0000004007fae */ /* 0x0003e80008121870 */
[----:B------:R1:W-:Y:S04]  /*92950*/  STL [R1+0x1228], R147 ;  /* 0x0012289301007387 */ /* 0x0003e80000100800 */
[----:B---3--:R-:W3:Y:S01]  /*92960*/  LDL.LU R149, [R1+0x2f0] ;  /* 0x0002f00001957983 */ /* 0x008ee20000300800 */
[----:B-1----:R-:W-:-:S03]  /*92970*/  MOV R4, R7 ;  /* 0x0000000700047202 */ /* 0x002fc60000000f00 */
        /* <DEDUP_REMOVED lines=19> */
[----:B-1----:R-:W-:-:S03]  /*92ab0*/  MOV R4, R148 ;  /* 0x0000009400047202 */ /* 0x002fc60000000f00 */
        /* <DEDUP_REMOVED lines=511> */
[----:B------:R-:W-:Y:S01]  /*94ab0*/  STL [R1+0x10f4], R7 ;  /* 0x0010f40701007387 */ /* 0x000fe20000100800 */
[----:B------:R-:W-:-:S03]  /*94ac0*/  IADD3.X R150, R150, UR50, RZ, P2, !PT ;  /* 0x0000003296967c10 */ /* 0x000fc600097fe4ff */
[----:B------:R3:W-:Y:S01]  /*94ad0*/  STL [R1+0x10f0], R149 ;  /* 0x0010f09501007387 */ /* 0x0007e20000100800 */
[----:B-1----:R-:W-:Y:S01]  /*94ae0*/  IMAD.MOV.U32 R4, RZ, RZ, R7 ;  /* 0x000000ffff047224 */ /* 0x002fe200078e0007 */
[----:B------:R-:W-:Y:S02]  /*94af0*/  MOV R5, R149 ;  /* 0x0000009500057202 */ /* 0x000fe40000000f00 */
        /* <DEDUP_REMOVED lines=27> */
[----:B---3--:R-:W-:-:S02]  /*94cb0*/  IADD3 R149, P1, R149, UR6, RZ ;  /* 0x0000000695957c10 */ /* 0x008fc4000ff3e0ff */
        /* <DEDUP_REMOVED lines=550> */
[----:B------:R1:W-:Y:S04]  /*96f20*/  LDGSTS.E [R0+0x26b00], desc[UR48][R4.64], P0 ;  /* 0x26b0000004007fae */ /* 0x0003e80008121870 */
[----:B---3--:R-:W3:Y:S04]  /*96f30*/  LDL.LU R149, [R1+0x11fc] ;  /* 0x0011fc0001957983 */ /* 0x008ee80000300800 */
[----:B------:R1:W-:Y:S04]  /*96f40*/  STL [R1+0x1138], R150 ;  /* 0x0011389601007387 */ /* 0x0003e80000100800 */
        /* <DEDUP_REMOVED lines=23> */
[----:B---3--:R-:W-:-:S02]  /*970c0*/  IADD3 R149, P1, R149, UR6, RZ ;  /* 0x0000000695957c10 */ /* 0x008fc4000ff3e0ff */
[----:B------:R-:W-:Y:S01]  /*970d0*/  IADD3 R7, P2, R7, UR6, RZ ;  /* 0x0000000607077c10 */ /* 0x000fe2000ff5e0ff */
[----:B------:R1:W-:Y:S01]  /*970e0*/  LDGSTS.E [R0+0x27700], desc[UR48][R4.64], P0 ;  /* 0x2770000004007fae */ /* 0x0003e20008121870 */
[----:B------:R-:W-:Y:S02]  /*970f0*/  IADD3.X R150, R150, UR50, RZ, P1, !PT ;  /* 0x0000003296967c10 */ /* 0x000fe40008ffe4ff */
[----:B------:R-:W-:Y:S01]  /*97100*/  IADD3.X R147, R147, UR50, RZ, P2, !PT ;  /* 0x0000003293937c10 */ /* 0x000fe200097fe4ff */
[----:B------:R-:W-:Y:S04]  /*97110*/  STL [R1+0x11fc], R149 ;  /* 0x0011fc9501007387 */ /* 0x000fe80000100800 */
[----:B------:R-:W-:Y:S01]  /*97120*/  STL [R1+0x11f8], R150 ;  /* 0x0011f89601007387 */ /* 0x000fe20000100800 */
[----:B-1----:R-:W-:-:S02]  /*97130*/  IMAD.MOV.U32 R4, RZ, RZ, R149 ;  /* 0x000000ffff047224 */ /* 0x002fc400078e0095 */
[----:B------:R-:W-:Y:S01]  /*97140*/  IMAD.MOV.U32 R5, RZ, RZ, R150 ;  /* 0x000000ffff057224 */ /* 0x000fe200078e0096 */
[----:B------:R-:W-:Y:S04]  /*97150*/  STL [R1+0x123c], R7 ;  /* 0x00123c0701007387 */ /* 0x000fe80000100800 */
[----:B------:R1:W-:Y:S04]  /*97160*/  LDGSTS.E [R0+0x27b00], desc[UR48][R4.64], P0 ;  /* 0x27b0000004007fae */ /* 0x0003e80008121870 */
[----:B------:R3:W-:Y:S01]  /*97170*/  STL [R1+0x1238], R147 ;  /* 0x0012389301007387 */ /* 0x0007e20000100800 */
[----:B-1----:R-:W-:-:S02]  /*97180*/  IMAD.MOV.U32 R5, RZ, RZ, R147 ;  /* 0x000000ffff057224 */ /* 0x002fc400078e0093 */
[----:B------:R-:W-:Y:S01]  /*97190*/  IMAD.MOV.U32 R4, RZ, RZ, R7 ;  /* 0x000000ffff047224 */ /* 0x000fe200078e0007 */
[----:B---3--:R-:W3:Y:S04]  /*971a0*/  LDL.LU R147, [R1+0x300] ;  /* 0x0003000001937983 */ /* 0x008ee80000300800 */
[----:B------:R-:W3:Y:S04]  /*971b0*/  LDL.LU R7, [R1+0x304] ;  /* 0x0003040001077983 */ /* 0x000ee80000300800 */
        /* <DEDUP_REMOVED lines=26> */
[----:B-1----:R-:W-:Y:S01]  /*97360*/  MOV R4, R7 ;  /* 0x0000000700047202 */ /* 0x002fe20000000f00 */
[----:B------:R-:W-:Y:S01]  /*97370*/  IMAD.MOV.U32 R5, RZ, RZ, R147 ;  /* 0x000000ffff057224 */ /* 0x000fe200078e0093 */
[----:B------:R-:W-:Y:S01]  /*97380*/  IADD3.X R150, R150, UR50, RZ, P2, !PT ;  /* 0x0000003296967c10 */ /* 0x000fe200097fe4ff */
[----:B------:R1:W-:Y:S04]  /*97390*/  STL [R1+0x300], R147 ;  /* 0x0003009301007387 */ /* 0x0003e80000100800 */
[----:B------:R1:W-:Y:S04]  /*973a0*/  STL [R1+0x344], R149 ;  /* 0x0003449501007387 */ /* 0x0003e80000100800 */
[----:B---3--:R-:W3:Y:S04]  /*973b0*/  LDL.LU R7, [R1+0x404] ;  /* 0x0004040001077983 */ /* 0x008ee80000300800 */
[----:B------:R1:W-:Y:S04]  /*973c0*/  STL [R1+0x340], R150 ;  /* 0x0003409601007387 */ /* 0x0003e80000100800 */
[----:B------:R1:W-:Y:S04]  /*973d0*/  LDGSTS.E [R0+0xb80], desc[UR48][R4.64], P0 ;  /* 0x00b8000004007fae */ /* 0x0003e80008121870 */
[----:B-1----:R-:W3:Y:S01]  /*973e0*/  LDL.LU R147, [R1+0x444] ;  /* 0x0004440001937983 */ /* 0x002ee20000300800 */
[----:B------:R-:W-:-:S02]  /*973f0*/  IMAD.MOV.U32 R4, RZ, RZ, R149 ;  /* 0x000000ffff047224 */ /* 0x000fc400078e0095 */
[----:B------:R-:W-:Y:S01]  /*97400*/  IMAD.MOV.U32 R5, RZ, RZ, R150 ;  /* 0x000000ffff057224 */ /* 0x000fe200078e0096 */
[----:B------:R-:W3:Y:S04]  /*97410*/  LDL.LU R149, [R1+0x400] ;  /* 0x0004000001957983 */ /* 0x000ee80000300800 */
[----:B------:R-:W3:Y:S04]  /*97420*/  LDL.LU R150, [R1+0x440] ;  /* 0x0004400001967983 */ /* 0x000ee80000300800 */
[----:B------:R1:W-:Y:S01]  /*97430*/  LDGSTS.E [R0+0xf80], desc[UR48][R4.64], P0 ;  /* 0x00f8000004007fae */ /* 0x0003e20008121870 */
[----:B------:R-:W-:-:S02]  /*97440*/  IADD3 R2, P1, R2, UR6, RZ ;  /* 0x0000000602027c10 */ /* 0x000fc4000ff3e0ff */
        /* <DEDUP_REMOVED lines=30> */
[----:B------:R-:W-:Y:S01]  /*97630*/  MOV R4, R147 ;  /* 0x0000009300047202 */ /* 0x000fe20000000f00 */
[----:B------:R-:W-:-:S02]  /*97640*/  IMAD.MOV.U32 R5, RZ, RZ, R150 ;  /* 0x000000ffff057224 */ /* 0x000fc400078e0096 */
[----:B------:R-:W3:Y:S04]  /*97650*/  LDL.LU R147, [R1+0x500] ;  /* 0x0005000001937983 */ /* 0x000ee80000300800 */
        /* <DEDUP_REMOVED lines=105> */
[----:B------:R-:W-:Y:S01]  /*97cf0*/  IMAD.MOV.U32 R4, RZ, RZ, R149 ;  /* 0x000000ffff047224 */ /* 0x000fe200078e0095 */
[----:B------:R-:W-:-:S02]  /*97d00*/  MOV R5, R150 ;  /* 0x0000009600057202 */ /* 0x000fc40000000f00 */
[----:B------:R-:W3:Y:S04]  /*97d10*/  LDL.LU R149, [R1+0x800] ;  /* 0x0008000001957983 */ /* 0x000ee80000300800 */
        /* <DEDUP_REMOVED lines=131> */
[----:B-1----:R-:W-:Y:S01]  /*98550*/  IMAD.MOV.U32 R4, RZ, RZ, R7 ;  /* 0x000000ffff047224 */ /* 0x002fe200078e0007 */
[----:B------:R-:W-:Y:S02]  /*98560*/  IADD3.X R147, R147, UR50, RZ, P1, !PT ;  /* 0x0000003293937c10 */ /* 0x000fe40008ffe4ff */
        /* <DEDUP_REMOVED lines=106> */
[----:B-1----:R-:W-:Y:S01]  /*98c10*/  IMAD.MOV.U32 R4, RZ, RZ, R7 ;  /* 0x000000ffff047224 */ /* 0x002fe200078e0007 */
[----:B------:R-:W-:Y:S02]  /*98c20*/  IADD3.X R149, R149, UR50, RZ, P1, !PT ;  /* 0x0000003295957c10 */ /* 0x000fe40008ffe4ff */
[----:B------:R-:W-:-:S03]  /*98c30*/  IADD3.X R150, R150, UR50, RZ, P2, !PT ;  /* 0x0000003296967c10 */ /* 0x000fc600097fe4ff */
[----:B------:R-:W-:Y:S01]  /*98c40*/  IMAD.MOV.U32 R5, RZ, RZ, R149 ;  /* 0x000000ffff057224 */ /* 0x000fe200078e0095 */
[----:B------:R1:W-:Y:S04]  /*98c50*/  STL [R1+0xe00], R149 ;  /* 0x000e009501007387 */ /* 0x0003e80000100800 */
[----:B------:R-:W-:Y:S04]  /*98c60*/  STL [R1+0xe44], R147 ;  /* 0x000e449301007387 */ /* 0x000fe80000100800 */
        /* <DEDUP_REMOVED lines=17> */
[----:B------:R-:W-:Y:S04]  /*98d80*/  STL [R1+0xec4], R148 ;  /* 0x000ec49401007387 */ /* 0x000fe80000100800 */
[----:B----4-:R-:W2:Y:S04]  /*98d90*/  LDL.LU R2, [R1+0xf84] ;  /* 0x000f840001027983 */ /* 0x010ea80000300800 */
[----:B------:R4:W-:Y:S04]  /*98da0*/  STL [R1+0xec0], R151 ;  /* 0x000ec09701007387 */ /* 0x0009e80000100800 */
[----:B------:R4:W-:Y:S04]  /*98db0*/  LDGSTS.E [R0+0x24380], desc[UR48][R4.64], P0 ;  /* 0x2438000004007fae */ /* 0x0009e80008121870 */
[----:B-1----:R-:W2:Y:S01]  /*98dc0*/  LDL.LU R3, [R1+0xfc4] ;  /* 0x000fc40001037983 */ /* 0x002ea20000300800 */
[----:B----4-:R-:W-:-:S03]  /*98dd0*/  MOV R5, R151 ;  /* 0x0000009700057202 */ /* 0x010fc60000000f00 */
[----:B------:R-:W4:Y:S01]  /*98de0*/  LDL.LU R151, [R1+0xf80] ;  /* 0x000f800001977983 */ /* 0x000f220000300800 */
[----:B------:R-:W-:-:S03]  /*98df0*/  IMAD.MOV.U32 R4, RZ, RZ, R148 ;  /* 0x000000ffff047224 */ /* 0x000fc600078e0094 */
[----:B------:R-:W4:Y:S01]  /*98e00*/  LDL.LU R148, [R1+0xfc0] ;  /* 0x000fc00001947983 */ /* 0x000f220000300800 */
[----:B---3--:R-:W-:-:S03]  /*98e10*/  IADD3 R7, P1, R7, UR6, RZ ;  /* 0x0000000607077c10 */ /* 0x008fc6000ff3e0ff */
[----:B------:R1:W-:Y:S01]  /*98e20*/  LDGSTS.E [R0+0x24780], desc[UR48][R4.64], P0 ;  /* 0x2478000004007fae */ /* 0x0003e20008121870 */
[----:B------:R-:W-:Y:S01]  /*98e30*/  IADD3 R149, P2, R149, UR6, RZ ;  /* 0x0000000695957c10 */ /* 0x000fe2000ff5e0ff */
[----:B-1----:R-:W-:Y:S01]  /*98e40*/  IMAD.MOV.U32 R4, RZ, RZ, R7 ;  /* 0x000000ffff047224 */ /* 0x002fe200078e0007 */
[----:B------:R-:W-:Y:S02]  /*98e50*/  IADD3.X R150, R150, UR50, RZ, P1, !PT ;  /* 0x0000003296967c10 */ /* 0x000fe40008ffe4ff */
[----:B------:R-:W-:-:S03]  /*98e60*/  IADD3.X R147, R147, UR50, RZ, P2, !PT ;  /* 0x0000003293937c10 */ /* 0x000fc600097fe4ff */
[----:B------:R-:W-:Y:S01]  /*98e70*/  IMAD.MOV.U32 R5, RZ, RZ, R150 ;  /* 0x000000ffff057224 */ /* 0x000fe200078e0096 */
[----:B------:R-:W-:Y:S04]  /*98e80*/  STL [R1+0xf04], R7 ;  /* 0x000f040701007387 */ /* 0x000fe80000100800 */
[----:B------:R1:W-:Y:S04]  /*98e90*/  LDGSTS.E [R0+0x24b80], desc[UR48][R4.64], P0 ;  /* 0x24b8000004007fae */ /* 0x0003e80008121870 */
[----:B------:R3:W-:Y:S04]  /*98ea0*/  STL [R1+0xf00], R150 ;  /* 0x000f009601007387 */ /* 0x0007e80000100800 */
[----:B------:R-:W-:Y:S01]  /*98eb0*/  STL [R1+0xf44], R149 ;  /* 0x000f449501007387 */ /* 0x000fe20000100800 */
[----:B-1----:R-:W-:-:S02]  /*98ec0*/  IMAD.MOV.U32 R4, RZ, RZ, R149 ;  /* 0x000000ffff047224 */ /* 0x002fc400078e0095 */
[----:B------:R-:W-:Y:S01]  /*98ed0*/  IMAD.MOV.U32 R5, RZ, RZ, R147 ;  /* 0x000000ffff057224 */ /* 0x000fe200078e0093 */
[----:B---3--:R-:W3:Y:S04]  /*98ee0*/  LDL.LU R150, [R1+0x1004] ;  /* 0x0010040001967983 */ /* 0x008ee80000300800 */
[----:B------:R1:W-:Y:S04]  /*98ef0*/  LDGSTS.E [R0+0x24f80], desc[UR48][R4.64], P0 ;  /* 0x24f8000004007fae */ /* 0x0003e80008121870 */
[----:B------:R1:W-:Y:S04]  /*98f00*/  STL [R1+0xf40], R147 ;  /* 0x000f409301007387 */ /* 0x0003e80000100800 */
[----:B------:R-:W3:Y:S04]  /*98f10*/  LDL.LU R7, [R1+0x1044] ;  /* 0x0010440001077983 */ /* 0x000ee80000300800 */
[----:B-1----:R-:W5:Y:S04]  /*98f20*/  LDL.LU R147, [R1+0x184c] ;  /* 0x00184c0001937983 */ /* 0x002f680000300800 */
[----:B------:R-:W3:Y:S01]  /*98f30*/  LDL.LU R149, [R1+0x1040] ;  /* 0x0010400001957983 */ /* 0x000ee20000300800 */
[----:B--2---:R-:W-:-:S04]  /*98f40*/  IADD3 R2, P1, R2, UR6, RZ ;  /* 0x0000000602027c10 */ /* 0x004fc8000ff3e0ff */
[----:B------:R-:W-:Y:S01]  /*98f50*/  MOV R4, R2 ;  /* 0x0000000200047202 */ /* 0x000fe20000000f00 */
[----:B------:R-:W-:Y:S01]  /*98f60*/  STL [R1+0xf84], R2 ;  /* 0x000f840201007387 */ /* 0x000fe20000100800 */
[----:B------:R-:W-:Y:S02]  /*98f70*/  IADD3 R3, P2, R3, UR6, RZ ;  /* 0x0000000603037c10 */ /* 0x000fe4000ff5e0ff */
[----:B----4-:R-:W-:Y:S02]  /*98f80*/  IADD3.X R151, R151, UR50, RZ, P1, !PT ;  /* 0x0000003297977c10 */ /* 0x010fe40008ffe4ff */
[----:B------:R-:W-:-:S03]  /*98f90*/  IADD3.X R148, R148, UR50, RZ, P2, !PT ;  /* 0x0000003294947c10 */ /* 0x000fc600097fe4ff */
[----:B------:R-:W-:Y:S01]  /*98fa0*/  IMAD.MOV.U32 R5, RZ, RZ, R151 ;  /* 0x000000ffff057224 */ /* 0x000fe200078e0097 */
[----:B------:R1:W-:Y:S04]  /*98fb0*/  STL [R1+0xf80], R151 ;  /* 0x000f809701007387 */ /* 0x0003e80000100800 */
[----:B------:R2:W-:Y:S04]  /*98fc0*/  LDGSTS.E [R0+0x25380], desc[UR48][R4.64], P0 ;  /* 0x2538000004007fae */ /* 0x0005e80008121870 */
[----:B------:R-:W-:Y:S04]  /*98fd0*/  STL [R1+0xfc4], R3 ;  /* 0x000fc40301007387 */ /* 0x000fe80000100800 */
[----:B-1----:R-:W4:Y:S01]  /*98fe0*/  LDL.LU R151, [R1+0x1084] ;  /* 0x0010840001977983 */ /* 0x002f220000300800 */
[----:B--2---:R-:W-:-:S02]  /*98ff0*/  IMAD.MOV.U32 R4, RZ, RZ, R3 ;  /* 0x000000ffff047224 */ /* 0x004fc400078e0003 */
[----:B------:R-:W-:Y:S01]  /*99000*/  IMAD.MOV.U32 R5, RZ, RZ, R148 ;  /* 0x000000ffff057224 */ /* 0x000fe200078e0094 */
[----:B------:R1:W-:Y:S04]  /*99010*/  STL [R1+0xfc0], R148 ;  /* 0x000fc09401007387 */ /* 0x0003e80000100800 */
[----:B------:R-:W2:Y:S04]  /*99020*/  LDL.LU R2, [R1+0x10c4] ;  /* 0x0010c40001027983 */ /* 0x000ea80000300800 */
[----:B------:R3:W-:Y:S04]  /*99030*/  LDGSTS.E [R0+0x25780], desc[UR48][R4.64], P0 ;  /* 0x2578000004007fae */ /* 0x0007e80008121870 */
[----:B-1----:R-:W5:Y:S04]  /*99040*/  LDL.LU R148, [R1+0x1848] ;  /* 0x0018480001947983 */ /* 0x002f680000300800 */
[----:B------:R-:W2:Y:S04]  /*99050*/  LDL.LU R3, [R1+0x10c0] ;  /* 0x0010c00001037983 */ /* 0x000ea80000300800 */
[----:B------:R-:W4:Y:S01]  /*99060*/  LDL.LU R5, [R1+0x1000] ;  /* 0x0010000001057983 */ /* 0x000f220000300800 */
[----:B---3--:R-:W-:-:S05]  /*99070*/  IADD3 R150, P1, R150, UR6, RZ ;  /* 0x0000000696967c10 */ /* 0x008fca000ff3e0ff */
[----:B------:R-:W-:Y:S01]  /*99080*/  IMAD.MOV.U32 R4, RZ, RZ, R150 ;  /* 0x000000ffff047224 */ /* 0x000fe200078e0096 */
[----:B------:R-:W-:Y:S01]  /*99090*/  IADD3 R7, P2, R7, UR6, RZ ;  /* 0x0000000607077c10 */ /* 0x000fe2000ff5e0ff */
[----:B------:R1:W-:Y:S03]  /*990a0*/  STL [R1+0x1004], R150 ;  /* 0x0010049601007387 */ /* 0x0003e60000100800 */
[----:B------:R-:W-:Y:S02]  /*990b0*/  IADD3.X R149, R149, UR50, RZ, P2, !PT ;  /* 0x0000003295957c10 */ /* 0x000fe400097fe4ff */
[----:B----4-:R-:W-:-:S05]  /*990c0*/  IADD3.X R5, R5, UR50, RZ, P1, !PT ;  /* 0x0000003205057c10 */ /* 0x010fca0008ffe4ff */
[----:B------:R3:W-:Y:S04]  /*990d0*/  STL [R1+0x1000], R5 ;  /* 0x0010000501007387 */ /* 0x0007e80000100800 */
[----:B------:R4:W-:Y:S04]  /*990e0*/  LDGSTS.E [R0+0x25b80], desc[UR48][R4.64], P0 ;  /* 0x25b8000004007fae */ /* 0x0009e80008121870 */
[----:B------:R-:W-:Y:S04]  /*990f0*/  STL [R1+0x1044], R7 ;  /* 0x0010440701007387 */ /* 0x000fe80000100800 */
[----:B-1----:R-:W2:Y:S01]  /*99100*/  LDL.LU R150, [R1+0x1144] ;  /* 0x0011440001967983 */ /* 0x002ea20000300800 */
[----:B----4-:R-:W-:Y:S01]  /*99110*/  MOV R4, R7 ;  /* 0x0000000700047202 */ /* 0x010fe20000000f00 */
[----:B---3--:R-:W-:-:S02]  /*99120*/  IMAD.MOV.U32 R5, RZ, RZ, R149 ;  /* 0x000000ffff057224 */ /* 0x008fc400078e0095 */
[----:B------:R1:W-:Y:S04]  /*99130*/  STL [R1+0x1040], R149 ;  /* 0x0010409501007387 */ /* 0x0003e80000100800 */
[----:B------:R3:W-:Y:S04]  /*99140*/  LDGSTS.E [R0+0x25f80], desc[UR48][R4.64], P0 ;  /* 0x25f8000004007fae */ /* 0x0007e80008121870 */
[----:B-1----:R-:W4:Y:S04]  /*99150*/  LDL.LU R149, [R1+0x1140] ;  /* 0x0011400001957983 */ /* 0x002f280000300800 */
[----:B------:R-:W4:Y:S04]  /*99160*/  LDL.LU R7, [R1+0x11c4] ;  /* 0x0011c40001077983 */ /* 0x000f280000300800 */
[----:B------:R-:W4:Y:S01]  /*99170*/  LDL.LU R5, [R1+0x1080] ;  /* 0x0010800001057983 */ /* 0x000f220000300800 */
[----:B------:R-:W-:-:S02]  /*99180*/  IADD3 R151, P1, R151, UR6, RZ ;  /* 0x0000000697977c10 */ /* 0x000fc4000ff3e0ff */
[----:B--2---:R-:W-:-:S03]  /*99190*/  IADD3 R2, P2, R2, UR6, RZ ;  /* 0x0000000602027c10 */ /* 0x004fc6000ff5e0ff */
[----:B---3--:R-:W-:Y:S01]  /*991a0*/  IMAD.MOV.U32 R4, RZ, RZ, R151 ;  /* 0x000000ffff047224 */ /* 0x008fe200078e0097 */
[----:B------:R-:W-:Y:S01]  /*991b0*/  IADD3.X R3, R3, UR50, RZ, P2, !PT ;  /* 0x0000003203037c10 */ /* 0x000fe200097fe4ff */
[----:B------:R1:W-:Y:S01]  /*991c0*/  STL [R1+0x1084], R151 ;  /* 0x0010849701007387 */ /* 0x0003e20000100800 */
[----:B----4-:R-:W-:-:S05]  /*991d0*/  IADD3.X R5, R5, UR50, RZ, P1, !PT ;  /* 0x0000003205057c10 */ /* 0x010fca0008ffe4ff */
[----:B------:R2:W-:Y:S04]  /*991e0*/  STL [R1+0x1080], R5 ;  /* 0x0010800501007387 */ /* 0x0005e80000100800 */
[----:B------:R3:W-:Y:S04]  /*991f0*/  LDGSTS.E [R0+0x26380], desc[UR48][R4.64], P0 ;  /* 0x2638000004007fae */ /* 0x0007e80008121870 */
[----:B------:R4:W-:Y:S04]  /*99200*/  STL [R1+0x10c4], R2 ;  /* 0x0010c40201007387 */ /* 0x0009e80000100800 */
[----:B-1----:R-:W4:Y:S01]  /*99210*/  LDL.LU R151, [R1+0x11c0] ;  /* 0x0011c00001977983 */ /* 0x002f220000300800 */
[----:B---3--:R-:W-:-:S02]  /*99220*/  IMAD.MOV.U32 R4, RZ, RZ, R2 ;  /* 0x000000ffff047224 */ /* 0x008fc400078e0002 */
[----:B--2---:R-:W-:Y:S01]  /*99230*/  IMAD.MOV.U32 R5, RZ, RZ, R3 ;  /* 0x000000ffff057224 */ /* 0x004fe200078e0003 */
[----:B------:R1:W-:Y:S04]  /*99240*/  STL [R1+0x10c0], R3 ;  /* 0x0010c00301007387 */ /* 0x0003e80000100800 */
[----:B----4-:R-:W2:Y:S04]  /*99250*/  LDL.LU R2, [R1+0x1240] ;  /* 0x0012400001027983 */ /* 0x010ea80000300800 */
[----:B------:R3:W-:Y:S04]  /*99260*/  LDGSTS.E [R0+0x26780], desc[UR48][R4.64], P0 ;  /* 0x2678000004007fae */ /* 0x0007e80008121870 */
[----:B-1----:R-:W4:Y:S04]  /*99270*/  LDL.LU R3, [R1+0x1244] ;  /* 0x0012440001037983 */ /* 0x002f280000300800 */
[----:B------:R-:W2:Y:S04]  /*99280*/  LDL.LU R4, [R1+0x1100] ;  /* 0x0011000001047983 */ /* 0x000ea80000300800 */
[----:B------:R-:W3:Y:S01]  /*99290*/  LDL.LU R5, [R1+0x1104] ;  /* 0x0011040001057983 */ /* 0x000ee20000300800 */
[----:B------:R-:W-:-:S04]  /*992a0*/  IADD3 R150, P2, R150, UR6, RZ ;  /* 0x0000000696967c10 */ /* 0x000fc8000ff5e0ff */
[----:B------:R-:W-:Y:S02]  /*992b0*/  IADD3.X R149, R149, UR50, RZ, P2, !PT ;  /* 0x0000003295957c10 */ /* 0x000fe400097fe4ff */
[----:B---3--:R-:W-:-:S04]  /*992c0*/  IADD3 R5, P1, R5, UR6, RZ ;  /* 0x0000000605057c10 */ /* 0x008fc8000ff3e0ff */
[----:B--2---:R-:W-:Y:S01]  /*992d0*/  IADD3.X R4, R4, UR50, RZ, P1, !PT ;  /* 0x0000003204047c10 */ /* 0x004fe20008ffe4ff */
[----:B------:R1:W-:Y:S04]  /*992e0*/  STL [R1+0x1104], R5 ;  /* 0x0011040501007387 */ /* 0x0003e80000100800 */
[----:B------:R2:W-:Y:S01]  /*992f0*/  STL [R1+0x1100], R4 ;  /* 0x0011000401007387 */ /* 0x0005e20000100800 */
[----:B-1----:R-:W-:-:S04]  /*99300*/  LOP3.LUT R5, R5, R4, RZ, 0x3c, !PT ;  /* 0x0000000405057212 */ /* 0x002fc800078e3cff */
[----:B--2---:R-:W-:-:S04]  /*99310*/  LOP3.LUT R4, R5, R4, RZ, 0x3c, !PT ;  /* 0x0000000405047212 */ /* 0x004fc800078e3cff */
[----:B------:R-:W-:Y:S01]  /*99320*/  LOP3.LUT R5, R5, R4, RZ, 0x3c, !PT ;  /* 0x0000000405057212 */ /* 0x000fe200078e3cff */
[----:B------:R-:W-:Y:S04]  /*99330*/  STL [R1+0x1144], R150 ;  /* 0x0011449601007387 */ /* 0x000fe80000100800 */
[----:B------:R1:W-:Y:S04]  /*99340*/  LDGSTS.E [R0+0x26b80], desc[UR48][R4.64], P0 ;  /* 0x26b8000004007fae */ /* 0x0003e80008121870 */
[----:B------:R2:W-:Y:S01]  /*99350*/  STL [R1+0x1140], R149 ;  /* 0x0011409501007387 */ /* 0x0005e20000100800 */
[----:B-1----:R-:W-:Y:S01]  /*99360*/  MOV R4, R150 ;  /* 0x0000009600047202 */ /* 0x002fe20000000f00 */
[----:B------:R-:W-:-:S02]  /*99370*/  IMAD.MOV.U32 R5, RZ, RZ, R149 ;  /* 0x000000ffff057224 */ /* 0x000fc400078e0095 */
[----:B--2---:R-:W5:Y:S04]  /*99380*/  LDL.LU R149, [R1+0x1844] ;  /* 0x0018440001957983 */ /* 0x004f680000300800 */
[----:B------:R-:W5:Y:S04]  /*99390*/  LDL.LU R150, [R1+0x1840] ;  /* 0x0018400001967983 */ /* 0x000f680000300800 */
[----:B------:R1:W-:Y:S04]  /*993a0*/  LDGSTS.E [R0+0x26f80], desc[UR48][R4.64], P0 ;  /* 0x26f8000004007fae */ /* 0x0003e80008121870 */
[----:B------:R-:W2:Y:S04]  /*993b0*/  LDL.LU R4, [R1+0x1180] ;  /* 0x0011800001047983 */ /* 0x000ea80000300800 */
[----:B------:R-:W1:Y:S01]  /*993c0*/  LDL.LU R5, [R1+0x1184] ;  /* 0x0011840001057983 */ /* 0x000e620000300800 */
[----:B------:R-:W-:-:S04]  /*993d0*/  IADD3 R7, P2, R7, UR6, RZ ;  /* 0x0000000607077c10 */ /* 0x000fc8000ff5e0ff */
[----:B------:R-:W-:Y:S02]  /*993e0*/  IADD3.X R151, R151, UR50, RZ, P2, !PT ;  /* 0x0000003297977c10 */ /* 0x000fe400097fe4ff */
[----:B-1----:R-:W-:-:S04]  /*993f0*/  IADD3 R5, P1, R5, UR6, RZ ;  /* 0x0000000605057c10 */ /* 0x002fc8000ff3e0ff */
        /* <DEDUP_REMOVED lines=9> */
[----:B-1----:R-:W-:-:S02]  /*99490*/  IMAD.MOV.U32 R4, RZ, RZ, R7 ;  /* 0x000000ffff047224 */ /* 0x002fc400078e0007 */
[----:B------:R-:W-:Y:S01]  /*994a0*/  IMAD.MOV.U32 R5, RZ, RZ, R151 ;  /* 0x000000ffff057224 */ /* 0x000fe200078e0097 */
[----:B----4-:R-:W-:Y:S01]  /*994b0*/  IADD3 R3, P2, R3, UR6, RZ ;  /* 0x0000000603037c10 */ /* 0x010fe2000ff5e0ff */
[----:B--2---:R-:W5:Y:S01]  /*994c0*/  LDL.LU R151, [R1+0x183c] ;  /* 0x00183c0001977983 */ /* 0x004f620000300800 */
[----:B------:R-:W1:Y:S03]  /*994d0*/  LDC R7, c[0x0][0x230] ;  /* 0x00008c00ff077b82 */ /* 0x000e660000000800 */
[----:B------:R2:W-:Y:S04]  /*994e0*/  LDGSTS.E [R0+0x27780], desc[UR48][R4.64], P0 ;  /* 0x2778000004007fae */ /* 0x0005e80008121870 */
[----:B------:R-:W3:Y:S04]  /*994f0*/  LDL.LU R4, [R1+0x1200] ;  /* 0x0012000001047983 */ /* 0x000ee80000300800 */
[----:B------:R-:W2:Y:S01]  /*99500*/  LDL.LU R5, [R1+0x1204] ;  /* 0x0012040001057983 */ /* 0x000ea20000300800 */
[----:B------:R-:W-:Y:S01]  /*99510*/  IADD3.X R2, R2, UR50, RZ, P2, !PT ;  /* 0x0000003202027c10 */ /* 0x000fe200097fe4ff */
[----:B-1----:R-:W-:Y:S01]  /*99520*/  VIADD R7, R7, 0x7f ;  /* 0x0000007f07077836 */ /* 0x002fe20000000000 */
[----:B--2---:R-:W-:-:S04]  /*99530*/  IADD3 R5, P1, R5, UR6, RZ ;  /* 0x0000000605057c10 */ /* 0x004fc8000ff3e0ff */
[----:B---3--:R-:W-:Y:S01]  /*99540*/  IADD3.X R4, R4, UR50, RZ, P1, !PT ;  /* 0x0000003204047c10 */ /* 0x008fe20008ffe4ff */
        /* <DEDUP_REMOVED lines=8> */
[----:B-1----:R-:W-:-:S03]  /*995d0*/  IMAD.MOV.U32 R5, RZ, RZ, R2 ;  /* 0x000000ffff057224 */ /* 0x002fc600078e0002 */
[----:B--2---:R-:W5:Y:S01]  /*995e0*/  LDL.LU R2, [R1+0x1838] ;  /* 0x0018380001027983 */ /* 0x004f620000300800 */
[----:B------:R-:W-:Y:S02]  /*995f0*/  MOV R4, R3 ;  /* 0x0000000300047202 */ /* 0x000fe40000000f00 */
[----:B------:R-:W-:Y:S01]  /*99600*/  SHF.R.S32.HI R3, RZ, 0x1f, R7 ;  /* 0x0000001fff037819 */ /* 0x000fe20000011407 */
[----:B------:R-:W-:Y:S02]  /*99610*/  UIADD3 UR51, UR51, 0x1, URZ ;  /* 0x0000000133337890 */ /* 0x000fe4000fffe03f */
[----:B------:R1:W-:Y:S01]  /*99620*/  LDGSTS.E [R0+0x27f80], desc[UR48][R4.64], P0 ;  /* 0x27f8000004007fae */ /* 0x0003e20008121870 */
[----:B------:R-:W-:Y:S02]  /*99630*/  LEA.HI R3, R3, R7, RZ, 0x7 ;  /* 0x0000000703037211 */ /* 0x000fe400078f38ff */
[----:B------:R-:W2:Y:S02]  /*99640*/  S2R R7, SR_TID.X ;  /* 0x0000000000077919 */ /* 0x000ea40000002100 */
[----:B------:R-:W-:Y:S01]  /*99650*/  SHF.R.S32.HI R3, RZ, 0x7, R3 ;  /* 0x00000007ff037819 */ /* 0x000fe20000011403 */
[----:B------:R-:W0:Y:S03]  /*99660*/  LDGDEPBAR ;  /* 0x00000000000079af */ /* 0x000e260000000000 */
[----:B------:R-:W-:Y:S01]  /*99670*/  ISETP.NE.U32.AND P0, PT, R3, UR51, PT ;  /* 0x0000003303007c0c */ /* 0x000fe2000bf05070 */
[----:B-1----:R-:W-:Y:S01]  /*99680*/  IMAD.U32 R0, RZ, RZ, UR8 ;  /* 0x00000008ff007e24 */ /* 0x002fe2000f8e00ff */
[----:B--2---:R-:W-:-:S04]  /*99690*/  SHF.R.U32.HI R7, RZ, 0x6, R7 ;  /* 0x00000006ff077819 */ /* 0x004fc80000011607 */
[----:B------:R-:W-:-:S07]  /*996a0*/  SGXT.U32 R7, R7, 0x1 ;  /* 0x000000010707781a */ /* 0x000fce0000000000 */
[----:B------:R-:W-:Y:S05]  /*996b0*/  @P0 BRA `(.L_x_1) ;  /* 0xfffffe9000940947 */ /* 0x000fea000383ffff */
.L_x_0:
[----:B------:R-:W2:Y:S01]  /*996c0*/  LDL.LU R251, [R1+0x1720] ;  /* 0x0017200001fb7983 */ /* 0x000ea20000300800 */
[----:B------:R-:W-:-:S04]  /*996d0*/  DEPBAR.LE SB0, 0x0 ;  /* 0x000080000000791a */ /* 0x000fc80000000000 */
[----:B------:R-:W2:Y:S01]  /*996e0*/  LDL.LU R5, [R1+0x171c] ;  /* 0x00171c0001057983 */ /* 0x000ea20000300800 */
[----:B------:R-:W-:Y:S01]  /*996f0*/  ULDC UR5, c[0x0][0x244] ;  /* 0x0000910000057ab9 */ /* 0x000fe20000000800 */
[----:B------:R-:W-:Y:S01]  /*99700*/  ULDC.64 UR6, c[0x0][0x220] ;  /* 0x0000880000067ab9 */ /* 0x000fe20000000a00 */
[----:B------:R-:W-:Y:S01]  /*99710*/  ULDC UR8, c[0x0][0x22c] ;  /* 0x00008b0000087ab9 */ /* 0x000fe20000000800 */
[----:B-----5:R-:W-:Y:S01]  /*99720*/  STL.64 [R1+0x1cc0], R150 ;  /* 0x001cc09601007387 */ /* 0x020fe20000100a00 */
[----:B------:R-:W-:Y:S01]  /*99730*/  ULDC UR9, c[0x0][0x22c] ;  /* 0x00008b0000097ab9 */ /* 0x000fe20000000800 */
[----:B------:R-:W-:Y:S01]  /*99740*/  ULDC UR10, c[0x0][0x22c] ;  /* 0x00008b00000a7ab9 */ /* 0x000fe20000000800 */
[----:B------:R-:W-:Y:S01]  /*99750*/  ULDC UR11, c[0x0][0x22c] ;  /* 0x00008b00000b7ab9 */ /* 0x000fe20000000800 */
        /* <DEDUP_REMOVED lines=63> */
[----:B-1----:R-:W3:Y:S04]  /*99b50*/  LDL.LU R24, [R1] ;  /* 0x0000000001187983 */ /* 0x002ee80000300800 */
[----:B------:R-:W3:Y:S04]  /*99b60*/  LDL.LU R25, [R1+0x4] ;  /* 0x0000040001197983 */ /* 0x000ee80000300800 */
[----:B------:R-:W3:Y:S04]  /*99b70*/  LDL.LU R26, [R1+0x8] ;  /* 0x00000800011a7983 */ /* 0x000ee80000300800 */
        /* <DEDUP_REMOVED lines=52> */
[----:B------:R-:W1:Y:S03]  /*99ec0*/  S2R R0, SR_TID.X ;  /* 0x0000000000007919 */ /* 0x000e660000002100 */
        /* <DEDUP_REMOVED lines=28> */
[----:B-1----:R-:W-:-:S03]  /*9a090*/  IMAD.SHL.U32 R3, R0, 0x8, RZ ;  /* 0x0000000800037824 */ /* 0x002fc600078e00ff */
[----:B------:R-:W4:Y:S01]  /*9a0a0*/  LDL.LU R107, [R1+0x14c] ;  /* 0x00014c00016b7983 */ /* 0x000f220000300800 */
[----:B------:R-:W-:Y:S01]  /*9a0b0*/  IMAD.SHL.U32 R4, R0, 0x80, RZ ;  /* 0x0000008000047824 */ /* 0x000fe200078e00ff */
[----:B------:R-:W-:Y:S01]  /*9a0c0*/  BAR.SYNC.DEFER_BLOCKING 0x0 ;  /* 0x0000000000007b1d */ /* 0x000fe20000010000 */
[----:B--2---:R-:W-:-:S05]  /*9a0d0*/  ISETP.GE.AND P0, PT, R5, R251, PT ;  /* 0x000000fb0500720c */ /* 0x004fca0003f06270 */
[----:B------:R-:W2:Y:S04]  /*9a0e0*/  LDL.LU R108, [R1+0x150] ;  /* 0x00015000016c7983 */ /* 0x000ea80000300800 */
[----:B------:R-:W2:Y:S04]  /*9a0f0*/  LDL.LU R109, [R1+0x154] ;  /* 0x00015400016d7983 */ /* 0x000ea80000300800 */
[----:B------:R-:W2:Y:S04]  /*9a100*/  LDL.LU R110, [R1+0x158] ;  /* 0x00015800016e7983 */ /* 0x000ea80000300800 */
[----:B------:R-:W2:Y:S01]  /*9a110*/  LDL.LU R111, [R1+0x15c] ;  /* 0x00015c00016f7983 */ /* 0x000ea20000300800 */
[----:B------:R-:W1:Y:S01]  /*9a120*/  S2R R251, SR_TID.X ;  /* 0x0000000000fb7919 */ /* 0x000e620000002100 */
[----:B------:R-:W-:-:S02]  /*9a130*/  LOP3.LUT R3, R3, 0x380, RZ, 0xc0, !PT ;  /* 0x0000038003037812 */ /* 0x000fc400078ec0ff */
[----:B------:R-:W2:Y:S01]  /*9a140*/  LDL.LU R112, [R1+0x160] ;  /* 0x0001600001707983 */ /* 0x000ea20000300800 */
[----:B------:R-:W-:-:S03]  /*9a150*/  LOP3.LUT R4, R4, 0x400, RZ, 0xc0, !PT ;  /* 0x0000040004047812 */ /* 0x000fc600078ec0ff */
[----:B------:R-:W2:Y:S01]  /*9a160*/  LDL.LU R113, [R1+0x164] ;  /* 0x0001640001717983 */ /* 0x000ea20000300800 */
[----:B------:R-:W-:-:S03]  /*9a170*/  SHF.L.U32 R6, R0, 0x4, RZ ;  /* 0x0000000400067819 */ /* 0x000fc600000006ff */
[----:B------:R-:W2:Y:S04]  /*9a180*/  LDL.LU R114, [R1+0x168] ;  /* 0x0001680001727983 */ /* 0x000ea80000300800 */
[----:B------:R-:W2:Y:S01]  /*9a190*/  LDL.LU R115, [R1+0x16c] ;  /* 0x00016c0001737983 */ /* 0x000ea20000300800 */
[----:B------:R-:W-:-:S03]  /*9a1a0*/  IADD3 R4, R3, UR60, R4 ;  /* 0x0000003c03047c10 */ /* 0x000fc6000fffe004 */
[----:B------:R-:W2:Y:S01]  /*9a1b0*/  LDL.LU R116, [R1+0x170] ;  /* 0x0001700001747983 */ /* 0x000ea20000300800 */
[----:B------:R-:W-:-:S03]  /*9a1c0*/  LOP3.LUT R6, R6, 0x70, RZ, 0xc0, !PT ;  /* 0x0000007006067812 */ /* 0x000fc600078ec0ff */
[----:B------:R-:W2:Y:S04]  /*9a1d0*/  LDL.LU R117, [R1+0x174] ;  /* 0x0001740001757983 */ /* 0x000ea80000300800 */
[----:B------:R-:W2:Y:S04]  /*9a1e0*/  LDL.LU R118, [R1+0x178] ;  /* 0x0001780001767983 */ /* 0x000ea80000300800 */
[----:B------:R-:W2:Y:S04]  /*9a1f0*/  LDL.LU R119, [R1+0x17c] ;  /* 0x00017c0001777983 */ /* 0x000ea80000300800 */
[----:B------:R-:W2:Y:S01]  /*9a200*/  LDL.LU R120, [R1+0x180] ;  /* 0x0001800001787983 */ /* 0x000ea20000300800 */
[----:B------:R-:W-:-:S03]  /*9a210*/  IMAD.IADD R4, R6, 0x1, R4 ;  /* 0x0000000106047824 */ /* 0x000fc600078e0204 */
[----:B------:R-:W2:Y:S04]  /*9a220*/  LDL.LU R121, [R1+0x184] ;  /* 0x0001840001797983 */ /* 0x000ea80000300800 */
[----:B------:R-:W2:Y:S04]  /*9a230*/  LDL.LU R122, [R1+0x188] ;  /* 0x00018800017a7983 */ /* 0x000ea80000300800 */
[----:B------:R-:W2:Y:S04]  /*9a240*/  LDL.LU R123, [R1+0x18c] ;  /* 0x00018c00017b7983 */ /* 0x000ea80000300800 */
[----:B------:R-:W2:Y:S01]  /*9a250*/  LDL.LU R124, [R1+0x190] ;  /* 0x00019000017c7983 */ /* 0x000ea20000300800 */
[----:B------:R-:W-:-:S03]  /*9a260*/  IMAD R0, R5, UR5, RZ ;  /* 0x0000000505007c24 */ /* 0x000fc6000f8e02ff */
[----:B------:R-:W2:Y:S04]  /*9a270*/  LDL.LU R125, [R1+0x194] ;  /* 0x00019400017d7983 */ /* 0x000ea80000300800 */
[----:B---3--:R-:W-:Y:S01]  /*9a280*/  STSM.16.M88.4 [R4], R24 ;  /* 0x0000001804007844 */ /* 0x008fe20000000200 */
[----:B------:R-:W-:Y:S01]  /*9a290*/  LOP3.LUT R5, R2, R7, RZ, 0xfc, !PT ;  /* 0x0000000702057212 */ /* 0x000fe200078efcff */
[----:B------:R-:W-:Y:S02]  /*9a2a0*/  ULDC UR5, c[0x0][0x248] ;  /* 0x0000920000057ab9 */ /* 0x000fe40000000800 */
[----:B------:R-:W3:Y:S04]  /*9a2b0*/  LDL.LU R126, [R1+0x198] ;  /* 0x00019800017e7983 */ /* 0x000ee80000300800 */
[----:B------:R-:W3:Y:S04]  /*9a2c0*/  LDL.LU R127, [R1+0x19c] ;  /* 0x00019c00017f7983 */ /* 0x000ee80000300800 */
[----:B------:R-:W3:Y:S04]  /*9a2d0*/  LDL.LU R128, [R1+0x1a0] ;  /* 0x0001a00001807983 */ /* 0x000ee80000300800 */
[----:B------:R-:W3:Y:S01]  /*9a2e0*/  LDL.LU R129, [R1+0x1a4] ;  /* 0x0001a40001817983 */ /* 0x000ee20000300800 */
[----:B------:R-:W-:Y:S01]  /*9a2f0*/  BAR.SYNC.DEFER_BLOCKING 0x0 ;  /* 0x0000000000007b1d */ /* 0x000fe20000010000 */
[----:B------:R-:W-:-:S05]  /*9a300*/  LEA R3, P1, R0, UR6, 0x2 ;  /* 0x0000000600037c11 */ /* 0x000fca000f8210ff */
[----:B------:R-:W3:Y:S01]  /*9a310*/  LDL.LU R130, [R1+0x1a8] ;  /* 0x0001a80001827983 */ /* 0x000ee20000300800 */
[----:B-1----:R-:W-:Y:S01]  /*9a320*/  LOP3.LUT R251, R251, 0x7f, RZ, 0xc0, !PT ;  /* 0x0000007ffbfb7812 */ /* 0x002fe200078ec0ff */
[----:B------:R-:W-:Y:S02]  /*9a330*/  ULDC UR6, c[0x0][0x22c] ;  /* 0x00008b0000067ab9 */ /* 0x000fe40000000800 */
[----:B------:R-:W3:Y:S04]  /*9a340*/  LDL.LU R131, [R1+0x1ac] ;  /* 0x0001ac0001837983 */ /* 0x000ee80000300800 */
[----:B------:R-:W3:Y:S04]  /*9a350*/  LDL.LU R132, [R1+0x1b0] ;  /* 0x0001b00001847983 */ /* 0x000ee80000300800 */
[----:B------:R-:W3:Y:S01]  /*9a360*/  LDL.LU R133, [R1+0x1b4] ;  /* 0x0001b40001857983 */ /* 0x000ee20000300800 */
[----:B------:R-:W-:Y:S01]  /*9a370*/  LEA.HI.X.SX32 R0, R0, UR7, 0x2, P1 ;  /* 0x0000000700007c11 */ /* 0x000fe200088f16ff */
[----:B------:R-:W-:-:S02]  /*9a380*/  ULDC UR7, c[0x0][0x22c] ;  /* 0x00008b0000077ab9 */ /* 0x000fc40000000800 */
[----:B------:R-:W3:Y:S01]  /*9a390*/  LDL.LU R134, [R1+0x1b8] ;  /* 0x0001b80001867983 */ /* 0x000ee20000300800 */
[----:B------:R-:W-:-:S03]  /*9a3a0*/  ISETP.LT.AND P1, PT, R5, UR4, !P0 ;  /* 0x0000000405007c0c */ /* 0x000fc6000c721270 */
[----:B------:R-:W3:Y:S01]  /*9a3b0*/  LDL.LU R135, [R1+0x1bc] ;  /* 0x0001bc0001877983 */ /* 0x000ee20000300800 */
[----:B------:R-:W-:Y:S01]  /*9a3c0*/  IMAD R5, R5, UR5, RZ ;  /* 0x0000000505057c24 */ /* 0x000fe2000f8e02ff */
[----:B------:R-:W-:Y:S01]  /*9a3d0*/  LEA R6, R251, UR60, 0x4 ;  /* 0x0000003cfb067c11 */ /* 0x000fe2000f8e20ff */
[----:B------:R-:W-:Y:S01]  /*9a3e0*/  ULDC UR4, c[0x0][0x22c] ;  /* 0x00008b0000047ab9 */ /* 0x000fe20000000800 */
[----:B------:R-:W3:Y:S04]  /*9a3f0*/  LDL.LU R136, [R1+0x1c0] ;  /* 0x0001c00001887983 */ /* 0x000ee80000300800 */
[----:B------:R-:W3:Y:S04]  /*9a400*/  LDL.LU R137, [R1+0x1c4] ;  /* 0x0001c40001897983 */ /* 0x000ee80000300800 */
[----:B------:R-:W3:Y:S04]  /*9a410*/  LDL.LU R138, [R1+0x1c8] ;  /* 0x0001c800018a7983 */ /* 0x000ee80000300800 */
[----:B------:R-:W3:Y:S04]  /*9a420*/  LDL.LU R139, [R1+0x1cc] ;  /* 0x0001cc00018b7983 */ /* 0x000ee80000300800 */
[----:B------:R-:W3:Y:S01]  /*9a430*/  LDL.LU R140, [R1+0x1d0] ;  /* 0x0001d000018c7983 */ /* 0x000ee20000300800 */
[----:B------:R-:W-:-:S03]  /*9a440*/  LEA R8, P2, R5, R3, 0x2 ;  /* 0x0000000305087211 */ /* 0x000fc600078410ff */
[----:B------:R-:W3:Y:S04]  /*9a450*/  LDL.LU R141, [R1+0x1d4] ;  /* 0x0001d400018d7983 */ /* 0x000ee80000300800 */
[----:B------:R-:W3:Y:S04]  /*9a460*/  LDL.LU R142, [R1+0x1d8] ;  /* 0x0001d800018e7983 */ /* 0x000ee80000300800 */
[----:B------:R-:W3:Y:S04]  /*9a470*/  LDL.LU R143, [R1+0x1dc] ;  /* 0x0001dc00018f7983 */ /* 0x000ee80000300800 */
[----:B------:R-:W3:Y:S01]  /*9a480*/  LDL.LU R144, [R1+0x1e0] ;  /* 0x0001e00001907983 */ /* 0x000ee20000300800 */
[----:B------:R-:W-:-:S03]  /*9a490*/  LEA.HI.X.SX32 R9, R5, R0, 0x2, P2 ;  /* 0x0000000005097211 */ /* 0x000fc600010f16ff */
[----:B------:R-:W3:Y:S04]  /*9a4a0*/  LDL.LU R145, [R1+0x1e4] ;  /* 0x0001e40001917983 */ /* 0x000ee80000300800 */
[----:B------:R-:W3:Y:S04]  /*9a4b0*/  LDL.LU R146, [R1+0x1e8] ;  /* 0x0001e80001927983 */ /* 0x000ee80000300800 */
[----:B------:R-:W3:Y:S04]  /*9a4c0*/  LDL.LU R147, [R1+0x1ec] ;  /* 0x0001ec0001937983 */ /* 0x000ee80000300800 */
[----:B------:R-:W3:Y:S04]  /*9a4d0*/  LDL.LU R148, [R1+0x1f0] ;  /* 0x0001f00001947983 */ /* 0x000ee80000300800 */
[----:B------:R-:W3:Y:S04]  /*9a4e0*/  LDL.LU R149, [R1+0x1f4] ;  /* 0x0001f40001957983 */ /* 0x000ee80000300800 */
[----:B------:R-:W3:Y:S04]  /*9a4f0*/  LDL.LU R150, [R1+0x1f8] ;  /* 0x0001f80001967983 */ /* 0x000ee80000300800 */
[----:B------:R-:W3:Y:S04]  /*9a500*/  LDL.LU R151, [R1+0x1fc] ;  /* 0x0001fc0001977983 */ /* 0x000ee80000300800 */
[----:B------:R-:W-:Y:S04]  /*9a510*/  STL [R1+0x228], R6 ;  /* 0x0002280601007387 */ /* 0x000fe80000100800 */
[----:B------:R-:W-:Y:S04]  /*9a520*/  STL.64 [R1+0x210], R8 ;  /* 0x0002100801007387 */ /* 0x000fe80000100a00 */
[----:B------:R-:W1:Y:S01]  /*9a530*/  LDS.128 R8, [R6] ;  /* 0x0000000006087984 */ /* 0x000e620000000c00 */
[----:B------:R-:W-:Y:S06]  /*9a540*/  BAR.SYNC.DEFER_BLOCKING 0x0 ;  /* 0x0000000000007b1d */ /* 0x000fec0000010000 */
[----:B----4-:R-:W-:Y:S04]  /*9a550*/  STSM.16.M88.4 [R4], R28 ;  /* 0x0000001c04007844 */ /* 0x010fe80000000200 */
[----:B-1----:R-:W-:Y:S01]  /*9a560*/  STL [R1+0x204], R9 ;  /* 0x0002040901007387 */ /* 0x002fe20000100800 */
[----:B------:R-:W-:-:S03]  /*9a570*/  IMAD.MOV.U32 R252, RZ, RZ, R8 ;  /* 0x000000fffffc7224 */ /* 0x000fc600078e0008 */
[----:B------:R-:W-:Y:S01]  /*9a580*/  STL.64 [R1+0x208], R10 ;  /* 0x0002080a01007387 */ /* 0x000fe20000100a00 */
[----:B------:R-:W-:Y:S06]  /*9a590*/  BAR.SYNC.DEFER_BLOCKING 0x0 ;  /* 0x0000000000007b1d */ /* 0x000fec0000010000 */
[----:B------:R-:W1:Y:S02]  /*9a5a0*/  LDS.128 R8, [R6] ;  /* 0x0000000006087984 */ /* 0x000e640000000c00 */
[----:B------:R-:W-:Y:S06]  /*9a5b0*/  BAR.SYNC.DEFER_BLOCKING 0x0 ;  /* 0x0000000000007b1d */ /* 0x000fec0000010000 */
[----:B------:R-:W-:Y:S04]  /*9a5c0*/  STSM.16.M88.4 [R4], R32 ;  /* 0x0000002004007844 */ /* 0x000fe80000000200 */
[----:B-1----:R-:W-:Y:S04]  /*9a5d0*/  STL.64 [R1+0x10], R8 ;  /* 0x0000100801007387 */ /* 0x002fe80000100a00 */
[----:B------:R-:W-:Y:S01]  /*9a5e0*/  STL.64 [R1+0x18], R10 ;  /* 0x0000180a01007387 */ /* 0x000fe20000100a00 */
[----:B------:R-:W-:Y:S06]  /*9a5f0*/  BAR.SYNC.DEFER_BLOCKING 0x0 ;  /* 0x0000000000007b1d */ /* 0x000fec0000010000 */
[----:B------:R-:W1:Y:S02]  /*9a600*/  LDS.128 R8, [R6] ;  /* 0x0000000006087984 */ /* 0x000e640000000c00 */
[----:B------:R-:W-:Y:S06]  /*9a610*/  BAR.SYNC.DEFER_BLOCKING 0x0 ;  /* 0x0000000000007b1d */ /* 0x000fec0000010000 */
[----:B------:R-:W-:Y:S02]  /*9a620*/  STSM.16.M88.4 [R4], R36 ;  /* 0x0000002404007844 */ /* 0x000fe40000000200 */
[----:B------:R-:W-:Y:S06]  /*9a630*/  BAR.SYNC.DEFER_BLOCKING 0x0 ;  /* 0x0000000000007b1d */ /* 0x000fec0000010000 */
[----:B-1----:R-:W-:Y:S04]  /*9a640*/  STL.64 [R1], R8 ;  /* 0x0000000801007387 */ /* 0x002fe80000100a00 */
[----:B------:R-:W-:Y:S04]  /*9a650*/  STL.64 [R1+0x8], R10 ;  /* 0x0000080a01007387 */ /* 0x000fe80000100a00 */
[----:B------:R-:W-:Y:S01]  /*9a660*/  LDS.128 R248, [R6] ;  /* 0x0000000006f87984 */ /* 0x000fe20000000c00 */
[----:B------:R-:W-:Y:S06]  /*9a670*/  BAR.SYNC.DEFER_BLOCKING 0x0 ;  /* 0x0000000000007b1d */ /* 0x000fec0000010000 */
[----:B------:R-:W-:Y:S02]  /*9a680*/  STSM.16.M88.4 [R4], R40 ;  /* 0x0000002804007844 */ /* 0x000fe40000000200 */
[----:B------:R-:W-:Y:S06]  /*9a690*/  BAR.SYNC.DEFER_BLOCKING 0x0 ;  /* 0x0000000000007b1d */ /* 0x000fec0000010000 */
[----:B------:R-:W-:Y:S02]  /*9a6a0*/  LDS.128 R244, [R6] ;  /* 0x0000000006f47984 */ /* 0x000fe40000000c00 */
        /* <DEDUP_REMOVED lines=65> */
[----:B--2---:R-:W-:Y:S02]  /*9aac0*/  STSM.16.M88.4 [R4], R108 ;  /* 0x0000006c04007844 */ /* 0x004fe40000000200 */
[----:B------:R-:W-:Y:S06]  /*9aad0*/  BAR.SYNC.DEFER_BLOCKING 0x0 ;  /* 0x0000000000007b1d */ /* 0x000fec0000010000 */
[----:B------:R-:W-:Y:S02]  /*9aae0*/  LDS.128 R192, [R6] ;  /* 0x0000000006c07984 */ /* 0x000fe40000000c00 */
[----:B------:R-:W-:Y:S06]  /*9aaf0*/  BAR.SYNC.DEFER_BLOCKING 0x0 ;  /* 0x0000000000007b1d */ /* 0x000fec0000010000 */
[----:B------:R-:W-:Y:S02]  /*9ab00*/  STSM.16.M88.4 [R4], R112 ;  /* 0x0000007004007844 */ /* 0x000fe40000000200 */
[----:B------:R-:W-:Y:S06]  /*9ab10*/  BAR.SYNC.DEFER_BLOCKING 0x0 ;  /* 0x0000000000007b1d */ /* 0x000fec0000010000 */
[----:B------:R-:W1:Y:S02]  /*9ab20*/  LDS.128 R196, [R6] ;  /* 0x0000000006c47984 */ /* 0x000e640000000c00 */
[----:B------:R-:W-:Y:S06]  /*9ab30*/  BAR.SYNC.DEFER_BLOCKING 0x0 ;  /* 0x0000000000007b1d */ /* 0x000fec0000010000 */
[----:B------:R-:W-:Y:S02]  /*9ab40*/  STSM.16.M88.4 [R4], R116 ;  /* 0x0000007404007844 */ /* 0x000fe40000000200 */
[----:B------:R-:W-:Y:S06]  /*9ab50*/  BAR.SYNC.DEFER_BLOCKING 0x0 ;  /* 0x0000000000007b1d */ /* 0x000fec0000010000 */
[----:B-1----:R-:W-:Y:S04]  /*9ab60*/  STL [R1+0x1ac0], R196 ;  /* 0x001ac0c401007387 */ /* 0x002fe80000100800 */
[----:B------:R-:W-:Y:S04]  /*9ab70*/  STL [R1+0x1abc], R197 ;  /* 0x001abcc501007387 */ /* 0x000fe80000100800 */
[----:B------:R-:W-:Y:S04]  /*9ab80*/  STL [R1+0x1ab8], R198 ;  /* 0x001ab8c601007387 */ /* 0x000fe80000100800 */
[----:B------:R-:W-:Y:S04]  /*9ab90*/  STL [R1+0x1ab0], R199 ;  /* 0x001ab0c701007387 */ /* 0x000fe80000100800 */
[----:B------:R-:W1:Y:S01]  /*9aba0*/  LDS.128 R200, [R6] ;  /* 0x0000000006c87984 */ /* 0x000e620000000c00 */
        /* <DEDUP_REMOVED lines=9> */
[----:B---3--:R-:W-:Y:S02]  /*9ac40*/  STSM.16.M88.4 [R4], R124 ;  /* 0x0000007c04007844 */ /* 0x008fe40000000200 */
        /* <DEDUP_REMOVED lines=47> */
[----:B------:R2:W-:Y:S02]  /*9af40*/  STSM.16.M88.4 [R4], R148 ;  /* 0x0000009404007844 */ /* 0x0005e40000000200 */
[----:B------:R-:W-:Y:S06]  /*9af50*/  BAR.SYNC.DEFER_BLOCKING 0x0 ;  /* 0x0000000000007b1d */ /* 0x000fec0000010000 */
[----:B-1----:R-:W-:Y:S04]  /*9af60*/  STL [R1+0x1a40], R228 ;  /* 0x001a40e401007387 */ /* 0x002fe80000100800 */
[----:B------:R-:W-:Y:S04]  /*9af70*/  STL [R1+0x1a3c], R229 ;  /* 0x001a3ce501007387 */ /* 0x000fe80000100800 */
[----:B------:R-:W-:Y:S04]  /*9af80*/  STL [R1+0x1a38], R230 ;  /* 0x001a38e601007387 */ /* 0x000fe80000100800 */
[----:B------:R-:W-:Y:S04]  /*9af90*/  STL [R1+0x1a34], R231 ;  /* 0x001a34e701007387 */ /* 0x000fe80000100800 */
[----:B--2---:R-:W2:Y:S04]  /*9afa0*/  LDL.LU.64 R150, [R1+0x1cc0] ;  /* 0x001cc00001967983 */ /* 0x004ea80000300a00 */
[----:B------:R-:W2:Y:S04]  /*9afb0*/  LDL.LU.64 R148, [R1+0x1cb8] ;  /* 0x001cb80001947983 */ /* 0x000ea80000300a00 */
[----:B------:R-:W3:Y:S04]  /*9afc0*/  LDL.LU.64 R146, [R1+0x1cb0] ;  /* 0x001cb00001927983 */ /* 0x000ee80000300a00 */
[----:B------:R-:W3:Y:S04]  /*9afd0*/  LDL.LU.64 R144, [R1+0x1ca8] ;  /* 0x001ca80001907983 */ /* 0x000ee80000300a00 */
[----:B------:R-:W4:Y:S04]  /*9afe0*/  LDL.LU.64 R142, [R1+0x1ca0] ;  /* 0x001ca000018e7983 */ /* 0x000f280000300a00 */
[----:B------:R-:W4:Y:S04]  /*9aff0*/  LDL.LU.64 R140, [R1+0x1c98] ;  /* 0x001c9800018c7983 */ /* 0x000f280000300a00 */
[----:B------:R-:W2:Y:S04]  /*9b000*/  LDL.LU.64 R138, [R1+0x1c90] ;  /* 0x001c9000018a7983 */ /* 0x000ea80000300a00 */
        /* <DEDUP_REMOVED lines=57> */
[----:B------:R-:W1:Y:S01]  /*9b3a0*/  LDS.128 R232, [R6] ;  /* 0x0000000006e87984 */ /* 0x000e620000000c00 */
[----:B------:R-:W-:Y:S06]  /*9b3b0*/  BAR.SYNC.DEFER_BLOCKING 0x0 ;  /* 0x0000000000007b1d */ /* 0x000fec0000010000 */
[----:B------:R-:W4:Y:S04]  /*9b3c0*/  LDL.LU.64 R200, [R1+0x210] ;  /* 0x0002100001c87983 */ /* 0x000f280000300a00 */
[----:B-1----:R-:W-:Y:S04]  /*9b3d0*/  STL [R1+0x1a30], R232 ;  /* 0x001a30e801007387 */ /* 0x002fe80000100800 */
[----:B------:R-:W-:Y:S04]  /*9b3e0*/  STL [R1+0x1a2c], R233 ;  /* 0x001a2ce901007387 */ /* 0x000fe80000100800 */
[----:B------:R-:W-:Y:S04]  /*9b3f0*/  STL [R1+0x1a28], R234 ;  /* 0x001a28ea01007387 */ /* 0x000fe80000100800 */
[----:B------:R-:W-:Y:S04]  /*9b400*/  STL [R1+0x1a20], R235 ;  /* 0x001a20eb01007387 */ /* 0x000fe80000100800 */
[----:B---3--:R-:W-:Y:S01]  /*9b410*/  STSM.16.M88.4 [R4], R24 ;  /* 0x0000001804007844 */ /* 0x008fe20000000200 */
[----:B------:R-:W-:Y:S06]  /*9b420*/  BAR.SYNC.DEFER_BLOCKING 0x0 ;  /* 0x0000000000007b1d */ /* 0x000fec0000010000 */
[----:B------:R-:W1:Y:S02]  /*9b430*/  LDS.128 R24, [R6] ;  /* 0x0000000006187984 */ /* 0x000e640000000c00 */
[----:B------:R-:W-:Y:S06]  /*9b440*/  BAR.SYNC.DEFER_BLOCKING 0x0 ;  /* 0x0000000000007b1d */ /* 0x000fec0000010000 */
[----:B--2---:R-:W-:Y:S02]  /*9b450*/  STSM.16.M88.4 [R4], R28 ;  /* 0x0000001c04007844 */ /* 0x004fe40000000200 */
[----:B------:R-:W-:Y:S06]  /*9b460*/  BAR.SYNC.DEFER_BLOCKING 0x0 ;  /* 0x0000000000007b1d */ /* 0x000fec0000010000 */
[----:B-1----:R-:W-:Y:S04]  /*9b470*/  STL [R1+0x1a24], R24 ;  /* 0x001a241801007387 */ /* 0x002fe80000100800 */
[----:B------:R-:W-:Y:S04]  /*9b480*/  STL [R1+0x1a1c], R25 ;  /* 0x001a1c1901007387 */ /* 0x000fe80000100800 */
[----:B------:R-:W-:Y:S04]  /*9b490*/  STL [R1+0x1a18], R26 ;  /* 0x001a181a01007387 */ /* 0x000fe80000100800 */
[----:B------:R-:W-:Y:S04]  /*9b4a0*/  STL [R1+0x1a14], R27 ;  /* 0x001a141b01007387 */ /* 0x000fe80000100800 */
[----:B------:R-:W1:Y:S01]  /*9b4b0*/  LDS.128 R28, [R6] ;  /* 0x00000000061c7984 */ /* 0x000e620000000c00 */
[----:B------:R-:W-:Y:S06]  /*9b4c0*/  BAR.SYNC.DEFER_BLOCKING 0x0 ;  /* 0x0000000000007b1d */ /* 0x000fec0000010000 */
[----:B----4-:R-:W-:Y:S02]  /*9b4d0*/  STSM.16.M88.4 [R4], R32 ;  /* 0x0000002004007844 */ /* 0x010fe40000000200 */
        /* <DEDUP_REMOVED lines=228> */
[----:B------:R-:W2:Y:S04]  /*9c320*/  LDL.LU R196, [R1+0x204] ;  /* 0x0002040001c47983 */ /* 0x000ea80000300800 */
[----:B------:R-:W1:Y:S01]  /*9c330*/  LDS.128 R144, [R6] ;  /* 0x0000000006907984 */ /* 0x000e620000000c00 */
[----:B------:R-:W-:Y:S01]  /*9c340*/  BAR.SYNC.DEFER_BLOCKING 0x0 ;  /* 0x0000000000007b1d */ /* 0x000fe20000010000 */
[----:B------:R-:W-:-:S05]  /*9c350*/  LOP3.LUT R5, R2, 0x2, R7, 0xfe, !PT ;  /* 0x0000000202057812 */ /* 0x000fca00078efe07 */
[----:B------:R-:W3:Y:S04]  /*9c360*/  LDL.LU R198, [R1+0x208] ;  /* 0x0002080001c67983 */ /* 0x000ee80000300800 */
[----:B------:R-:W4:Y:S04]  /*9c370*/  LDL.LU R197, [R1+0x20c] ;  /* 0x00020c0001c57983 */ /* 0x000f280000300800 */
[----:B------:R1:W-:Y:S01]  /*9c380*/  STSM.16.M88.4 [R4], R148 ;  /* 0x0000009404007844 */ /* 0x0003e20000000200 */
[----:B------:R-:W-:Y:S06]  /*9c390*/  BAR.SYNC.DEFER_BLOCKING 0x0 ;  /* 0x0000000000007b1d */ /* 0x000fec0000010000 */
[----:B-1----:R-:W-:Y:S01]  /*9c3a0*/  STL [R1+0x184c], R144 ;  /* 0x00184c9001007387 */ /* 0x002fe20000100800 */
[----:B------:R-:W-:-:S03]  /*9c3b0*/  IMAD R151, R5, UR5, RZ ;  /* 0x0000000505977c24 */ /* 0x000fc6000f8e02ff */
[----:B------:R-:W-:Y:S04]  /*9c3c0*/  STL [R1+0x1840], R145 ;  /* 0x0018409101007387 */ /* 0x000fe80000100800 */
[----:B------:R-:W-:Y:S01]  /*9c3d0*/  STL [R1+0x183c], R146 ;  /* 0x00183c9201007387 */ /* 0x000fe20000100800 */
[----:B------:R-:W-:-:S03]  /*9c3e0*/  LEA R24, P6, R151, R3, 0x2 ;  /* 0x0000000397187211 */ /* 0x000fc600078c10ff */
[----:B------:R-:W-:Y:S01]  /*9c3f0*/  @P1 STG.E desc[UR48][R200.64], R252 ;  /* 0x000000fcc8001986 */ /* 0x000fe2000c101930 */
[----:B------:R-:W-:Y:S01]  /*9c400*/  ISETP.LT.AND P1, PT, R5, UR4, !P0 ;  /* 0x0000000405007c0c */ /* 0x000fe2000c721270 */
[----:B------:R-:W-:Y:S02]  /*9c410*/  ULDC UR4, c[0x0][0x22c] ;  /* 0x00008b0000047ab9 */ /* 0x000fe40000000800 */
[----:B------:R-:W-:Y:S04]  /*9c420*/  STL [R1+0x1838], R147 ;  /* 0x0018389301007387 */ /* 0x000fe80000100800 */
[----:B------:R-:W4:Y:S01]  /*9c430*/  LDL.LU R202, [R1+0x10] ;  /* 0x0000100001ca7983 */ /* 0x000f220000300800 */
[----:B------:R-:W-:-:S05]  /*9c440*/  LEA.HI.X.SX32 R25, R151, R0, 0x2, P6 ;  /* 0x0000000097197211 */ /* 0x000fca00030f16ff */
[----:B--2---:R1:W-:Y:S04]  /*9c450*/  @P1 STG.E desc[UR48][R24.64], R196 ;  /* 0x000000c418001986 */ /* 0x0043e8000c101930 */
[----:B-1----:R-:W2:Y:S01]  /*9c460*/  LDL.LU R196, [R1+0x14] ;  /* 0x0000140001c47983 */ /* 0x002ea20000300800 */
[C-C-:B------:R-:W-:Y:S02]  /*9c470*/  LOP3.LUT R6, R2.reuse, 0x4, R7.reuse, 0xfe, !PT ;  /* 0x0000000402067812 */ /* 0x140fe400078efe07 */
[--C-:B------:R-:W-:Y:S01]  /*9c480*/  LOP3.LUT R4, R2, 0x6, R7.reuse, 0xfe, !PT ;  /* 0x0000000602047812 */ /* 0x100fe200078efe07 */
[----:B------:R-:W2:Y:S01]  /*9c490*/  LDL.LU R201, [R1+0x18] ;  /* 0x0000180001c97983 */ /* 0x000ea20000300800 */
[C---:B------:R-:W-:Y:S01]  /*9c4a0*/  ISETP.LT.AND P3, PT, R6.reuse, UR6, !P0 ;  /* 0x0000000606007c0c */ /* 0x040fe2000c761270 */
[----:B------:R-:W-:Y:S01]  /*9c4b0*/  IMAD R6, R6, UR5, RZ ;  /* 0x0000000506067c24 */ /* 0x000fe2000f8e02ff */
[--C-:B------:R-:W-:Y:S01]  /*9c4c0*/  LOP3.LUT R252, R2, 0x8, R7.reuse, 0xfe, !PT ;  /* 0x0000000802fc7812 */ /* 0x100fe200078efe07 */
[C---:B------:R-:W-:Y:S01]  /*9c4d0*/  IMAD R149, R4.reuse, UR5, RZ ;  /* 0x0000000504957c24 */ /* 0x040fe2000f8e02ff */
[----:B------:R-:W-:Y:S01]  /*9c4e0*/  ISETP.LT.AND P2, PT, R4, UR7, !P0 ;  /* 0x0000000704007c0c */ /* 0x000fe2000c741270 */
[----:B------:R-:W2:Y:S01]  /*9c4f0*/  LDL.LU R200, [R1+0x1c] ;  /* 0x00001c0001c87983 */ /* 0x000ea20000300800 */
[-C--:B------:R-:W-:Y:S01]  /*9c500*/  LEA R150, P4, R6, R3.reuse, 0x2 ;  /* 0x0000000306967211 */ /* 0x080fe200078810ff */
[C---:B------:R-:W-:Y:S01]  /*9c510*/  IMAD R5, R252.reuse, UR5, RZ ;  /* 0x00000005fc057c24 */ /* 0x040fe2000f8e02ff */
[----:B------:R-:W-:Y:S01]  /*9c520*/  ISETP.LT.AND P6, PT, R252, UR4, !P0 ;  /* 0x00000004fc007c0c */ /* 0x000fe2000c7c1270 */
[----:B------:R-:W2:Y:S01]  /*9c530*/  LDL.LU R199, [R1] ;  /* 0x0000000001c77983 */ /* 0x000ea20000300800 */
[-C--:B------:R-:W-:Y:S01]  /*9c540*/  LEA R148, P5, R149, R3.reuse, 0x2 ;  /* 0x0000000395947211 */ /* 0x080fe200078a10ff */
[----:B------:R-:W-:Y:S01]  /*9c550*/  ULDC UR4, c[0x0][0x22c] ;  /* 0x00008b0000047ab9 */ /* 0x000fe20000000800 */
[-C--:B------:R-:W-:Y:S01]  /*9c560*/  LEA.HI.X.SX32 R151, R6, R0.reuse, 0x2, P4 ;  /* 0x0000000006977211 */ /* 0x080fe200020f16ff */
[----:B------:R-:W-:Y:S01]  /*9c570*/  ULDC UR6, c[0x0][0x22c] ;  /* 0x00008b0000067ab9 */ /* 0x000fe20000000800 */
[----:B------:R-:W-:Y:S01]  /*9c580*/  LEA R4, P4, R5, R3, 0x2 ;  /* 0x0000000305047211 */ /* 0x000fe200078810ff */
[----:B------:R-:W-:Y:S01]  /*9c590*/  ULDC UR7, c[0x0][0x22c] ;  /* 0x00008b0000077ab9 */ /* 0x000fe20000000800 */
[----:B------:R-:W-:Y:S01]  /*9c5a0*/  LOP3.LUT R6, R2, 0xa, R7, 0xfe, !PT ;  /* 0x0000000a02067812 */ /* 0x000fe200078efe07 */
[----:B---3--:R1:W-:Y:S01]  /*9c5b0*/  @P3 STG.E desc[UR48][R150.64], R198 ;  /* 0x000000c696003986 */ /* 0x0083e2000c101930 */
[----:B------:R-:W-:-:S02]  /*9c5c0*/  LEA.HI.X.SX32 R149, R149, R0, 0x2, P5 ;  /* 0x0000000095957211 */ /* 0x000fc400028f16ff */
[----:B------:R-:W-:Y:S02]  /*9c5d0*/  LEA.HI.X.SX32 R5, R5, R0, 0x2, P4 ;  /* 0x0000000005057211 */ /* 0x000fe400020f16ff */
[----:B------:R-:W-:Y:S01]  /*9c5e0*/  ISETP.LT.AND P1, PT, R6, UR4, !P0 ;  /* 0x0000000406007c0c */ /* 0x000fe2000c721270 */
[----:B----4-:R3:W-:Y:S01]  /*9c5f0*/  @P2 STG.E desc[UR48][R148.64], R197 ;  /* 0x000000c594002986 */ /* 0x0107e2000c101930 */
[----:B------:R-:W-:Y:S01]  /*9c600*/  LOP3.LUT R252, R2, 0x10, R7, 0xfe, !PT ;  /* 0x0000001002fc7812 */ /* 0x000fe200078efe07 */
[----:B------:R-:W-:Y:S01]  /*9c610*/  ULDC UR4, c[0x0][0x22c] ;  /* 0x00008b0000047ab9 */ /* 0x000fe20000000800 */
[----:B-1----:R-:W-:Y:S01]  /*9c620*/  IMAD R151, R6, UR5, RZ ;  /* 0x0000000506977c24 */ /* 0x002fe2000f8e02ff */
[----:B------:R-:W4:Y:S04]  /*9c630*/  LDL.LU R198, [R1+0x4] ;  /* 0x0000040001c67983 */ /* 0x000f280000300800 */
[----:B---3--:R-:W3:Y:S04]  /*9c640*/  LDL.LU R197, [R1+0x8] ;  /* 0x0000080001c57983 */ /* 0x008ee80000300800 */
[----:B------:R-:W-:Y:S01]  /*9c650*/  @P6 STG.E desc[UR48][R4.64], R202 ;  /* 0x000000ca04006986 */ /* 0x000fe2000c101930 */
[----:B------:R-:W-:-:S04]  /*9c660*/  LEA R24, P6, R151, R3, 0x2 ;  /* 0x0000000397187211 */ /* 0x000fc800078c10ff */
[----:B------:R-:W-:-:S05]  /*9c670*/  LEA.HI.X.SX32 R25, R151, R0, 0x2, P6 ;  /* 0x0000000097197211 */ /* 0x000fca00030f16ff */
[----:B--2---:R1:W-:Y:S04]  /*9c680*/  @P1 STG.E desc[UR48][R24.64], R196 ;  /* 0x000000c418001986 */ /* 0x0043e8000c101930 */
[----:B-1----:R-:W2:Y:S01]  /*9c690*/  LDL.LU R196, [R1+0xc] ;  /* 0x00000c0001c47983 */ /* 0x002ea20000300800 */
[C-C-:B------:R-:W-:Y:S02]  /*9c6a0*/  LOP3.LUT R148, R2.reuse, 0xc, R7.reuse, 0xfe, !PT ;  /* 0x0000000c02947812 */ /* 0x140fe400078efe07 */
[----:B------:R-:W-:Y:S02]  /*9c6b0*/  LOP3.LUT R4, R2, 0xe, R7, 0xfe, !PT ;  /* 0x0000000e02047812 */ /* 0x000fe400078efe07 */
[C---:B------:R-:W-:Y:S01]  /*9c6c0*/  ISETP.LT.AND P3, PT, R148.reuse, UR6, !P0 ;  /* 0x0000000694007c0c */ /* 0x040fe2000c761270 */
[----:B------:R-:W-:Y:S01]  /*9c6d0*/  IMAD R5, R148, UR5, RZ ;  /* 0x0000000594057c24 */ /* 0x000fe2000f8e02ff */
[C---:B------:R-:W-:Y:S01]  /*9c6e0*/  ISETP.LT.AND P2, PT, R4.reuse, UR7, !P0 ;  /* 0x0000000704007c0c */ /* 0x040fe2000c741270 */
[----:B------:R-:W-:Y:S01]  /*9c6f0*/  IMAD R149, R4, UR5, RZ ;  /* 0x0000000504957c24 */ /* 0x000fe2000f8e02ff */
[C---:B------:R-:W-:Y:S01]  /*9c700*/  ISETP.LT.AND P6, PT, R252.reuse, UR4, !P0 ;  /* 0x00000004fc007c0c */ /* 0x040fe2000c7c1270 */
[----:B------:R-:W-:Y:S01]  /*9c710*/  IMAD R6, R252, UR5, RZ ;  /* 0x00000005fc067c24 */ /* 0x000fe2000f8e02ff */
[-C--:B------:R-:W-:Y:S01]  /*9c720*/  LEA R150, P4, R5, R3.reuse, 0x2 ;  /* 0x0000000305967211 */ /* 0x080fe200078810ff */
[----:B------:R-:W-:Y:S01]  /*9c730*/  ULDC UR4, c[0x0][0x22c] ;  /* 0x00008b0000047ab9 */ /* 0x000fe20000000800 */
[----:B------:R-:W-:Y:S01]  /*9c740*/  LEA R148, P5, R149, R3, 0x2 ;  /* 0x0000000395947211 */ /* 0x000fe200078a10ff */
[----:B------:R-:W-:Y:S01]  /*9c750*/  ULDC UR7, c[0x0][0x22c] ;  /* 0x00008b0000077ab9 */ /* 0x000fe20000000800 */
[-C--:B------:R-:W-:Y:S01]  /*9c760*/  LEA.HI.X.SX32 R151, R5, R0.reuse, 0x2, P4 ;  /* 0x0000000005977211 */ /* 0x080fe200020f16ff */
[----:B------:R-:W-:Y:S01]  /*9c770*/  ULDC UR6, c[0x0][0x22c] ;  /* 0x00008b0000067ab9 */ /* 0x000fe20000000800 */
[----:B------:R-:W-:-:S02]  /*9c780*/  LEA.HI.X.SX32 R149, R149, R0, 0x2, P5 ;  /* 0x0000000095957211 */ /* 0x000fc400028f16ff */
[C---:B------:R-:W-:Y:S01]  /*9c790*/  LEA R4, P4, R6.reuse, R3, 0x2 ;  /* 0x0000000306047211 */ /* 0x040fe200078810ff */
[----:B------:R-:W-:Y:S03]  /*9c7a0*/  @P3 STG.E desc[UR48][R150.64], R201 ;  /* 0x000000c996003986 */ /* 0x000fe6000c101930 */
[----:B------:R-:W-:Y:S01]  /*9c7b0*/  LEA.HI.X.SX32 R5, R6, R0, 0x2, P4 ;  /* 0x0000000006057211 */ /* 0x000fe200020f16ff */
[----:B------:R1:W-:Y:S01]  /*9c7c0*/  @P2 STG.E desc[UR48][R148.64], R200 ;  /* 0x000000c894002986 */ /* 0x0003e2000c101930 */
[----:B------:R-:W-:-:S03]  /*9c7d0*/  LOP3.LUT R6, R2, 0x14, R7, 0xfe, !PT ;  /* 0x0000001402067812 */ /* 0x000fc600078efe07 */
[----:B------:R4:W-:Y:S01]  /*9c7e0*/  @P6 STG.E desc[UR48][R4.64], R199 ;  /* 0x000000c704006986 */ /* 0x0009e2000c101930 */
[C-C-:B-1----:R-:W-:Y:S02]  /*9c7f0*/  LOP3.LUT R148, R2.reuse, 0x12, R7.reuse, 0xfe, !PT ;  /* 0x0000001202947812 */ /* 0x142fe400078efe07 */
[----:B------:R-:W-:-:S03]  /*9c800*/  LOP3.LUT R149, R2, 0x16, R7, 0xfe, !PT ;  /* 0x0000001602957812 */ /* 0x000fc600078efe07 */
[C---:B----4-:R-:W-:Y:S01]  /*9c810*/  IMAD R5, R148.reuse, UR5, RZ ;  /* 0x0000000594057c24 */ /* 0x050fe2000f8e02ff */
[----:B------:R-:W-:Y:S01]  /*9c820*/  ISETP.LT.AND P1, PT, R148, UR4, !P0 ;  /* 0x0000000494007c0c */ /* 0x000fe2000c721270 */
[----:B------:R-:W-:Y:S01]  /*9c830*/  IMAD R4, R6, UR5, RZ ;  /* 0x0000000506047c24 */ /* 0x000fe2000f8e02ff */
[C---:B------:R-:W-:Y:S01]  /*9c840*/  ISETP.LT.AND P2, PT, R149.reuse, UR7, !P0 ;  /* 0x0000000795007c0c */ /* 0x040fe2000c741270 */
[----:B------:R-:W-:Y:S01]  /*9c850*/  IMAD R149, R149, UR5, RZ ;  /* 0x0000000595957c24 */ /* 0x000fe2000f8e02ff */
[----:B------:R-:W-:Y:S01]  /*9c860*/  LOP3.LUT R151, R2, 0x18, R7, 0xfe, !PT ;  /* 0x0000001802977812 */ /* 0x000fe200078efe07 */
[----:B------:R-:W-:Y:S01]  /*9c870*/  ULDC UR4, c[0x0][0x22c] ;  /* 0x00008b0000047ab9 */ /* 0x000fe20000000800 */
[----:B------:R-:W-:Y:S01]  /*9c880*/  ISETP.LT.AND P3, PT, R6, UR6, !P0 ;  /* 0x0000000606007c0c */ /* 0x000fe2000c761270 */
[----:B------:R-:W-:Y:S01]  /*9c890*/  ULDC UR7, c[0x0][0x22c] ;  /* 0x00008b0000077ab9 */ /* 0x000fe20000000800 */
[-C--:B------:R-:W-:Y:S01]  /*9c8a0*/  LEA R24, P6, R5, R3.reuse, 0x2 ;  /* 0x0000000305187211 */ /* 0x080fe200078c10ff */
[----:B------:R-:W-:Y:S01]  /*9c8b0*/  IMAD R6, R151, UR5, RZ ;  /* 0x0000000597067c24 */ /* 0x000fe2000f8e02ff */
[-C--:B------:R-:W-:Y:S01]  /*9c8c0*/  LEA R150, P4, R4, R3.reuse, 0x2 ;  /* 0x0000000304967211 */ /* 0x080fe200078810ff */
[----:B------:R-:W-:Y:S01]  /*9c8d0*/  ULDC UR6, c[0x0][0x22c] ;  /* 0x00008b0000067ab9 */ /* 0x000fe20000000800 */
[----:B------:R-:W-:-:S02]  /*9c8e0*/  LEA R148, P5, R149, R3, 0x2 ;  /* 0x0000000395947211 */ /* 0x000fc400078a10ff */
[-C--:B------:R-:W-:Y:S02]  /*9c8f0*/  LEA.HI.X.SX32 R25, R5, R0.reuse, 0x2, P6 ;  /* 0x0000000005197211 */ /* 0x080fe400030f16ff */
[----:B------:R-:W-:Y:S01]  /*9c900*/  ISETP.LT.AND P6, PT, R151, UR4, !P0 ;  /* 0x0000000497007c0c */ /* 0x000fe2000c7c1270 */
[----:B------:R-:W-:Y:S01]  /*9c910*/  ULDC UR4, c[0x0][0x248] ;  /* 0x0000920000047ab9 */ /* 0x000fe20000000800 */
[-C--:B------:R-:W-:Y:S02]  /*9c920*/  LEA.HI.X.SX32 R151, R4, R0.reuse, 0x2, P4 ;  /* 0x0000000004977211 */ /* 0x080fe400020f16ff */
[-C--:B------:R-:W-:Y:S02]  /*9c930*/  LEA.HI.X.SX32 R149, R149, R0.reuse, 0x2, P5 ;  /* 0x0000000095957211 */ /* 0x080fe400028f16ff */
[C---:B------:R-:W-:Y:S01]  /*9c940*/  LEA R4, P4, R6.reuse, R3, 0x2 ;  /* 0x0000000306047211 */ /* 0x040fe200078810ff */
[----:B------:R-:W-:Y:S03]  /*9c950*/  @P1 STG.E desc[UR48][R24.64], R198 ;  /* 0x000000c618001986 */ /* 0x000fe6000c101930 */
[----:B------:R-:W-:Y:S01]  /*9c960*/  LEA.HI.X.SX32 R5, R6, R0, 0x2, P4 ;  /* 0x0000000006057211 */ /* 0x000fe200020f16ff */
[----:B---3--:R1:W-:Y:S01]  /*9c970*/  @P3 STG.E desc[UR48][R150.64], R197 ;  /* 0x000000c596003986 */ /* 0x0083e2000c101930 */
[----:B------:R-:W-:-:S02]  /*9c980*/  LOP3.LUT R6, R2, 0x1c, R7, 0xfe, !PT ;  /* 0x0000001c02067812 */ /* 0x000fc400078efe07 */
[----:B------:R-:W-:Y:S02]  /*9c990*/  LOP3.LUT R252, R2, 0x1e, R7, 0xfe, !PT ;  /* 0x0000001e02fc7812 */ /* 0x000fe400078efe07 */
[C---:B------:R-:W-:Y:S01]  /*9c9a0*/  ISETP.LT.AND P3, PT, R6.reuse, UR7, !P0 ;  /* 0x0000000706007c0c */ /* 0x040fe2000c761270 */
[----:B------:R-:W-:Y:S01]  /*9c9b0*/  IMAD R6, R6, UR5, RZ ;  /* 0x0000000506067c24 */ /* 0x000fe2000f8e02ff */
[----:B------:R-:W-:-:S04]  /*9c9c0*/  ULDC UR7, c[0x0][0x248] ;  /* 0x0000920000077ab9 */ /* 0x000fc80000000800 */
[----:B-1----:R-:W-:-:S04]  /*9c9d0*/  LEA R150, P4, R6, R3, 0x2 ;  /* 0x0000000306967211 */ /* 0x002fc800078810ff */
[----:B------:R-:W-:Y:S02]  /*9c9e0*/  LEA.HI.X.SX32 R151, R6, R0, 0x2, P4 ;  /* 0x0000000006977211 */ /* 0x000fe400020f16ff */
[C-C-:B------:R-:W-:Y:S01]  /*9c9f0*/  LOP3.LUT R6, R2.reuse, 0x28, R7.reuse, 0xfe, !PT ;  /* 0x0000002802067812 */ /* 0x140fe200078efe07 */
[----:B--2---:R1:W-:Y:S04]  /*9ca00*/  @P2 STG.E desc[UR48][R148.64], R196 ;  /* 0x000000c494002986 */ /* 0x0043e8000c101930 */
[----:B------:R2:W-:Y:S01]  /*9ca10*/  @P6 STG.E desc[UR48][R4.64], R248 ;  /* 0x000000f804006986 */ /* 0x0005e2000c101930 */
[----:B-1----:R-:W-:Y:S01]  /*9ca20*/  LOP3.LUT R148, R2, 0x1a, R7, 0xfe, !PT ;  /* 0x0000001a02947812 */ /* 0x002fe200078efe07 */
[----:B------:R-:W-:-:S04]  /*9ca30*/  IMAD R149, R252, UR5, RZ ;  /* 0x00000005fc957c24 */ /* 0x000fc8000f8e02ff */
[C---:B--2---:R-:W-:Y:S01]  /*9ca40*/  IMAD R4, R148.reuse, UR5, RZ ;  /* 0x0000000594047c24 */ /* 0x044fe2000f8e02ff */
[----:B------:R-:W-:Y:S01]  /*9ca50*/  ISETP.LT.AND P1, PT, R148, UR6, !P0 ;  /* 0x0000000694007c0c */ /* 0x000fe2000c721270 */
[----:B------:R-:W-:Y:S01]  /*9ca60*/  ULDC UR5, c[0x0][0x22c] ;  /* 0x00008b0000057ab9 */ /* 0x000fe20000000800 */
[----:B------:R-:W-:Y:S01]  /*9ca70*/  LOP3.LUT R5, R2, 0x20, R7, 0xfe, !PT ;  /* 0x0000002002057812 */ /* 0x000fe200078efe07 */
[----:B------:R-:W-:Y:S01]  /*9ca80*/  ULDC UR6, c[0x0][0x248] ;  /* 0x0000920000067ab9 */ /* 0x000fe20000000800 */
[----:B------:R-:W-:Y:S01]  /*9ca90*/  ISETP.LT.AND P2, PT, R252, UR8, !P0 ;  /* 0x00000008fc007c0c */ /* 0x000fe2000c741270 */
[----:B------:R-:W-:Y:S01]  /*9caa0*/  ULDC UR8, c[0x0][0x22c] ;  /* 0x00008b0000087ab9 */ /* 0x000fe20000000800 */
[CC--:B------:R-:W-:Y:S01]  /*9cab0*/  LEA R24, P6, R4.reuse, R3.reuse, 0x2 ;  /* 0x0000000304187211 */ /* 0x0c0fe200078c10ff */
[----:B------:R-:W-:Y:S01]  /*9cac0*/  IMAD R248, R5, UR4, RZ ;  /* 0x0000000405f87c24 */ /* 0x000fe2000f8e02ff */
[----:B------:R-:W-:Y:S01]  /*9cad0*/  LEA R148, P5, R149, R3, 0x2 ;  /* 0x0000000395947211 */ /* 0x000fe200078a10ff */
[----:B------:R-:W-:Y:S01]  /*9cae0*/  ULDC UR4, c[0x0][0x248] ;  /* 0x0000920000047ab9 */ /* 0x000fe20000000800 */
[----:B------:R-:W-:-:S02]  /*9caf0*/  LEA.HI.X.SX32 R25, R4, R0, 0x2, P6 ;  /* 0x0000000004197211 */ /* 0x000fc400030f16ff */
[----:B------:R-:W-:Y:S01]  /*9cb00*/  ISETP.LT.AND P6, PT, R5, UR5, !P0 ;  /* 0x0000000505007c0c */ /* 0x000fe2000c7c1270 */
[----:B------:R-:W-:Y:S01]  /*9cb10*/  ULDC UR5, c[0x0][0x248] ;  /* 0x0000920000057ab9 */ /* 0x000fe20000000800 */
[-C--:B------:R-:W-:Y:S02]  /*9cb20*/  LEA.HI.X.SX32 R149, R149, R0.reuse, 0x2, P5 ;  /* 0x0000000095957211 */ /* 0x080fe400028f16ff */
[C---:B------:R-:W-:Y:S01]  /*9cb30*/  LEA R4, P4, R248.reuse, R3, 0x2 ;  /* 0x00000003f8047211 */ /* 0x040fe200078810ff */
[----:B------:R-:W-:Y:S03]  /*9cb40*/  @P1 STG.E desc[UR48][R24.64], R249 ;  /* 0x000000f918001986 */ /* 0x000fe6000c101930 */
[----:B------:R-:W-:Y:S01]  /*9cb50*/  LEA.HI.X.SX32 R5, R248, R0, 0x2, P4 ;  /* 0x00000000f8057211 */ /* 0x000fe200020f16ff */
[----:B------:R-:W-:Y:S04]  /*9cb60*/  @P3 STG.E desc[UR48][R150.64], R250 ;  /* 0x000000fa96003986 */ /* 0x000fe8000c101930 */
[----:B------:R1:W-:Y:S01]  /*9cb70*/  @P2 STG.E desc[UR48][R148.64], R251 ;  /* 0x000000fb94002986 */ /* 0x0003e2000c101930 */
[----:B------:R-:W-:-:S02]  /*9cb80*/  LOP3.LUT R252, R2, 0x24, R7, 0xfe, !PT ;  /* 0x0000002402fc7812 */ /* 0x000fc400078efe07 */
[C-C-:B------:R-:W-:Y:S01]  /*9cb90*/  LOP3.LUT R248, R2.reuse, 0x26, R7.reuse, 0xfe, !PT ;  /* 0x0000002602f87812 */ /* 0x140fe200078efe07 */
[----:B------:R2:W-:Y:S01]  /*9cba0*/  @P6 STG.E desc[UR48][R4.64], R244 ;  /* 0x000000f404006986 */ /* 0x0005e2000c101930 */
[----:B-1----:R-:W-:-:S03]  /*9cbb0*/  LOP3.LUT R148, R2, 0x22, R7, 0xfe, !PT ;  /* 0x0000002202947812 */ /* 0x002fc600078efe07 */
[----:B------:R-:W-:Y:S01]  /*9cbc0*/  IMAD R149, R248, UR6, RZ ;  /* 0x00000006f8957c24 */ /* 0x000fe2000f8e02ff */
[----:B------:R-:W-:Y:S01]  /*9cbd0*/  ISETP.LT.AND P3, PT, R252, UR9, !P0 ;  /* 0x00000009fc007c0c */ /* 0x000fe2000c761270 */
[C---:B--2---:R-:W-:Y:S01]  /*9cbe0*/  IMAD R5, R148.reuse, UR4, RZ ;  /* 0x0000000494057c24 */ /* 0x044fe2000f8e02ff */
[----:B------:R-:W-:Y:S01]  /*9cbf0*/  ISETP.LT.AND P1, PT, R148, UR8, !P0 ;  /* 0x0000000894007c0c */ /* 0x000fe2000c721270 */
[----:B------:R-:W-:Y:S01]  /*9cc00*/  IMAD R252, R252, UR5, RZ ;  /* 0x00000005fcfc7c24 */ /* 0x000fe2000f8e02ff */
[----:B------:R-:W-:Y:S01]  /*9cc10*/  ISETP.LT.AND P2, PT, R248, UR10, !P0 ;  /* 0x0000000af8007c0c */ /* 0x000fe2000c741270 */
[----:B------:R-:W-:Y:S01]  /*9cc20*/  ULDC UR4, c[0x0][0x22c] ;  /* 0x00008b0000047ab9 */ /* 0x000fe20000000800 */
[CC--:B------:R-:W-:Y:S01]  /*9cc30*/  LEA R248, P6, R5.reuse, R3.reuse, 0x2 ;  /* 0x0000000305f87211 */ /* 0x0c0fe200078c10ff */
[----:B------:R-:W-:Y:S01]  /*9cc40*/  IMAD R151, R6, UR7, RZ ;  /* 0x0000000706977c24 */ /* 0x000fe2000f8e02ff */
[-C--:B------:R-:W-:Y:S01]  /*9cc50*/  LEA R4, P4, R252, R3.reuse, 0x2 ;  /* 0x00000003fc047211 */ /* 0x080fe200078810ff */
[----:B------:R-:W-:Y:S01]  /*9cc60*/  ULDC UR8, c[0x0][0x22c] ;  /* 0x00008b0000087ab9 */ /* 0x000fe20000000800 */
[-C--:B------:R-:W-:Y:S01]  /*9cc70*/  LEA.HI.X.SX32 R249, R5, R0.reuse, 0x2, P6 ;  /* 0x0000000005f97211 */ /* 0x080fe200030f16ff */
[----:B------:R-:W-:Y:S01]  /*9cc80*/  ULDC UR9, c[0x0][0x22c] ;  /* 0x00008b0000097ab9 */ /* 0x000fe20000000800 */
[----:B------:R-:W-:Y:S01]  /*9cc90*/  ISETP.LT.AND P6, PT, R6, UR4, !P0 ;  /* 0x0000000406007c0c */ /* 0x000fe2000c7c1270 */
[----:B------:R-:W-:Y:S01]  /*9cca0*/  ULDC UR4, c[0x0][0x248] ;  /* 0x0000920000047ab9 */ /* 0x000fe20000000800 */
[-C--:B------:R-:W-:Y:S01]  /*9ccb0*/  LEA R148, P5, R149, R3.reuse, 0x2 ;  /* 0x0000000395947211 */ /* 0x080fe200078a10ff */
[----:B------:R-:W-:Y:S01]  /*9ccc0*/  ULDC UR5, c[0x0][0x248] ;  /* 0x0000920000057ab9 */ /* 0x000fe20000000800 */
[----:B------:R-:W-:Y:S01]  /*9ccd0*/  LEA.HI.X.SX32 R5, R252, R0, 0x2, P4 ;  /* 0x00000000fc057211 */ /* 0x000fe200020f16ff */
[----:B------:R-:W-:Y:S01]  /*9cce0*/  ULDC UR6, c[0x0][0x248] ;  /* 0x0000920000067ab9 */ /* 0x000fe20000000800 */
[----:B------:R-:W-:-:S02]  /*9ccf0*/  LEA R150, P4, R151, R3, 0x2 ;  /* 0x0000000397967211 */ /* 0x000fc400078810ff */
[C-C-:B------:R-:W-:Y:S01]  /*9cd00*/  LOP3.LUT R251, R2.reuse, 0x2a, R7.reuse, 0xfe, !PT ;  /* 0x0000002a02fb7812 */ /* 0x140fe200078efe07 */
[----:B------:R-:W-:Y:S01]  /*9cd10*/  @P1 STG.E desc[UR48][R248.64], R245 ;  /* 0x000000f5f8001986 */ /* 0x000fe2000c101930 */
[-C--:B------:R-:W-:Y:S01]  /*9cd20*/  LEA.HI.X.SX32 R149, R149, R0.reuse, 0x2, P5 ;  /* 0x0000000095957211 */ /* 0x080fe200028f16ff */
[----:B------:R-:W-:Y:S01]  /*9cd30*/  ULDC UR10, c[0x0][0x22c] ;  /* 0x00008b00000a7ab9 */ /* 0x000fe20000000800 */
[-C--:B------:R-:W-:Y:S01]  /*9cd40*/  LEA.HI.X.SX32 R151, R151, R0.reuse, 0x2, P4 ;  /* 0x0000000097977211 */ /* 0x080fe200020f16ff */
[----:B------:R-:W-:Y:S01]  /*9cd50*/  ULDC UR7, c[0x0][0x248] ;  /* 0x0000920000077ab9 */ /* 0x000fe20000000800 */
[C-C-:B------:R-:W-:Y:S02]  /*9cd60*/  LOP3.LUT R250, R2.reuse, 0x2c, R7.reuse, 0xfe, !PT ;  /* 0x0000002c02fa7812 */ /* 0x140fe400078efe07 */
[C---:B------:R-:W-:Y:S01]  /*9cd70*/  ISETP.LT.AND P1, PT, R251.reuse, UR8, !P0 ;  /* 0x00000008fb007c0c */ /* 0x040fe2000c721270 */
[----:B------:R-:W-:Y:S01]  /*9cd80*/  IMAD R251, R251, UR4, RZ ;  /* 0x00000004fbfb7c24 */ /* 0x000fe2000f8e02ff */
[----:B------:R1:W-:Y:S01]  /*9cd90*/  @P3 STG.E desc[UR48][R4.64], R246 ;  /* 0x000000f604003986 */ /* 0x0003e2000c101930 */
[--C-:B------:R-:W-:Y:S01]  /*9cda0*/  LOP3.LUT R244, R2, 0x2e, R7.reuse, 0xfe, !PT ;  /* 0x0000002e02f47812 */ /* 0x100fe200078efe07 */
[----:B------:R-:W-:Y:S01]  /*9cdb0*/  ULDC UR4, c[0x0][0x22c] ;  /* 0x00008b0000047ab9 */ /* 0x000fe20000000800 */
[----:B------:R-:W-:Y:S01]  /*9cdc0*/  ISETP.LT.AND P3, PT, R250, UR9, !P0 ;  /* 0x00000009fa007c0c */ /* 0x000fe2000c761270 */
[----:B------:R2:W-:Y:S01]  /*9cdd0*/  @P2 STG.E desc[UR48][R148.64], R247 ;  /* 0x000000f794002986 */ /* 0x0005e2000c101930 */
[--C-:B------:R-:W-:Y:S01]  /*9cde0*/  LOP3.LUT R6, R2, 0x30, R7.reuse, 0xfe, !PT ;  /* 0x0000003002067812 */ /* 0x100fe200078efe07 */
[----:B------:R-:W-:Y:S01]  /*9cdf0*/  IMAD R250, R250, UR5, RZ ;  /* 0x00000005fafa7c24 */ /* 0x000fe2000f8e02ff */
[C---:B------:R-:W-:Y:S01]  /*9ce00*/  ISETP.LT.AND P2, PT, R244.reuse, UR10, !P0 ;  /* 0x0000000af4007c0c */ /* 0x040fe2000c741270 */
[----:B------:R3:W-:Y:S01]  /*9ce10*/  @P6 STG.E desc[UR48][R150.64], R240 ;  /* 0x000000f096006986 */ /* 0x0007e2000c101930 */
[----:B------:R-:W-:Y:S01]  /*9ce20*/  ULDC UR8, c[0x0][0x22c] ;  /* 0x00008b0000087ab9 */ /* 0x000fe20000000800 */
[----:B------:R-:W-:Y:S01]  /*9ce30*/  ULDC UR9, c[0x0][0x22c] ;  /* 0x00008b0000097ab9 */ /* 0x000fe20000000800 */
[----:B------:R-:W-:Y:S01]  /*9ce40*/  ULDC UR5, c[0x0][0x248] ;  /* 0x0000920000057ab9 */ /* 0x000fe20000000800 */
[----:B-1----:R-:W-:Y:S01]  /*9ce50*/  IMAD R5, R244, UR6, RZ ;  /* 0x00000006f4057c24 */ /* 0x002fe2000f8e02ff */
[----:B------:R-:W-:Y:S01]  /*9ce60*/  LOP3.LUT R246, R2, 0x34, R7, 0xfe, !PT ;  /* 0x0000003402f67812 */ /* 0x000fe200078efe07 */
[----:B------:R-:W-:Y:S01]  /*9ce70*/  ULDC UR6, c[0x0][0x248] ;  /* 0x0000920000067ab9 */ /* 0x000fe20000000800 */
[----:B------:R-:W-:Y:S01]  /*9ce80*/  ULDC UR10, c[0x0][0x22c] ;  /* 0x00008b00000a7ab9 */ /* 0x000fe20000000800 */
[CC--:B--2---:R-:W-:Y:S01]  /*9ce90*/  LEA R148, P6, R251.reuse, R3.reuse, 0x2 ;  /* 0x00000003fb947211 */ /* 0x0c4fe200078c10ff */
[----:B---3--:R-:W-:Y:S01]  /*9cea0*/  IMAD R240, R6, UR7, RZ ;  /* 0x0000000706f07c24 */ /* 0x008fe2000f8e02ff */
[----:B------:R-:W-:Y:S01]  /*9ceb0*/  LEA R150, P4, R250, R3, 0x2 ;  /* 0x00000003fa967211 */ /* 0x000fe200078810ff */
[----:B------:R-:W-:Y:S01]  /*9cec0*/  ULDC UR7, c[0x0][0x248] ;  /* 0x0000920000077ab9 */ /* 0x000fe20000000800 */
[----:B------:R-:W-:-:S02]  /*9ced0*/  LEA.HI.X.SX32 R149, R251, R0, 0x2, P6 ;  /* 0x00000000fb957211 */ /* 0x000fc400030f16ff */
[----:B------:R-:W-:Y:S01]  /*9cee0*/  ISETP.LT.AND P6, PT, R6, UR4, !P0 ;  /* 0x0000000406007c0c */ /* 0x000fe2000c7c1270 */
[----:B------:R-:W-:Y:S01]  /*9cef0*/  ULDC UR4, c[0x0][0x248] ;  /* 0x0000920000047ab9 */ /* 0x000fe20000000800 */
[CC--:B------:R-:W-:Y:S02]  /*9cf00*/  LEA R244, P5, R5.reuse, R3.reuse, 0x2 ;  /* 0x0000000305f47211 */ /* 0x0c0fe400078a10ff */
[-C--:B------:R-:W-:Y:S02]  /*9cf10*/  LEA.HI.X.SX32 R151, R250, R0.reuse, 0x2, P4 ;  /* 0x00000000fa977211 */ /* 0x080fe400020f16ff */
[----:B------:R-:W-:Y:S02]  /*9cf20*/  LEA R4, P4, R240, R3, 0x2 ;  /* 0x00000003f0047211 */ /* 0x000fe400078810ff */
[----:B------:R-:W-:Y:S01]  /*9cf30*/  LOP3.LUT R247, R2, 0x32, R7, 0xfe, !PT ;  /* 0x0000003202f77812 */ /* 0x000fe200078efe07 */
[----:B------:R1:W-:Y:S01]  /*9cf40*/  @P1 STG.E desc[UR48][R148.64], R241 ;  /* 0x000000f194001986 */ /* 0x0003e2000c101930 */
[----:B------:R-:W-:-:S02]  /*9cf50*/  LEA.HI.X.SX32 R245, R5, R0, 0x2, P5 ;  /* 0x0000000005f57211 */ /* 0x000fc400028f16ff */
[-C--:B------:R-:W-:Y:S02]  /*9cf60*/  LEA.HI.X.SX32 R5, R240, R0.reuse, 0x2, P4 ;  /* 0x00000000f0057211 */ /* 0x080fe400020f16ff */
[C---:B------:R-:W-:Y:S01]  /*9cf70*/  ISETP.LT.AND P1, PT, R247.reuse, UR8, !P0 ;  /* 0x00000008f7007c0c */ /* 0x040fe2000c721270 */
[----:B------:R-:W-:Y:S01]  /*9cf80*/  IMAD R247, R247, UR4, RZ ;  /* 0x00000004f7f77c24 */ /* 0x000fe2000f8e02ff */
[----:B------:R2:W-:Y:S01]  /*9cf90*/  @P3 STG.E desc[UR48][R150.64], R242 ;  /* 0x000000f296003986 */ /* 0x0005e2000c101930 */
[--C-:B------:R-:W-:Y:S01]  /*9cfa0*/  LOP3.LUT R240, R2, 0x36, R7.reuse, 0xfe, !PT ;  /* 0x0000003602f07812 */ /* 0x100fe200078efe07 */
[----:B------:R-:W-:Y:S01]  /*9cfb0*/  ULDC UR4, c[0x0][0x22c] ;  /* 0x00008b0000047ab9 */ /* 0x000fe20000000800 */
[----:B------:R-:W-:Y:S01]  /*9cfc0*/  ISETP.LT.AND P3, PT, R246, UR9, !P0 ;  /* 0x00000009f6007c0c */ /* 0x000fe2000c761270 */
[----:B------:R-:W-:Y:S01]  /*9cfd0*/  @P2 STG.E desc[UR48][R244.64], R243 ;  /* 0x000000f3f4002986 */ /* 0x000fe2000c101930 */
[--C-:B------:R-:W-:Y:S01]  /*9cfe0*/  LOP3.LUT R6, R2, 0x38, R7.reuse, 0xfe, !PT ;  /* 0x0000003802067812 */ /* 0x100fe200078efe07 */
[----:B------:R-:W-:Y:S01]  /*9cff0*/  IMAD R246, R246, UR5, RZ ;  /* 0x00000005f6f67c24 */ /* 0x000fe2000f8e02ff */
[----:B------:R-:W-:Y:S01]  /*9d000*/  ISETP.LT.AND P2, PT, R240, UR10, !P0 ;  /* 0x0000000af0007c0c */ /* 0x000fe2000c741270 */
[----:B------:R3:W-:Y:S01]  /*9d010*/  @P6 STG.E desc[UR48][R4.64], R236 ;  /* 0x000000ec04006986 */ /* 0x0007e2000c101930 */
[----:B------:R-:W-:Y:S01]  /*9d020*/  ULDC UR8, c[0x0][0x22c] ;  /* 0x00008b0000087ab9 */ /* 0x000fe20000000800 */
[----:B------:R-:W-:Y:S01]  /*9d030*/  ULDC UR9, c[0x0][0x22c] ;  /* 0x00008b0000097ab9 */ /* 0x000fe20000000800 */
[-C--:B-1----:R-:W-:Y:S01]  /*9d040*/  LEA R148, P4, R246, R3.reuse, 0x2 ;  /* 0x00000003f6947211 */ /* 0x082fe200078810ff */
[----:B--2---:R-:W-:Y:S01]  /*9d050*/  IMAD R151, R240, UR6, RZ ;  /* 0x00000006f0977c24 */ /* 0x004fe2000f8e02ff */
[----:B------:R-:W-:Y:S01]  /*9d060*/  LOP3.LUT R242, R2, 0x3c, R7, 0xfe, !PT ;  /* 0x0000003c02f27812 */ /* 0x000fe200078efe07 */
[----:B------:R-:W-:Y:S01]  /*9d070*/  ULDC UR5, c[0x0][0x248] ;  /* 0x0000920000057ab9 */ /* 0x000fe20000000800 */
[----:B------:R-:W-:Y:S01]  /*9d080*/  ULDC UR10, c[0x0][0x22c] ;  /* 0x00008b00000a7ab9 */ /* 0x000fe20000000800 */
[-C--:B---3--:R-:W-:Y:S01]  /*9d090*/  LEA R4, P6, R247, R3.reuse, 0x2 ;  /* 0x00000003f7047211 */ /* 0x088fe200078c10ff */
[C---:B------:R-:W-:Y:S01]  /*9d0a0*/  IMAD R236, R6.reuse, UR7, RZ ;  /* 0x0000000706ec7c24 */ /* 0x040fe2000f8e02ff */
[----:B------:R-:W-:Y:S01]  /*9d0b0*/  LEA R150, P5, R151, R3, 0x2 ;  /* 0x0000000397967211 */ /* 0x000fe200078a10ff */
[----:B------:R-:W-:Y:S01]  /*9d0c0*/  ULDC UR6, c[0x0][0x248] ;  /* 0x0000920000067ab9 */ /* 0x000fe20000000800 */
[-C--:B------:R-:W-:Y:S01]  /*9d0d0*/  LEA.HI.X.SX32 R5, R247, R0.reuse, 0x2, P6 ;  /* 0x00000000f7057211 */ /* 0x080fe200030f16ff */
[----:B------:R-:W-:Y:S01]  /*9d0e0*/  ULDC UR7, c[0x0][0x248] ;  /* 0x0000920000077ab9 */ /* 0x000fe20000000800 */
[----:B------:R-:W-:Y:S01]  /*9d0f0*/  ISETP.LT.AND P6, PT, R6, UR4, !P0 ;  /* 0x0000000406007c0c */ /* 0x000fe2000c7c1270 */
[----:B------:R-:W-:Y:S01]  /*9d100*/  ULDC UR4, c[0x0][0x248] ;  /* 0x0000920000047ab9 */ /* 0x000fe20000000800 */
[----:B------:R-:W-:-:S02]  /*9d110*/  LEA.HI.X.SX32 R149, R246, R0, 0x2, P4 ;  /* 0x00000000f6957211 */ /* 0x000fc400020f16ff */
[-C--:B------:R-:W-:Y:S02]  /*9d120*/  LEA R240, P4, R236, R3.reuse, 0x2 ;  /* 0x00000003ecf07211 */ /* 0x080fe400078810ff */
[--C-:B------:R-:W-:Y:S01]  /*9d130*/  LOP3.LUT R243, R2, 0x3a, R7.reuse, 0xfe, !PT ;  /* 0x0000003a02f37812 */ /* 0x100fe200078efe07 */
[----:B------:R1:W-:Y:S01]  /*9d140*/  @P1 STG.E desc[UR48][R4.64], R237 ;  /* 0x000000ed04001986 */ /* 0x0003e2000c101930 */
[-C--:B------:R-:W-:Y:S02]  /*9d150*/  LEA.HI.X.SX32 R151, R151, R0.reuse, 0x2, P5 ;  /* 0x0000000097977211 */ /* 0x080fe400028f16ff */
[-C--:B------:R-:W-:Y:S02]  /*9d160*/  LEA.HI.X.SX32 R241, R236, R0.reuse, 0x2, P4 ;  /* 0x00000000ecf17211 */ /* 0x080fe400020f16ff */
        /* <DEDUP_REMOVED lines=9> */
[----:B------:R-:W-:Y:S01]  /*9d200*/  ISETP.LT.AND P2, PT, R236, UR10, !P0 ;  /* 0x0000000aec007c0c */ /* 0x000fe2000c741270 */
[----:B------:R4:W-:Y:S01]  /*9d210*/  @P6 STG.E desc[UR48][R240.64], R8 ;  /* 0x00000008f0006986 */ /* 0x0009e2000c101930 */
[CC--:B-1----:R-:W-:Y:S01]  /*9d220*/  LEA R4, P6, R243.reuse, R3.reuse, 0x2 ;  /* 0x00000003f3047211 */ /* 0x0c2fe200078c10ff */
[----:B------:R-:W-:Y:S01]  /*9d230*/  IMAD R237, R6, UR7, RZ ;  /* 0x0000000706ed7c24 */ /* 0x000fe2000f8e02ff */
[----:B------:R-:W-:Y:S01]  /*9d240*/  ULDC UR8, c[0x0][0x22c] ;  /* 0x00008b0000087ab9 */ /* 0x000fe20000000800 */
[-C--:B--2---:R-:W-:Y:S01]  /*9d250*/  LEA R148, P4, R242, R3.reuse, 0x2 ;  /* 0x00000003f2947211 */ /* 0x084fe200078810ff */
[----:B------:R-:W-:Y:S01]  /*9d260*/  ULDC UR9, c[0x0][0x22c] ;  /* 0x00008b0000097ab9 */ /* 0x000fe20000000800 */
[-C--:B------:R-:W-:Y:S01]  /*9d270*/  LEA.HI.X.SX32 R5, R243, R0.reuse, 0x2, P6 ;  /* 0x00000000f3057211 */ /* 0x080fe200030f16ff */
[----:B------:R-:W-:Y:S01]  /*9d280*/  ULDC UR5, c[0x0][0x248] ;  /* 0x0000920000057ab9 */ /* 0x000fe20000000800 */
[----:B------:R-:W-:Y:S01]  /*9d290*/  ISETP.LT.AND P6, PT, R6, UR4, !P0 ;  /* 0x0000000406007c0c */ /* 0x000fe2000c7c1270 */
[----:B------:R-:W-:Y:S01]  /*9d2a0*/  ULDC UR4, c[0x0][0x248] ;  /* 0x0000920000047ab9 */ /* 0x000fe20000000800 */
[----:B---3--:R-:W-:Y:S01]  /*9d2b0*/  LOP3.LUT R239, R2, 0x42, R7, 0xfe, !PT ;  /* 0x0000004202ef7812 */ /* 0x008fe200078efe07 */
[----:B------:R-:W-:Y:S01]  /*9d2c0*/  ULDC UR10, c[0x0][0x22c] ;  /* 0x00008b00000a7ab9 */ /* 0x000fe20000000800 */
[----:B----4-:R-:W-:Y:S01]  /*9d2d0*/  IMAD R8, R236, UR6, RZ ;  /* 0x00000006ec087c24 */ /* 0x010fe2000f8e02ff */
[-C--:B------:R-:W-:Y:S01]  /*9d2e0*/  LEA.HI.X.SX32 R149, R242, R0.reuse, 0x2, P4 ;  /* 0x00000000f2957211 */ /* 0x080fe200020f16ff */
[----:B------:R1:W-:Y:S01]  /*9d2f0*/  @P1 STG.E desc[UR48][R4.64], R9 ;  /* 0x0000000904001986 */ /* 0x0003e2000c101930 */
[CC--:B------:R-:W-:Y:S01]  /*9d300*/  LEA R236, P4, R237.reuse, R3.reuse, 0x2 ;  /* 0x00000003edec7211 */ /* 0x0c0fe200078810ff */
[----:B------:R-:W-:Y:S01]  /*9d310*/  ULDC UR6, c[0x0][0x248] ;  /* 0x0000920000067ab9 */ /* 0x000fe20000000800 */
[----:B------:R-:W-:Y:S01]  /*9d320*/  LEA R150, P5, R8, R3, 0x2 ;  /* 0x0000000308967211 */ /* 0x000fe200078a10ff */
[----:B------:R-:W-:Y:S01]  /*9d330*/  ULDC UR7, c[0x0][0x248] ;  /* 0x0000920000077ab9 */ /* 0x000fe20000000800 */
[----:B------:R-:W-:-:S02]  /*9d340*/  LEA.HI.X.SX32 R237, R237, R0, 0x2, P4 ;  /* 0x00000000eded7211 */ /* 0x000fc400020f16ff */
[-C--:B------:R-:W-:Y:S02]  /*9d350*/  LEA.HI.X.SX32 R151, R8, R0.reuse, 0x2, P5 ;  /* 0x0000000008977211 */ /* 0x080fe400028f16ff */
[C-C-:B------:R-:W-:Y:S02]  /*9d360*/  LOP3.LUT R238, R2.reuse, 0x44, R7.reuse, 0xfe, !PT ;  /* 0x0000004402ee7812 */ /* 0x140fe400078efe07 */
[C---:B------:R-:W-:Y:S01]  /*9d370*/  ISETP.LT.AND P1, PT, R239.reuse, UR8, !P0 ;  /* 0x00000008ef007c0c */ /* 0x040fe2000c721270 */
[----:B------:R-:W-:Y:S01]  /*9d380*/  IMAD R239, R239, UR4, RZ ;  /* 0x00000004efef7c24 */ /* 0x000fe2000f8e02ff */
[----:B------:R-:W-:Y:S01]  /*9d390*/  @P3 STG.E desc[UR48][R148.64], R10 ;  /* 0x0000000a94003986 */ /* 0x000fe2000c101930 */
[--C-:B------:R-:W-:Y:S01]  /*9d3a0*/  LOP3.LUT R8, R2, 0x46, R7.reuse, 0xfe, !PT ;  /* 0x0000004602087812 */ /* 0x100fe200078efe07 */
[----:B------:R-:W-:Y:S01]  /*9d3b0*/  ULDC UR4, c[0x0][0x22c] ;  /* 0x00008b0000047ab9 */ /* 0x000fe20000000800 */
[----:B------:R-:W-:Y:S01]  /*9d3c0*/  ISETP.LT.AND P3, PT, R238, UR9, !P0 ;  /* 0x00000009ee007c0c */ /* 0x000fe2000c761270 */
[----:B------:R2:W-:Y:S01]  /*9d3d0*/  @P2 STG.E desc[UR48][R150.64], R11 ;  /* 0x0000000b96002986 */ /* 0x0005e2000c101930 */
[----:B------:R-:W-:Y:S01]  /*9d3e0*/  LOP3.LUT R6, R2, 0x48, R7, 0xfe, !PT ;  /* 0x0000004802067812 */ /* 0x000fe200078efe07 */
[----:B------:R-:W-:Y:S01]  /*9d3f0*/  IMAD R238, R238, UR5, RZ ;  /* 0x00000005eeee7c24 */ /* 0x000fe2000f8e02ff */
[C---:B------:R-:W-:Y:S01]  /*9d400*/  ISETP.LT.AND P2, PT, R8.reuse, UR10, !P0 ;  /* 0x0000000a08007c0c */ /* 0x040fe2000c741270 */
[----:B------:R3:W-:Y:S01]  /*9d410*/  @P6 STG.E desc[UR48][R236.64], R12 ;  /* 0x0000000cec006986 */ /* 0x0007e2000c101930 */
[CC--:B-1----:R-:W-:Y:S01]  /*9d420*/  LEA R4, P6, R239.reuse, R3.reuse, 0x2 ;  /* 0x00000003ef047211 */ /* 0x0c2fe200078c10ff */
[----:B------:R-:W-:Y:S01]  /*9d430*/  ULDC UR8, c[0x0][0x22c] ;  /* 0x00008b0000087ab9 */ /* 0x000fe20000000800 */
[----:B------:R-:W-:Y:S01]  /*9d440*/  ULDC UR9, c[0x0][0x22c] ;  /* 0x00008b0000097ab9 */ /* 0x000fe20000000800 */
[----:B------:R-:W-:Y:S01]  /*9d450*/  ULDC UR5, c[0x0][0x248] ;  /* 0x0000920000057ab9 */ /* 0x000fe20000000800 */
[----:B------:R-:W-:Y:S01]  /*9d460*/  LEA.HI.X.SX32 R5, R239, R0, 0x2, P6 ;  /* 0x00000000ef057211 */ /* 0x000fe200030f16ff */
[----:B------:R-:W-:Y:S01]  /*9d470*/  ULDC UR10, c[0x0][0x22c] ;  /* 0x00008b00000a7ab9 */ /* 0x000fe20000000800 */
[----:B--2---:R-:W-:Y:S01]  /*9d480*/  IMAD R11, R8, UR6, RZ ;  /* 0x00000006080b7c24 */ /* 0x004fe2000f8e02ff */
[----:B------:R-:W-:-:S02]  /*9d490*/  LEA R8, P4, R238, R3, 0x2 ;  /* 0x00000003ee087211 */ /* 0x000fc400078810ff */
[C---:B------:R-:W-:Y:S01]  /*9d4a0*/  ISETP.LT.AND P6, PT, R6.reuse, UR4, !P0 ;  /* 0x0000000406007c0c */ /* 0x040fe2000c7c1270 */
[----:B---3--:R-:W-:Y:S01]  /*9d4b0*/  IMAD R12, R6, UR7, RZ ;  /* 0x00000007060c7c24 */ /* 0x008fe2000f8e02ff */
[CC--:B------:R-:W-:Y:S02]  /*9d4c0*/  LEA R10, P5, R11.reuse, R3.reuse, 0x2 ;  /* 0x000000030b0a7211 */ /* 0x0c0fe400078a10ff */
[----:B------:R-:W-:Y:S01]  /*9d4d0*/  LOP3.LUT R151, R2, 0x4a, R7, 0xfe, !PT ;  /* 0x0000004a02977812 */ /* 0x000fe200078efe07 */
[----:B------:R1:W-:Y:S01]  /*9d4e0*/  @P1 STG.E desc[UR48][R4.64], R13 ;  /* 0x0000000d04001986 */ /* 0x0003e2000c101930 */
[-C--:B------:R-:W-:Y:S01]  /*9d4f0*/  LEA.HI.X.SX32 R9, R238, R0.reuse, 0x2, P4 ;  /* 0x00000000ee097211 */ /* 0x080fe200020f16ff */
[----:B------:R-:W-:Y:S01]  /*9d500*/  ULDC UR4, c[0x0][0x248] ;  /* 0x0000920000047ab9 */ /* 0x000fe20000000800 */
[C---:B------:R-:W-:Y:S01]  /*9d510*/  LEA R148, P4, R12.reuse, R3, 0x2 ;  /* 0x000000030c947211 */ /* 0x040fe200078810ff */
[----:B------:R-:W-:Y:S01]  /*9d520*/  ULDC UR6, c[0x0][0x248] ;  /* 0x0000920000067ab9 */ /* 0x000fe20000000800 */
[-C--:B------:R-:W-:Y:S01]  /*9d530*/  LEA.HI.X.SX32 R11, R11, R0.reuse, 0x2, P5 ;  /* 0x000000000b0b7211 */ /* 0x080fe200028f16ff */
[----:B------:R-:W-:Y:S01]  /*9d540*/  ULDC UR7, c[0x0][0x248] ;  /* 0x0000920000077ab9 */ /* 0x000fe20000000800 */
[----:B------:R-:W-:-:S02]  /*9d550*/  LEA.HI.X.SX32 R149, R12, R0, 0x2, P4 ;  /* 0x000000000c957211 */ /* 0x000fc400020f16ff */
        /* <DEDUP_REMOVED lines=8> */
[----:B------:R-:W-:Y:S01]  /*9d5e0*/  LOP3.LUT R6, R2, 0x50, R7, 0xfe, !PT ;  /* 0x0000005002067812 */ /* 0x000fe200078efe07 */
        /* <DEDUP_REMOVED lines=10> */
[----:B---3--:R-:W-:Y:S01]  /*9d690*/  IMAD R11, R12, UR6, RZ ;  /* 0x000000060c0b7c24 */ /* 0x008fe2000f8e02ff */
[----:B------:R-:W-:Y:S01]  /*9d6a0*/  ISETP.LT.AND P6, PT, R6, UR4, !P0 ;  /* 0x0000000406007c0c */ /* 0x000fe2000c7c1270 */
[----:B------:R-:W-:Y:S01]  /*9d6b0*/  ULDC UR4, c[0x0][0x248] ;  /* 0x0000920000047ab9 */ /* 0x000fe20000000800 */
[----:B------:R-:W-:Y:S01]  /*9d6c0*/  LEA.HI.X.SX32 R9, R150, R0, 0x2, P4 ;  /* 0x0000000096097211 */ /* 0x000fe200020f16ff */
[----:B------:R-:W-:Y:S01]  /*9d6d0*/  ULDC UR10, c[0x0][0x22c] ;  /* 0x00008b00000a7ab9 */ /* 0x000fe20000000800 */
[----:B------:R-:W-:-:S02]  /*9d6e0*/  LEA R10, P5, R11, R3, 0x2 ;  /* 0x000000030b0a7211 */ /* 0x000fc400078a10ff */
[C-C-:B----4-:R-:W-:Y:S01]  /*9d6f0*/  LOP3.LUT R16, R2.reuse, 0x52, R7.reuse, 0xfe, !PT ;  /* 0x0000005202107812 */ /* 0x150fe200078efe07 */
[----:B------:R1:W-:Y:S01]  /*9d700*/  @P1 STG.E desc[UR48][R4.64], R17 ;  /* 0x0000001104001986 */ /* 0x0003e2000c101930 */
[-C--:B------:R-:W-:Y:S01]  /*9d710*/  LEA R12, P4, R13, R3.reuse, 0x2 ;  /* 0x000000030d0c7211 */ /* 0x080fe200078810ff */
[----:B------:R-:W-:Y:S01]  /*9d720*/  ULDC UR6, c[0x0][0x248] ;  /* 0x0000920000067ab9 */ /* 0x000fe20000000800 */
[-C--:B------:R-:W-:Y:S01]  /*9d730*/  LEA.HI.X.SX32 R11, R11, R0.reuse, 0x2, P5 ;  /* 0x000000000b0b7211 */ /* 0x080fe200028f16ff */
[----:B------:R-:W-:Y:S01]  /*9d740*/  ULDC UR7, c[0x0][0x248] ;  /* 0x0000920000077ab9 */ /* 0x000fe20000000800 */
[-C--:B------:R-:W-:Y:S02]  /*9d750*/  LEA.HI.X.SX32 R13, R13, R0.reuse, 0x2, P4 ;  /* 0x000000000d0d7211 */ /* 0x080fe400020f16ff */
[--C-:B------:R-:W-:Y:S02]  /*9d760*/  LOP3.LUT R15, R2, 0x54, R7.reuse, 0xfe, !PT ;  /* 0x00000054020f7812 */ /* 0x100fe400078efe07 */
[C---:B------:R-:W-:Y:S01]  /*9d770*/  ISETP.LT.AND P1, PT, R16.reuse, UR8, !P0 ;  /* 0x0000000810007c0c */ /* 0x040fe2000c721270 */
[----:B------:R-:W-:Y:S01]  /*9d780*/  IMAD R16, R16, UR4, RZ ;  /* 0x0000000410107c24 */ /* 0x000fe2000f8e02ff */
[----:B------:R2:W-:Y:S01]  /*9d790*/  @P3 STG.E desc[UR48][R8.64], R18 ;  /* 0x0000001208003986 */ /* 0x0005e2000c101930 */
[C-C-:B------:R-:W-:Y:S01]  /*9d7a0*/  LOP3.LUT R14, R2.reuse, 0x56, R7.reuse, 0xfe, !PT ;  /* 0x00000056020e7812 */ /* 0x140fe200078efe07 */
[----:B------:R-:W-:Y:S01]  /*9d7b0*/  ULDC UR4, c[0x0][0x22c] ;  /* 0x00008b0000047ab9 */ /* 0x000fe20000000800 */
[C---:B------:R-:W-:Y:S01]  /*9d7c0*/  ISETP.LT.AND P3, PT, R15.reuse, UR9, !P0 ;  /* 0x000000090f007c0c */ /* 0x040fe2000c761270 */
[----:B------:R-:W-:Y:S01]  /*9d7d0*/  @P2 STG.E desc[UR48][R10.64], R19 ;  /* 0x000000130a002986 */ /* 0x000fe2000c101930 */
[----:B------:R-:W-:Y:S01]  /*9d7e0*/  LOP3.LUT R6, R2, 0x58, R7, 0xfe, !PT ;  /* 0x0000005802067812 */ /* 0x000fe200078efe07 */
[----:B------:R-:W-:Y:S01]  /*9d7f0*/  IMAD R15, R15, UR5, RZ ;  /* 0x000000050f0f7c24 */ /* 0x000fe2000f8e02ff */
[----:B------:R-:W-:Y:S01]  /*9d800*/  ISETP.LT.AND P2, PT, R14, UR10, !P0 ;  /* 0x0000000a0e007c0c */ /* 0x000fe2000c741270 */
[----:B------:R3:W-:Y:S01]  /*9d810*/  @P6 STG.E desc[UR48][R12.64], R20 ;  /* 0x000000140c006986 */ /* 0x0007e2000c101930 */
[-C--:B-1----:R-:W-:Y:S01]  /*9d820*/  LEA R4, P6, R16, R3.reuse, 0x2 ;  /* 0x0000000310047211 */ /* 0x082fe200078c10ff */
[----:B------:R-:W-:Y:S01]  /*9d830*/  IMAD R14, R14, UR6, RZ ;  /* 0x000000060e0e7c24 */ /* 0x000fe2000f8e02ff */
[----:B------:R-:W-:Y:S01]  /*9d840*/  ULDC UR8, c[0x0][0x22c] ;  /* 0x00008b0000087ab9 */ /* 0x000fe20000000800 */
[CC--:B--2---:R-:W-:Y:S01]  /*9d850*/  LEA R8, P4, R15.reuse, R3.reuse, 0x2 ;  /* 0x000000030f087211 */ /* 0x0c4fe200078810ff */
[----:B------:R-:W-:Y:S01]  /*9d860*/  ULDC UR9, c[0x0][0x22c] ;  /* 0x00008b0000097ab9 */ /* 0x000fe20000000800 */
[-C--:B------:R-:W-:Y:S01]  /*9d870*/  LEA.HI.X.SX32 R5, R16, R0.reuse, 0x2, P6 ;  /* 0x0000000010057211 */ /* 0x080fe200030f16ff */
[----:B------:R-:W-:Y:S01]  /*9d880*/  ULDC UR5, c[0x0][0x248] ;  /* 0x0000920000057ab9 */ /* 0x000fe20000000800 */
[C---:B------:R-:W-:Y:S01]  /*9d890*/  ISETP.LT.AND P6, PT, R6.reuse, UR4, !P0 ;  /* 0x0000000406007c0c */ /* 0x040fe2000c7c1270 */
[----:B------:R-:W-:Y:S01]  /*9d8a0*/  ULDC UR4, c[0x0][0x248] ;  /* 0x0000920000047ab9 */ /* 0x000fe20000000800 */
[----:B------:R-:W-:Y:S01]  /*9d8b0*/  ULDC UR10, c[0x0][0x22c] ;  /* 0x00008b00000a7ab9 */ /* 0x000fe20000000800 */
[----:B---3--:R-:W-:Y:S01]  /*9d8c0*/  IMAD R13, R6, UR7, RZ ;  /* 0x00000007060d7c24 */ /* 0x008fe2000f8e02ff */
[----:B------:R-:W-:Y:S01]  /*9d8d0*/  LEA R10, P5, R14, R3, 0x2 ;  /* 0x000000030e0a7211 */ /* 0x000fe200078a10ff */
[----:B------:R-:W-:Y:S01]  /*9d8e0*/  ULDC UR6, c[0x0][0x248] ;  /* 0x0000920000067ab9 */ /* 0x000fe20000000800 */
[----:B------:R-:W-:-:S02]  /*9d8f0*/  LEA.HI.X.SX32 R9, R15, R0, 0x2, P4 ;  /* 0x000000000f097211 */ /* 0x000fc400020f16ff */
[C-C-:B------:R-:W-:Y:S01]  /*9d900*/  LOP3.LUT R16, R2.reuse, 0x5a, R7.reuse, 0xfe, !PT ;  /* 0x0000005a02107812 */ /* 0x140fe200078efe07 */
[----:B------:R1:W-:Y:S01]  /*9d910*/  @P1 STG.E desc[UR48][R4.64], R21 ;  /* 0x0000001504001986 */ /* 0x0003e2000c101930 */
[CC--:B------:R-:W-:Y:S01]  /*9d920*/  LEA R12, P4, R13.reuse, R3.reuse, 0x2 ;  /* 0x000000030d0c7211 */ /* 0x0c0fe200078810ff */
[----:B------:R-:W-:Y:S01]  /*9d930*/  ULDC UR7, c[0x0][0x248] ;  /* 0x0000920000077ab9 */ /* 0x000fe20000000800 */
[--C-:B------:R-:W-:Y:S01]  /*9d940*/  LOP3.LUT R15, R2, 0x5c, R7.reuse, 0xfe, !PT ;  /* 0x0000005c020f7812 */ /* 0x100fe200078efe07 */
[----:B------:R2:W-:Y:S01]  /*9d950*/  @P3 STG.E desc[UR48][R8.64], R22 ;  /* 0x0000001608003986 */ /* 0x0005e2000c101930 */
[-C--:B------:R-:W-:Y:S02]  /*9d960*/  LEA.HI.X.SX32 R11, R14, R0.reuse, 0x2, P5 ;  /* 0x000000000e0b7211 */ /* 0x080fe400028f16ff */
[-C--:B------:R-:W-:Y:S02]  /*9d970*/  LEA.HI.X.SX32 R13, R13, R0.reuse, 0x2, P4 ;  /* 0x000000000d0d7211 */ /* 0x080fe400020f16ff */
[C---:B------:R-:W-:Y:S01]  /*9d980*/  ISETP.LT.AND P1, PT, R16.reuse, UR8, !P0 ;  /* 0x0000000810007c0c */ /* 0x040fe2000c721270 */
[----:B------:R-:W-:Y:S01]  /*9d990*/  IMAD R16, R16, UR4, RZ ;  /* 0x0000000410107c24 */ /* 0x000fe2000f8e02ff */
[C---:B------:R-:W-:Y:S01]  /*9d9a0*/  ISETP.LT.AND P3, PT, R15.reuse, UR9, !P0 ;  /* 0x000000090f007c0c */ /* 0x040fe2000c761270 */
[----:B------:R-:W-:Y:S01]  /*9d9b0*/  IMAD R15, R15, UR5, RZ ;  /* 0x000000050f0f7c24 */ /* 0x000fe2000f8e02ff */
[----:B------:R-:W-:Y:S01]  /*9d9c0*/  @P2 STG.E desc[UR48][R10.64], R23 ;  /* 0x000000170a002986 */ /* 0x000fe2000c101930 */
[C-C-:B------:R-:W-:Y:S01]  /*9d9d0*/  LOP3.LUT R14, R2.reuse, 0x5e, R7.reuse, 0xfe, !PT ;  /* 0x0000005e020e7812 */ /* 0x140fe200078efe07 */
[----:B------:R-:W-:Y:S01]  /*9d9e0*/  ULDC UR4, c[0x0][0x22c] ;  /* 0x00008b0000047ab9 */ /* 0x000fe20000000800 */
[--C-:B------:R-:W-:Y:S01]  /*9d9f0*/  LOP3.LUT R6, R2, 0x60, R7.reuse, 0xfe, !PT ;  /* 0x0000006002067812 */ /* 0x100fe200078efe07 */
[----:B------:R3:W-:Y:S01]  /*9da00*/  @P6 STG.E desc[UR48][R12.64], R152 ;  /* 0x000000980c006986 */ /* 0x0007e2000c101930 */
[-C--:B-1----:R-:W-:Y:S01]  /*9da10*/  LEA R4, P6, R16, R3.reuse, 0x2 ;  /* 0x0000000310047211 */ /* 0x082fe200078c10ff */
[----:B------:R-:W-:Y:S01]  /*9da20*/  ULDC UR9, c[0x0][0x22c] ;  /* 0x00008b0000097ab9 */ /* 0x000fe20000000800 */
[CC--:B--2---:R-:W-:Y:S01]  /*9da30*/  LEA R8, P4, R15.reuse, R3.reuse, 0x2 ;  /* 0x000000030f087211 */ /* 0x0c4fe200078810ff */
[----:B------:R-:W-:Y:S01]  /*9da40*/  ULDC UR5, c[0x0][0x248] ;  /* 0x0000920000057ab9 */ /* 0x000fe20000000800 */
[C---:B------:R-:W-:Y:S01]  /*9da50*/  ISETP.LT.AND P2, PT, R14.reuse, UR10, !P0 ;  /* 0x0000000a0e007c0c */ /* 0x040fe2000c741270 */
[----:B------:R-:W-:Y:S01]  /*9da60*/  IMAD R14, R14, UR6, RZ ;  /* 0x000000060e0e7c24 */ /* 0x000fe2000f8e02ff */
[-C--:B------:R-:W-:Y:S01]  /*9da70*/  LEA.HI.X.SX32 R5, R16, R0.reuse, 0x2, P6 ;  /* 0x0000000010057211 */ /* 0x080fe200030f16ff */
[----:B------:R-:W-:Y:S01]  /*9da80*/  ULDC UR8, c[0x0][0x22c] ;  /* 0x00008b0000087ab9 */ /* 0x000fe20000000800 */
[-C--:B------:R-:W-:Y:S01]  /*9da90*/  LEA.HI.X.SX32 R9, R15, R0.reuse, 0x2, P4 ;  /* 0x000000000f097211 */ /* 0x080fe200020f16ff */
[----:B------:R-:W-:Y:S01]  /*9daa0*/  ULDC UR10, c[0x0][0x22c] ;  /* 0x00008b00000a7ab9 */ /* 0x000fe20000000800 */
[C---:B------:R-:W-:Y:S01]  /*9dab0*/  ISETP.LT.AND P6, PT, R6.reuse, UR4, !P0 ;  /* 0x0000000406007c0c */ /* 0x040fe2000c7c1270 */
[----:B---3--:R-:W-:Y:S01]  /*9dac0*/  IMAD R13, R6, UR7, RZ ;  /* 0x00000007060d7c24 */ /* 0x008fe2000f8e02ff */
[C-C-:B------:R-:W-:Y:S01]  /*9dad0*/  LOP3.LUT R149, R2.reuse, 0x64, R7.reuse, 0xfe, !PT ;  /* 0x0000006402957812 */ /* 0x140fe200078efe07 */
[----:B------:R1:W-:Y:S01]  /*9dae0*/  @P1 STG.E desc[UR48][R4.64], R153 ;  /* 0x0000009904001986 */ /* 0x0003e2000c101930 */
[--C-:B------:R-:W-:Y:S01]  /*9daf0*/  LOP3.LUT R22, R2, 0x1ec, R7.reuse, 0xfe, !PT ;  /* 0x000001ec02167812 */ /* 0x100fe200078efe07 */
[----:B------:R-:W-:Y:S01]  /*9db00*/  ULDC UR4, c[0x0][0x248] ;  /* 0x0000920000047ab9 */ /* 0x000fe20000000800 */
[-C--:B------:R-:W-:Y:S01]  /*9db10*/  LEA R10, P5, R14, R3.reuse, 0x2 ;  /* 0x000000030e0a7211 */ /* 0x080fe200078a10ff */
[----:B------:R-:W-:Y:S01]  /*9db20*/  @P3 STG.E desc[UR48][R8.64], R154 ;  /* 0x0000009a08003986 */ /* 0x000fe2000c101930 */
[-C--:B------:R-:W-:Y:S01]  /*9db30*/  LEA R12, P4, R13, R3.reuse, 0x2 ;  /* 0x000000030d0c7211 */ /* 0x080fe200078810ff */
[----:B------:R-:W-:Y:S01]  /*9db40*/  ULDC UR7, c[0x0][0x248] ;  /* 0x0000920000077ab9 */ /* 0x000fe20000000800 */
[--C-:B------:R-:W-:Y:S01]  /*9db50*/  LOP3.LUT R23, R2, 0x62, R7.reuse, 0xfe, !PT ;  /* 0x0000006202177812 */ /* 0x100fe200078efe07 */
[----:B------:R-:W-:Y:S01]  /*9db60*/  ULDC UR6, c[0x0][0x248] ;  /* 0x0000920000067ab9 */ /* 0x000fe20000000800 */
[C---:B------:R-:W-:Y:S01]  /*9db70*/  ISETP.LT.AND P3, PT, R149.reuse, UR9, !P0 ;  /* 0x0000000995007c0c */ /* 0x040fe2000c761270 */
[----:B------:R-:W-:Y:S01]  /*9db80*/  IMAD R149, R149, UR5, RZ ;  /* 0x0000000595957c24 */ /* 0x000fe2000f8e02ff */
[-C--:B------:R-:W-:Y:S01]  /*9db90*/  LEA.HI.X.SX32 R11, R14, R0.reuse, 0x2, P5 ;  /* 0x000000000e0b7211 */ /* 0x080fe200028f16ff */
[----:B------:R2:W-:Y:S01]  /*9dba0*/  STL [R1+0x278], R22 ;  /* 0x0002781601007387 */ /* 0x0005e20000100800 */
[C-C-:B-1----:R-:W-:Y:S01]  /*9dbb0*/  LOP3.LUT R153, R2.reuse, 0x68, R7.reuse, 0xfe, !PT ;  /* 0x0000006802997812 */ /* 0x142fe200078efe07 */
[----:B------:R-:W-:Y:S01]  /*9dbc0*/  ULDC UR5, c[0x0][0x248] ;  /* 0x0000920000057ab9 */ /* 0x000fe20000000800 */
[-C--:B------:R-:W-:Y:S01]  /*9dbd0*/  LEA.HI.X.SX32 R13, R13, R0.reuse, 0x2, P4 ;  /* 0x000000000d0d7211 */ /* 0x080fe200020f16ff */
[----:B------:R-:W-:Y:S01]  /*9dbe0*/  ULDC UR9, c[0x0][0x22c] ;  /* 0x00008b0000097ab9 */ /* 0x000fe20000000800 */
[C---:B------:R-:W-:Y:S01]  /*9dbf0*/  ISETP.LT.AND P1, PT, R23.reuse, UR8, !P0 ;  /* 0x0000000817007c0c */ /* 0x040fe2000c721270 */
[----:B------:R-:W-:Y:S01]  /*9dc00*/  IMAD R23, R23, UR4, RZ ;  /* 0x0000000417177c24 */ /* 0x000fe2000f8e02ff */
[C-C-:B------:R-:W-:Y:S01]  /*9dc10*/  LOP3.LUT R151, R2.reuse, 0x66, R7.reuse, 0xfe, !PT ;  /* 0x0000006602977812 */ /* 0x140fe200078efe07 */
[----:B------:R-:W-:Y:S01]  /*9dc20*/  @P2 STG.E desc[UR48][R10.64], R155 ;  /* 0x0000009b0a002986 */ /* 0x000fe2000c101930 */
[C-C-:B--2---:R-:W-:Y:S01]  /*9dc30*/  LOP3.LUT R22, R2.reuse, 0x1f8, R7.reuse, 0xfe, !PT ;  /* 0x000001f802167812 */ /* 0x144fe200078efe07 */
[----:B------:R-:W-:Y:S01]  /*9dc40*/  ULDC UR4, c[0x0][0x248] ;  /* 0x0000920000047ab9 */ /* 0x000fe20000000800 */
[C---:B------:R-:W-:Y:S01]  /*9dc50*/  ISETP.LT.AND P4, PT, R153.reuse, UR11, !P0 ;  /* 0x0000000b99007c0c */ /* 0x040fe2000c781270 */
[----:B------:R-:W-:Y:S01]  /*9dc60*/  IMAD R153, R153, UR7, RZ ;  /* 0x0000000799997c24 */ /* 0x000fe2000f8e02ff */
[-C--:B------:R-:W-:Y:S01]  /*9dc70*/  LEA R148, P5, R149, R3.reuse, 0x2 ;  /* 0x0000000395947211 */ /* 0x080fe200078a10ff */
[----:B------:R-:W-:Y:S01]  /*9dc80*/  @P6 STG.E desc[UR48][R12.64], R156 ;  /* 0x0000009c0c006986 */ /* 0x000fe2000c101930 */
[C---:B------:R-:W-:Y:S01]  /*9dc90*/  ISETP.LT.AND P2, PT, R151.reuse, UR10, !P0 ;  /* 0x0000000a97007c0c */ /* 0x040fe2000c741270 */
[----:B------:R-:W-:Y:S01]  /*9dca0*/  IMAD R151, R151, UR6, RZ ;  /* 0x0000000697977c24 */ /* 0x000fe2000f8e02ff */
[C-C-:B------:R-:W-:Y:S01]  /*9dcb0*/  LOP3.LUT R249, R2.reuse, 0x6a, R7.reuse, 0xfe, !PT ;  /* 0x0000006a02f97812 */ /* 0x140fe200078efe07 */
[----:B------:R1:W-:Y:S01]  /*9dcc0*/  STL [R1+0x290], R22 ;  /* 0x0002901601007387 */ /* 0x0003e20000100800 */
[----:B------:R-:W-:Y:S01]  /*9dcd0*/  LEA.HI.X.SX32 R149, R149, R0, 0x2, P5 ;  /* 0x0000000095957211 */ /* 0x000fe200028f16ff */
[----:B------:R-:W-:Y:S01]  /*9dce0*/  ULDC UR6, c[0x0][0x22c] ;  /* 0x00008b0000067ab9 */ /* 0x000fe20000000800 */
[-C--:B------:R-:W-:Y:S01]  /*9dcf0*/  LEA R152, P5, R153, R3.reuse, 0x2 ;  /* 0x0000000399987211 */ /* 0x080fe200078a10ff */
[----:B------:R-:W-:Y:S01]  /*9dd00*/  ULDC UR7, c[0x0][0x22c] ;  /* 0x00008b0000077ab9 */ /* 0x000fe20000000800 */
[----:B------:R-:W-:Y:S01]  /*9dd10*/  LOP3.LUT R248, R2, 0x6c, R7, 0xfe, !PT ;  /* 0x0000006c02f87812 */ /* 0x000fe200078efe07 */
[----:B------:R-:W-:Y:S01]  /*9dd20*/  ULDC UR8, c[0x0][0x22c] ;  /* 0x00008b0000087ab9 */ /* 0x000fe20000000800 */
[----:B-1----:R-:W-:-:S02]  /*9dd30*/  LEA R22, P6, R23, R3, 0x2 ;  /* 0x0000000317167211 */ /* 0x002fc400078c10ff */
[-C--:B------:R-:W-:Y:S02]  /*9dd40*/  LEA.HI.X.SX32 R153, R153, R0.reuse, 0x2, P5 ;  /* 0x0000000099997211 */ /* 0x080fe400028f16ff */
[-C--:B------:R-:W-:Y:S02]  /*9dd50*/  LEA.HI.X.SX32 R23, R23, R0.reuse, 0x2, P6 ;  /* 0x0000000017177211 */ /* 0x080fe400030f16ff */
[----:B------:R-:W-:Y:S02]  /*9dd60*/  LEA R150, P6, R151, R3, 0x2 ;  /* 0x0000000397967211 */ /* 0x000fe400078c10ff */
[C---:B------:R-:W-:Y:S01]  /*9dd70*/  ISETP.LT.AND P5, PT, R249.reuse, UR6, !P0 ;  /* 0x00000006f9007c0c */ /* 0x040fe2000c7a1270 */
[----:B------:R-:W-:Y:S01]  /*9dd80*/  IMAD R249, R249, UR4, RZ ;  /* 0x00000004f9f97c24 */ /* 0x000fe2000f8e02ff */
[----:B------:R-:W-:Y:S01]  /*9dd90*/  LEA.HI.X.SX32 R151, R151, R0, 0x2, P6 ;  /* 0x0000000097977211 */ /* 0x000fe200030f16ff */
[----:B------:R-:W-:Y:S01]  /*9dda0*/  @P1 STG.E desc[UR48][R22.64], R157 ;  /* 0x0000009d16001986 */ /* 0x000fe2000c101930 */
[C-C-:B------:R-:W-:Y:S01]  /*9ddb0*/  LOP3.LUT R247, R2.reuse, 0x70, R7.reuse, 0xfe, !PT ;  /* 0x0000007002f77812 */ /* 0x140fe200078efe07 */
[----:B------:R-:W-:Y:S01]  /*9ddc0*/  ULDC UR6, c[0x0][0x248] ;  /* 0x0000920000067ab9 */ /* 0x000fe20000000800 */
[----:B------:R-:W-:Y:S01]  /*9ddd0*/  LOP3.LUT R246, R2, 0x6e, R7, 0xfe, !PT ;  /* 0x0000006e02f67812 */ /* 0x000fe200078efe07 */
[----:B------:R1:W-:Y:S01]  /*9dde0*/  @P3 STG.E desc[UR48][R148.64], R158 ;  /* 0x0000009e94003986 */ /* 0x0003e2000c101930 */
[----:B------:R-:W-:-:S03]  /*9ddf0*/  ULDC UR4, c[0x0][0x248] ;  /* 0x0000920000047ab9 */ /* 0x000fc60000000800 */
[----:B------:R2:W-:Y:S01]  /*9de00*/  @P2 STG.E desc[UR48][R150.64], R159 ;  /* 0x0000009f96002986 */ /* 0x0005e2000c101930 */
[C---:B------:R-:W-:Y:S01]  /*9de10*/  ISETP.LT.AND P2, PT, R248.reuse, UR7, !P0 ;  /* 0x00000007f8007c0c */ /* 0x040fe2000c741270 */
[----:B------:R-:W-:Y:S01]  /*9de20*/  IMAD R248, R248, UR5, RZ ;  /* 0x00000005f8f87c24 */ /* 0x000fe2000f8e02ff */
[C---:B------:R-:W-:Y:S01]  /*9de30*/  ISETP.LT.AND P3, PT, R246.reuse, UR8, !P0 ;  /* 0x00000008f6007c0c */ /* 0x040fe2000c761270 */
[----:B------:R3:W-:Y:S01]  /*9de40*/  @P4 STG.E desc[UR48][R152.64], R160 ;  /* 0x000000a098004986 */ /* 0x0007e2000c101930 */
[-C--:B-1----:R-:W-:Y:S01]  /*9de50*/  LEA R148, P1, R249, R3.reuse, 0x2 ;  /* 0x00000003f9947211 */ /* 0x082fe200078210ff */
[----:B------:R-:W-:Y:S01]  /*9de60*/  IMAD R246, R246, UR4, RZ ;  /* 0x00000004f6f67c24 */ /* 0x000fe2000f8e02ff */
[C---:B------:R-:W-:Y:S01]  /*9de70*/  ISETP.LT.AND P4, PT, R247.reuse, UR9, !P0 ;  /* 0x00000009f7007c0c */ /* 0x040fe2000c781270 */
[----:B------:R-:W-:Y:S01]  /*9de80*/  IMAD R247, R247, UR6, RZ ;  /* 0x00000006f7f77c24 */ /* 0x000fe2000f8e02ff */
[-C--:B------:R-:W-:Y:S01]  /*9de90*/  LEA.HI.X.SX32 R149, R249, R0.reuse, 0x2, P1 ;  /* 0x00000000f9957211 */ /* 0x080fe200008f16ff */
[----:B------:R-:W-:Y:S01]  /*9dea0*/  ULDC UR4, c[0x0][0x22c] ;  /* 0x00008b0000047ab9 */ /* 0x000fe20000000800 */
[-C--:B------:R-:W-:Y:S01]  /*9deb0*/  LEA R22, P1, R248, R3.reuse, 0x2 ;  /* 0x00000003f8167211 */ /* 0x080fe200078210ff */
[----:B------:R-:W-:Y:S01]  /*9dec0*/  ULDC UR5, c[0x0][0x22c] ;  /* 0x00008b0000057ab9 */ /* 0x000fe20000000800 */
[C-C-:B------:R-:W-:Y:S01]  /*9ded0*/  LOP3.LUT R242, R2.reuse, 0x1fe, R7.reuse, 0xfe, !PT ;  /* 0x000001fe02f27812 */ /* 0x140fe200078efe07 */
[----:B------:R1:W-:Y:S01]  /*9dee0*/  @P5 STG.E desc[UR48][R148.64], R161 ;  /* 0x000000a194005986 */ /* 0x0003e2000c101930 */
[CC--:B--2---:R-:W-:Y:S01]  /*9def0*/  LEA R150, P5, R247.reuse, R3.reuse, 0x2 ;  /* 0x00000003f7967211 */ /* 0x0c4fe200078a10ff */
[----:B------:R-:W-:Y:S01]  /*9df00*/  ULDC UR6, c[0x0][0x22c] ;  /* 0x00008b0000067ab9 */ /* 0x000fe20000000800 */
[----:B------:R-:W-:Y:S01]  /*9df10*/  LOP3.LUT R243, R2, 0x72, R7, 0xfe, !PT ;  /* 0x0000007202f37812 */ /* 0x000fe200078efe07 */
[----:B------:R-:W-:Y:S01]  /*9df20*/  ULDC UR7, c[0x0][0x22c] ;  /* 0x00008b0000077ab9 */ /* 0x000fe20000000800 */
[-C--:B------:R-:W-:Y:S01]  /*9df30*/  LEA.HI.X.SX32 R23, R248, R0.reuse, 0x2, P1 ;  /* 0x00000000f8177211 */ /* 0x080fe200008f16ff */
[----:B---3--:R-:W2:Y:S01]  /*9df40*/  LDC R153, c[0x0][0x248] ;  /* 0x00009200ff997b82 */ /* 0x008ea20000000800 */
[----:B------:R-:W-:Y:S01]  /*9df50*/  ISETP.LT.AND P1, PT, R242, UR4, !P0 ;  /* 0x00000004f2007c0c */ /* 0x000fe2000c721270 */
[----:B------:R-:W-:Y:S01]  /*9df60*/  ULDC UR4, c[0x0][0x248] ;  /* 0x0000920000047ab9 */ /* 0x000fe20000000800 */
[----:B------:R-:W-:Y:S01]  /*9df70*/  LEA.HI.X.SX32 R151, R247, R0, 0x2, P5 ;  /* 0x00000000f7977211 */ /* 0x000fe200028f16ff */
[----:B------:R-:W-:Y:S01]  /*9df80*/  ULDC UR8, c[0x0][0x22c] ;  /* 0x00008b0000087ab9 */ /* 0x000fe20000000800 */
[----:B-1----:R-:W-:-:S02]  /*9df90*/  LEA R148, P6, R246, R3, 0x2 ;  /* 0x00000003f6947211 */ /* 0x002fc400078c10ff */
[C---:B------:R-:W-:Y:S01]  /*9dfa0*/  ISETP.LT.AND P5, PT, R243.reuse, UR5, !P0 ;  /* 0x00000005f3007c0c */ /* 0x040fe2000c7a1270 */
[----:B------:R-:W-:Y:S01]  /*9dfb0*/  IMAD R243, R243, UR4, RZ ;  /* 0x00000004f3f37c24 */ /* 0x000fe2000f8e02ff */
[-C--:B------:R-:W-:Y:S01]  /*9dfc0*/  LEA.HI.X.SX32 R149, R246, R0.reuse, 0x2, P6 ;  /* 0x00000000f6957211 */ /* 0x080fe200030f16ff */
[----:B------:R1:W-:Y:S01]  /*9dfd0*/  @P2 STG.E desc[UR48][R22.64], R162 ;  /* 0x000000a216002986 */ /* 0x0003e2000c101930 */
[C-C-:B------:R-:W-:Y:S01]  /*9dfe0*/  LOP3.LUT R239, R2.reuse, 0x74, R7.reuse, 0xfe, !PT ;  /* 0x0000007402ef7812 */ /* 0x140fe200078efe07 */
[----:B------:R-:W-:Y:S01]  /*9dff0*/  ULDC UR4, c[0x0][0x248] ;  /* 0x0000920000047ab9 */ /* 0x000fe20000000800 */
[C-C-:B------:R-:W-:Y:S01]  /*9e000*/  LOP3.LUT R240, R2.reuse, 0x76, R7.reuse, 0xfe, !PT ;  /* 0x0000007602f07812 */ /* 0x140fe200078efe07 */
[----:B------:R3:W-:Y:S01]  /*9e010*/  @P3 STG.E desc[UR48][R148.64], R163 ;  /* 0x000000a394003986 */ /* 0x0007e2000c101930 */
[----:B------:R-:W-:Y:S01]  /*9e020*/  ULDC UR5, c[0x0][0x248] ;  /* 0x0000920000057ab9 */ /* 0x000fe20000000800 */
[----:B------:R-:W-:Y:S01]  /*9e030*/  ISETP.LT.AND P2, PT, R239, UR6, !P0 ;  /* 0x00000006ef007c0c */ /* 0x000fe2000c741270 */
[----:B------:R-:W4:Y:S01]  /*9e040*/  LDC R152, c[0x0][0x248] ;  /* 0x00009200ff987b82 */ /* 0x000f220000000800 */
[-C--:B-1----:R-:W-:Y:S01]  /*9e050*/  LEA R22, P3, R243, R3.reuse, 0x2 ;  /* 0x00000003f3167211 */ /* 0x082fe200078610ff */
[----:B------:R-:W-:Y:S01]  /*9e060*/  IMAD R239, R239, UR4, RZ ;  /* 0x00000004efef7c24 */ /* 0x000fe2000f8e02ff */
[----:B------:R1:W-:Y:S01]  /*9e070*/  @P4 STG.E desc[UR48][R150.64], R164 ;  /* 0x000000a496004986 */ /* 0x0003e2000c101930 */
[--C-:B------:R-:W-:Y:S01]  /*9e080*/  LOP3.LUT R238, R2, 0x78, R7.reuse, 0xfe, !PT ;  /* 0x0000007802ee7812 */ /* 0x100fe200078efe07 */
[----:B------:R-:W-:Y:S01]  /*9e090*/  ULDC UR4, c[0x0][0x248] ;  /* 0x0000920000047ab9 */ /* 0x000fe20000000800 */
[-C--:B------:R-:W-:Y:S01]  /*9e0a0*/  LEA.HI.X.SX32 R23, R243, R0.reuse, 0x2, P3 ;  /* 0x00000000f3177211 */ /* 0x080fe200018f16ff */
[----:B------:R-:W-:Y:S01]  /*9e0b0*/  ULDC UR6, c[0x0][0x22c] ;  /* 0x00008b0000067ab9 */ /* 0x000fe20000000800 */
[C---:B------:R-:W-:Y:S01]  /*9e0c0*/  ISETP.LT.AND P3, PT, R240.reuse, UR7, !P0 ;  /* 0x00000007f0007c0c */ /* 0x040fe2000c761270 */
[----:B------:R-:W-:Y:S01]  /*9e0d0*/  IMAD R240, R240, UR5, RZ ;  /* 0x00000005f0f07c24 */ /* 0x000fe2000f8e02ff */
[CC--:B---3--:R-:W-:Y:S01]  /*9e0e0*/  LEA R148, P6, R239.reuse, R3.reuse, 0x2 ;  /* 0x00000003ef947211 */ /* 0x0c8fe200078c10ff */
[----:B------:R3:W-:Y:S01]  /*9e0f0*/  @P5 STG.E desc[UR48][R22.64], R165 ;  /* 0x000000a516005986 */ /* 0x0007e2000c101930 */
[----:B------:R-:W-:Y:S01]  /*9e100*/  ULDC UR5, c[0x0][0x22c] ;  /* 0x00008b0000057ab9 */ /* 0x000fe20000000800 */
[----:B------:R-:W-:Y:S01]  /*9e110*/  LOP3.LUT R237, R2, 0x7a, R7, 0xfe, !PT ;  /* 0x0000007a02ed7812 */ /* 0x000fe200078efe07 */
[----:B------:R-:W-:Y:S01]  /*9e120*/  ULDC UR7, c[0x0][0x22c] ;  /* 0x00008b0000077ab9 */ /* 0x000fe20000000800 */
[----:B------:R-:W-:Y:S01]  /*9e130*/  LEA.HI.X.SX32 R149, R239, R0, 0x2, P6 ;  /* 0x00000000ef957211 */ /* 0x000fe200030f16ff */
[----:B-1----:R-:W1:Y:S01]  /*9e140*/  LDC R151, c[0x0][0x248] ;  /* 0x00009200ff977b82 */ /* 0x002e620000000800 */
[----:B---3--:R-:W-:-:S07]  /*9e150*/  LEA R22, P5, R240, R3, 0x2 ;  /* 0x00000003f0167211 */ /* 0x008fce00078a10ff */
[----:B------:R-:W3:Y:S01]  /*9e160*/  LDC R150, c[0x0][0x248] ;  /* 0x00009200ff967b82 */ /* 0x000ee20000000800 */
[----:B------:R-:W-:Y:S02]  /*9e170*/  LEA.HI.X.SX32 R23, R240, R0, 0x2, P5 ;  /* 0x00000000f0177211 */ /* 0x000fe400028f16ff */
[C---:B------:R-:W-:Y:S01]  /*9e180*/  ISETP.LT.AND P5, PT, R238.reuse, UR5, !P0 ;  /* 0x00000005ee007c0c */ /* 0x040fe2000c7a1270 */
[----:B------:R-:W-:Y:S01]  /*9e190*/  IMAD R238, R238, UR4, RZ ;  /* 0x00000004eeee7c24 */ /* 0x000fe2000f8e02ff */
[----:B------:R-:W-:Y:S01]  /*9e1a0*/  @P2 STG.E desc[UR48][R148.64], R166 ;  /* 0x000000a694002986 */ /* 0x000fe2000c101930 */
[----:B------:R-:W-:Y:S01]  /*9e1b0*/  ULDC UR4, c[0x0][0x248] ;  /* 0x0000920000047ab9 */ /* 0x000fe20000000800 */
[C-C-:B------:R-:W-:Y:S01]  /*9e1c0*/  LOP3.LUT R236, R2.reuse, 0x7c, R7.reuse, 0xfe, !PT ;  /* 0x0000007c02ec7812 */ /* 0x140fe200078efe07 */
[----:B------:R-:W-:Y:S01]  /*9e1d0*/  ULDC UR5, c[0x0][0x248] ;  /* 0x0000920000057ab9 */ /* 0x000fe20000000800 */
[----:B------:R2:W-:Y:S01]  /*9e1e0*/  @P3 STG.E desc[UR48][R22.64], R167 ;  /* 0x000000a716003986 */ /* 0x0005e2000c101930 */
[C---:B------:R-:W-:Y:S01]  /*9e1f0*/  ISETP.LT.AND P3, PT, R237.reuse, UR6, !P0 ;  /* 0x00000006ed007c0c */ /* 0x040fe2000c761270 */
[----:B------:R-:W-:Y:S01]  /*9e200*/  IMAD R237, R237, UR4, RZ ;  /* 0x00000004eded7c24 */ /* 0x000fe2000f8e02ff */
[C-C-:B------:R-:W-:Y:S01]  /*9e210*/  LOP3.LUT R155, R2.reuse, 0x7e, R7.reuse, 0xfe, !PT ;  /* 0x0000007e029b7812 */ /* 0x140fe200078efe07 */
[----:B------:R-:W-:Y:S01]  /*9e220*/  ULDC UR4, c[0x0][0x248] ;  /* 0x0000920000047ab9 */ /* 0x000fe20000000800 */
[C-C-:B------:R-:W-:Y:S01]  /*9e230*/  LOP3.LUT R156, R2.reuse, 0x80, R7.reuse, 0xfe, !PT ;  /* 0x00000080029c7812 */ /* 0x140fe200078efe07 */
[----:B------:R-:W-:Y:S01]  /*9e240*/  ULDC UR6, c[0x0][0x22c] ;  /* 0x00008b0000067ab9 */ /* 0x000fe20000000800 */
[----:B------:R-:W-:-:S02]  /*9e250*/  LOP3.LUT R241, R2, 0x82, R7, 0xfe, !PT ;  /* 0x0000008202f17812 */ /* 0x000fc400078efe07 */
[----:B--2---:R-:W-:Y:S02]  /*9e260*/  LEA R22, P2, R238, R3, 0x2 ;  /* 0x00000003ee167211 */ /* 0x004fe400078410ff */
[--C-:B------:R-:W-:Y:S02]  /*9e270*/  LOP3.LUT R154, R2, 0x84, R7.reuse, 0xfe, !PT ;  /* 0x00000084029a7812 */ /* 0x100fe400078efe07 */
[----:B------:R-:W-:Y:S02]  /*9e280*/  LEA.HI.X.SX32 R23, R238, R0, 0x2, P2 ;  /* 0x00000000ee177211 */ /* 0x000fe400010f16ff */
[C-C-:B------:R-:W-:Y:S02]  /*9e290*/  LOP3.LUT R4, R2.reuse, 0x86, R7.reuse, 0xfe, !PT ;  /* 0x0000008602047812 */ /* 0x140fe400078efe07 */
[C-C-:B------:R-:W-:Y:S02]  /*9e2a0*/  LOP3.LUT R21, R2.reuse, 0x88, R7.reuse, 0xfe, !PT ;  /* 0x0000008802157812 */ /* 0x140fe400078efe07 */
[----:B------:R-:W-:-:S02]  /*9e2b0*/  LOP3.LUT R19, R2, 0x8a, R7, 0xfe, !PT ;  /* 0x0000008a02137812 */ /* 0x000fc400078efe07 */
[C-C-:B------:R-:W-:Y:S02]  /*9e2c0*/  LOP3.LUT R20, R2.reuse, 0x8c, R7.reuse, 0xfe, !PT ;  /* 0x0000008c02147812 */ /* 0x140fe400078efe07 */
[C-C-:B------:R-:W-:Y:S02]  /*9e2d0*/  LOP3.LUT R13, R2.reuse, 0x8e, R7.reuse, 0xfe, !PT ;  /* 0x0000008e020d7812 */ /* 0x140fe400078efe07 */
[C-C-:B------:R-:W-:Y:S02]  /*9e2e0*/  LOP3.LUT R17, R2.reuse, 0x90, R7.reuse, 0xfe, !PT ;  /* 0x0000009002117812 */ /* 0x140fe400078efe07 */
        /* <DEDUP_REMOVED lines=179> */
[----:B------:R-:W-:Y:S02]  /*9ee20*/  LOP3.LUT R2, R2, 0x1fc, R7, 0xfe, !PT ;  /* 0x000001fc02027812 */ /* 0x000fe400078efe07 */
[----:B------:R-:W2:Y:S01]  /*9ee30*/  LDC R7, c[0x0][0x248] ;  /* 0x00009200ff077b82 */ /* 0x000ea20000000800 */
[----:B------:R4:W-:Y:S01]  /*9ee40*/  @P5 STG.E desc[UR48][R22.64], R168 ;  /* 0x000000a816005986 */ /* 0x0009e2000c101930 */
[C---:B------:R-:W-:Y:S01]  /*9ee50*/  ISETP.LT.AND P6, PT, R236.reuse, UR7, !P0 ;  /* 0x00000007ec007c0c */ /* 0x040fe2000c7c1270 */
[----:B------:R-:W-:Y:S01]  /*9ee60*/  IMAD R236, R236, UR5, RZ ;  /* 0x00000005ecec7c24 */ /* 0x000fe2000f8e02ff */
[----:B------:R-:W-:Y:S01]  /*9ee70*/  ULDC UR5, c[0x0][0x22c] ;  /* 0x00008b0000057ab9 */ /* 0x000fe20000000800 */
[----:B----4-:R-:W-:-:S04]  /*9ee80*/  LEA R22, P2, R237, R3, 0x2 ;  /* 0x00000003ed167211 */ /* 0x010fc800078410ff */
[-C--:B------:R-:W-:Y:S02]  /*9ee90*/  LEA.HI.X.SX32 R23, R237, R0.reuse, 0x2, P2 ;  /* 0x00000000ed177211 */ /* 0x080fe400010f16ff */
[C---:B------:R-:W-:Y:S01]  /*9eea0*/  ISETP.LT.AND P2, PT, R155.reuse, UR5, !P0 ;  /* 0x000000059b007c0c */ /* 0x040fe2000c741270 */
[----:B------:R-:W-:Y:S01]  /*9eeb0*/  IMAD R155, R155, UR4, RZ ;  /* 0x000000049b9b7c24 */ /* 0x000fe2000f8e02ff */
[CC--:B------:R-:W-:Y:S01]  /*9eec0*/  LEA R148, P5, R236.reuse, R3.reuse, 0x2 ;  /* 0x00000003ec947211 */ /* 0x0c0fe200078a10ff */
[----:B------:R4:W-:Y:S01]  /*9eed0*/  @P3 STG.E desc[UR48][R22.64], R169 ;  /* 0x000000a916003986 */ /* 0x0009e2000c101930 */
[----:B------:R-:W-:Y:S01]  /*9eee0*/  ULDC UR5, c[0x0][0x22c] ;  /* 0x00008b0000057ab9 */ /* 0x000fe20000000800 */
[----:B------:R-:W-:Y:S01]  /*9eef0*/  ULDC UR4, c[0x0][0x248] ;  /* 0x0000920000047ab9 */ /* 0x000fe20000000800 */
[----:B------:R-:W-:Y:S02]  /*9ef00*/  LEA.HI.X.SX32 R149, R236, R0, 0x2, P5 ;  /* 0x00000000ec957211 */ /* 0x000fe400028f16ff */
[----:B----4-:R-:W-:-:S04]  /*9ef10*/  LEA R22, P3, R155, R3, 0x2 ;  /* 0x000000039b167211 */ /* 0x010fc800078610ff */
[----:B------:R-:W-:Y:S02]  /*9ef20*/  LEA.HI.X.SX32 R23, R155, R0, 0x2, P3 ;  /* 0x000000009b177211 */ /* 0x000fe400018f16ff */
[C---:B------:R-:W-:Y:S01]  /*9ef30*/  ISETP.LT.AND P3, PT, R156.reuse, UR5, !P0 ;  /* 0x000000059c007c0c */ /* 0x040fe2000c761270 */
[----:B------:R-:W-:Y:S01]  /*9ef40*/  IMAD R156, R156, UR4, RZ ;  /* 0x000000049c9c7c24 */ /* 0x000fe2000f8e02ff */
[----:B------:R4:W-:Y:S01]  /*9ef50*/  @P6 STG.E desc[UR48][R148.64], R170 ;  /* 0x000000aa94006986 */ /* 0x0009e2000c101930 */
[----:B------:R-:W-:Y:S01]  /*9ef60*/  ISETP.LT.AND P4, PT, R241, UR8, !P0 ;  /* 0x00000008f1007c0c */ /* 0x000fe2000c781270 */
[----:B------:R-:W-:Y:S01]  /*9ef70*/  ULDC UR4, c[0x0][0x22c] ;  /* 0x00008b0000047ab9 */ /* 0x000fe20000000800 */
[----:B--2---:R-:W-:Y:S01]  /*9ef80*/  IMAD R7, R7, 0x2, R156 ;  /* 0x0000000207077824 */ /* 0x004fe200078e029c */
[----:B------:R2:W-:Y:S01]  /*9ef90*/  @P2 STG.E desc[UR48][R22.64], R171 ;  /* 0x000000ab16002986 */ /* 0x0005e2000c101930 */
[----:B------:R-:W-:Y:S01]  /*9efa0*/  ISETP.LT.AND P5, PT, R154, UR6, !P0 ;  /* 0x000000069a007c0c */ /* 0x000fe2000c7a1270 */
[----:B------:R-:W-:-:S02]  /*9efb0*/  ULDC UR5, c[0x0][0x22c] ;  /* 0x00008b0000057ab9 */ /* 0x000fc40000000800 */
[-C--:B----4-:R-:W-:Y:S02]  /*9efc0*/  LEA R148, P6, R7, R3.reuse, 0x2 ;  /* 0x0000000307947211 */ /* 0x090fe400078c10ff */
[----:B--2---:R-:W-:-:S04]  /*9efd0*/  LEA R22, P2, R156, R3, 0x2 ;  /* 0x000000039c167211 */ /* 0x004fc800078410ff */
[-C--:B------:R-:W-:Y:S02]  /*9efe0*/  LEA.HI.X.SX32 R23, R156, R0.reuse, 0x2, P2 ;  /* 0x000000009c177211 */ /* 0x080fe400010f16ff */
[----:B------:R-:W-:Y:S01]  /*9eff0*/  ISETP.LT.AND P2, PT, R4, UR4, !P0 ;  /* 0x0000000404007c0c */ /* 0x000fe2000c741270 */
[----:B------:R-:W-:Y:S01]  /*9f000*/  IMAD R4, R153, 0x2, R7 ;  /* 0x0000000299047824 */ /* 0x000fe200078e0207 */
[----:B------:R-:W-:Y:S01]  /*9f010*/  LEA.HI.X.SX32 R149, R7, R0, 0x2, P6 ;  /* 0x0000000007957211 */ /* 0x000fe200030f16ff */
[----:B------:R2:W-:Y:S01]  /*9f020*/  @P3 STG.E desc[UR48][R22.64], R172 ;  /* 0x000000ac16003986 */ /* 0x0005e2000c101930 */
[----:B------:R-:W-:-:S03]  /*9f030*/  ULDC UR4, c[0x0][0x22c] ;  /* 0x00008b0000047ab9 */ /* 0x000fc60000000800 */
[----:B------:R4:W-:Y:S01]  /*9f040*/  @P4 STG.E desc[UR48][R148.64], R173 ;  /* 0x000000ad94004986 */ /* 0x0009e2000c101930 */
[----:B------:R-:W-:Y:S01]  /*9f050*/  ISETP.LT.AND P3, PT, R21, UR4, !P0 ;  /* 0x0000000415007c0c */ /* 0x000fe2000c761270 */
[----:B------:R-:W-:Y:S01]  /*9f060*/  ULDC UR4, c[0x0][0x22c] ;  /* 0x00008b0000047ab9 */ /* 0x000fe20000000800 */
[C---:B--2---:R-:W-:Y:S01]  /*9f070*/  LEA R22, P6, R4.reuse, R3, 0x2 ;  /* 0x0000000304167211 */ /* 0x044fe200078c10ff */
[----:B----4-:R-:W2:Y:S03]  /*9f080*/  LDC R148, c[0x0][0x248] ;  /* 0x00009200ff947b82 */ /* 0x010ea60000000800 */
[----:B------:R-:W-:Y:S02]  /*9f090*/  LEA.HI.X.SX32 R23, R4, R0, 0x2, P6 ;  /* 0x0000000004177211 */ /* 0x000fe400030f16ff */
[----:B-1----:R-:W-:Y:S02]  /*9f0a0*/  LEA R4, R151, R4, 0x1 ;  /* 0x0000000497047211 */ /* 0x002fe400078e08ff */
[----:B------:R-:W-:Y:S01]  /*9f0b0*/  ISETP.LT.AND P4, PT, R19, UR4, !P0 ;  /* 0x0000000413007c0c */ /* 0x000fe2000c781270 */
[----:B------:R1:W-:Y:S01]  /*9f0c0*/  @P5 STG.E desc[UR48][R22.64], R174 ;  /* 0x000000ae16005986 */ /* 0x0003e2000c101930 */
[----:B------:R-:W-:Y:S01]  /*9f0d0*/  ULDC UR4, c[0x0][0x22c] ;  /* 0x00008b0000047ab9 */ /* 0x000fe20000000800 */
[----:B------:R-:W4:Y:S01]  /*9f0e0*/  LDC R19, c[0x0][0x248] ;  /* 0x00009200ff137b82 */ /* 0x000f220000000800 */
[----:B---3--:R-:W-:-:S07]  /*9f0f0*/  IMAD R7, R150, 0x2, R4 ;  /* 0x0000000296077824 */ /* 0x008fce00078e0204 */
[----:B------:R-:W3:Y:S01]  /*9f100*/  LDC R149, c[0x0][0x248] ;  /* 0x00009200ff957b82 */ /* 0x000ee20000000800 */
[----:B-1----:R-:W-:-:S04]  /*9f110*/  LEA R22, P5, R4, R3, 0x2 ;  /* 0x0000000304167211 */ /* 0x002fc800078a10ff */
[-C--:B------:R-:W-:Y:S01]  /*9f120*/  LEA.HI.X.SX32 R23, R4, R0.reuse, 0x2, P5 ;  /* 0x0000000004177211 */ /* 0x080fe200028f16ff */
[----:B------:R-:W-:Y:S01]  /*9f130*/  IMAD R4, R152, 0x2, R7 ;  /* 0x0000000298047824 */ /* 0x000fe200078e0207 */
[----:B------:R-:W-:Y:S01]  /*9f140*/  ISETP.LT.AND P5, PT, R20, UR4, !P0 ;  /* 0x0000000414007c0c */ /* 0x000fe2000c7a1270 */
[----:B------:R-:W-:Y:S01]  /*9f150*/  ULDC UR4, c[0x0][0x22c] ;  /* 0x00008b0000047ab9 */ /* 0x000fe20000000800 */
[CC--:B------:R-:W-:Y:S01]  /*9f160*/  LEA R20, P6, R7.reuse, R3.reuse, 0x2 ;  /* 0x0000000307147211 */ /* 0x0c0fe200078c10ff */
[----:B------:R1:W-:Y:S03]  /*9f170*/  @P2 STG.E desc[UR48][R22.64], R175 ;  /* 0x000000af16002986 */ /* 0x0003e6000c101930 */
[----:B------:R-:W-:Y:S02]  /*9f180*/  LEA.HI.X.SX32 R21, R7, R0, 0x2, P6 ;  /* 0x0000000007157211 */ /* 0x000fe400030f16ff */
[----:B------:R-:W-:Y:S01]  /*9f190*/  ISETP.LT.AND P2, PT, R13, UR4, !P0 ;  /* 0x000000040d007c0c */ /* 0x000fe2000c741270 */
[----:B------:R-:W-:Y:S01]  /*9f1a0*/  ULDC UR4, c[0x0][0x22c] ;  /* 0x00008b0000047ab9 */ /* 0x000fe20000000800 */
[----:B------:R-:W3:Y:S01]  /*9f1b0*/  LDC R13, c[0x0][0x248] ;  /* 0x00009200ff0d7b82 */ /* 0x000ee20000000800 */
[----:B-1----:R-:W-:-:S04]  /*9f1c0*/  LEA R22, P6, R4, R3, 0x2 ;  /* 0x0000000304167211 */ /* 0x002fc800078c10ff */
[----:B------:R-:W-:Y:S01]  /*9f1d0*/  LEA.HI.X.SX32 R23, R4, R0, 0x2, P6 ;  /* 0x0000000004177211 */ /* 0x000fe200030f16ff */
[----:B--2---:R-:W-:Y:S01]  /*9f1e0*/  IMAD R4, R148, 0x2, R4 ;  /* 0x0000000294047824 */ /* 0x004fe200078e0204 */
[----:B------:R1:W-:Y:S01]  /*9f1f0*/  @P3 STG.E desc[UR48][R20.64], R176 ;  /* 0x000000b014003986 */ /* 0x0003e2000c101930 */
[----:B------:R-:W-:Y:S01]  /*9f200*/  ISETP.LT.AND P3, PT, R17, UR4, !P0 ;  /* 0x0000000411007c0c */ /* 0x000fe2000c761270 */
[----:B------:R-:W-:Y:S01]  /*9f210*/  ULDC UR4, c[0x0][0x22c] ;  /* 0x00008b0000047ab9 */ /* 0x000fe20000000800 */
[----:B------:R-:W2:Y:S01]  /*9f220*/  LDC R17, c[0x0][0x248] ;  /* 0x00009200ff117b82 */ /* 0x000ea20000000800 */
[----:B------:R1:W-:Y:S01]  /*9f230*/  @P4 STG.E desc[UR48][R22.64], R177 ;  /* 0x000000b116004986 */ /* 0x0003e2000c101930 */
[----:B----4-:R-:W-:Y:S01]  /*9f240*/  IMAD R7, R19, 0x2, R4 ;  /* 0x0000000213077824 */ /* 0x010fe200078e0204 */
[----:B-1----:R-:W-:-:S04]  /*9f250*/  LEA R20, P4, R4, R3, 0x2 ;  /* 0x0000000304147211 */ /* 0x002fc800078810ff */
[-C--:B------:R-:W-:Y:S01]  /*9f260*/  LEA.HI.X.SX32 R21, R4, R0.reuse, 0x2, P4 ;  /* 0x0000000004157211 */ /* 0x080fe200020f16ff */
[----:B------:R-:W1:Y:S01]  /*9f270*/  LDC R22, c[0x0][0x248] ;  /* 0x00009200ff167b82 */ /* 0x000e620000000800 */
[----:B------:R-:W-:Y:S01]  /*9f280*/  ISETP.LT.AND P4, PT, R18, UR4, !P0 ;  /* 0x0000000412007c0c */ /* 0x000fe2000c781270 */
[----:B------:R-:W-:Y:S01]  /*9f290*/  ULDC UR4, c[0x0][0x22c] ;  /* 0x00008b0000047ab9 */ /* 0x000fe20000000800 */
[----:B------:R-:W-:Y:S02]  /*9f2a0*/  LEA R18, P6, R7, R3, 0x2 ;  /* 0x0000000307127211 */ /* 0x000fe400078c10ff */
[----:B---3--:R-:W-:Y:S02]  /*9f2b0*/  LEA R4, R149, R7, 0x1 ;  /* 0x0000000795047211 */ /* 0x008fe400078e08ff */
[-C--:B------:R-:W-:Y:S01]  /*9f2c0*/  LEA.HI.X.SX32 R19, R7, R0.reuse, 0x2, P6 ;  /* 0x0000000007137211 */ /* 0x080fe200030f16ff */
[----:B------:R3:W-:Y:S04]  /*9f2d0*/  @P5 STG.E desc[UR48][R20.64], R178 ;  /* 0x000000b214005986 */ /* 0x0007e8000c101930 */
[----:B------:R4:W-:Y:S01]  /*9f2e0*/  @P2 STG.E desc[UR48][R18.64], R179 ;  /* 0x000000b312002986 */ /* 0x0009e2000c101930 */
[C---:B---3--:R-:W-:Y:S01]  /*9f2f0*/  LEA R20, P6, R4.reuse, R3, 0x2 ;  /* 0x0000000304147211 */ /* 0x048fe200078c10ff */
[----:B----4-:R-:W3:Y:S03]  /*9f300*/  LDC R18, c[0x0][0x248] ;  /* 0x00009200ff127b82 */ /* 0x010ee60000000800 */
[----:B------:R-:W-:Y:S01]  /*9f310*/  LEA.HI.X.SX32 R21, R4, R0, 0x2, P6 ;  /* 0x0000000004157211 */ /* 0x000fe200030f16ff */
[----:B------:R-:W-:Y:S01]  /*9f320*/  IMAD R4, R13, 0x2, R4 ;  /* 0x000000020d047824 */ /* 0x000fe200078e0204 */
[----:B------:R-:W-:Y:S01]  /*9f330*/  ISETP.LT.AND P5, PT, R16, UR4, !P0 ;  /* 0x0000000410007c0c */ /* 0x000fe2000c7a1270 */
[----:B------:R-:W-:-:S02]  /*9f340*/  ULDC UR4, c[0x0][0x22c] ;  /* 0x00008b0000047ab9 */ /* 0x000fc40000000800 */
[----:B------:R4:W-:Y:S01]  /*9f350*/  @P3 STG.E desc[UR48][R20.64], R180 ;  /* 0x000000b414003986 */ /* 0x0009e2000c101930 */
[----:B------:R-:W3:Y:S01]  /*9f360*/  LDC R13, c[0x0][0x248] ;  /* 0x00009200ff0d7b82 */ /* 0x000ee20000000800 */
[-C--:B------:R-:W-:Y:S01]  /*9f370*/  LEA R16, P3, R4, R3.reuse, 0x2 ;  /* 0x0000000304107211 */ /* 0x080fe200078610ff */
[----:B--2---:R-:W-:Y:S01]  /*9f380*/  IMAD R7, R17, 0x2, R4 ;  /* 0x0000000211077824 */ /* 0x004fe200078e0204 */
[----:B------:R-:W-:Y:S01]  /*9f390*/  ISETP.LT.AND P2, PT, R14, UR4, !P0 ;  /* 0x000000040e007c0c */ /* 0x000fe2000c741270 */
[----:B------:R-:W-:Y:S01]  /*9f3a0*/  ULDC UR4, c[0x0][0x22c] ;  /* 0x00008b0000047ab9 */ /* 0x000fe20000000800 */
[-C--:B------:R-:W-:Y:S01]  /*9f3b0*/  LEA.HI.X.SX32 R17, R4, R0.reuse, 0x2, P3 ;  /* 0x0000000004117211 */ /* 0x080fe200018f16ff */
[----:B-1----:R-:W-:Y:S01]  /*9f3c0*/  IMAD R4, R22, 0x2, R7 ;  /* 0x0000000216047824 */ /* 0x002fe200078e0207 */
[----:B------:R-:W-:Y:S01]  /*9f3d0*/  LEA R14, P6, R7, R3, 0x2 ;  /* 0x00000003070e7211 */ /* 0x000fe200078c10ff */
[----:B------:R-:W1:Y:S01]  /*9f3e0*/  LDC R19, c[0x0][0x248] ;  /* 0x00009200ff137b82 */ /* 0x000e620000000800 */
[----:B------:R-:W-:Y:S01]  /*9f3f0*/  ISETP.LT.AND P3, PT, R15, UR4, !P0 ;  /* 0x000000040f007c0c */ /* 0x000fe2000c761270 */
[----:B------:R2:W-:Y:S01]  /*9f400*/  @P4 STG.E desc[UR48][R16.64], R181 ;  /* 0x000000b510004986 */ /* 0x0005e2000c101930 */
[----:B------:R-:W-:Y:S01]  /*9f410*/  LEA.HI.X.SX32 R15, R7, R0, 0x2, P6 ;  /* 0x00000000070f7211 */ /* 0x000fe200030f16ff */
[----:B------:R-:W-:-:S04]  /*9f420*/  ULDC UR4, c[0x0][0x22c] ;  /* 0x00008b0000047ab9 */ /* 0x000fc80000000800 */
[----:B------:R3:W-:Y:S01]  /*9f430*/  @P5 STG.E desc[UR48][R14.64], R182 ;  /* 0x000000b60e005986 */ /* 0x0007e2000c101930 */
[----:B----4-:R-:W4:Y:S01]  /*9f440*/  LDC R20, c[0x0][0x248] ;  /* 0x00009200ff147b82 */ /* 0x010f220000000800 */
[----:B--2---:R-:W-:-:S07]  /*9f450*/  LEA R16, P6, R4, R3, 0x2 ;  /* 0x0000000304107211 */ /* 0x004fce00078c10ff */
[----:B------:R-:W2:Y:S01]  /*9f460*/  LDC R21, c[0x0][0x248] ;  /* 0x00009200ff157b82 */ /* 0x000ea20000000800 */
[----:B------:R-:W-:Y:S01]  /*9f470*/  LEA.HI.X.SX32 R17, R4, R0, 0x2, P6 ;  /* 0x0000000004117211 */ /* 0x000fe200030f16ff */
[----:B---3--:R-:W-:Y:S01]  /*9f480*/  IMAD R4, R18, 0x2, R4 ;  /* 0x0000000212047824 */ /* 0x008fe200078e0204 */
[----:B------:R-:W-:Y:S01]  /*9f490*/  ISETP.LT.AND P4, PT, R6, UR4, !P0 ;  /* 0x0000000406007c0c */ /* 0x000fe2000c781270 */
[----:B------:R-:W-:-:S04]  /*9f4a0*/  ULDC UR4, c[0x0][0x22c] ;  /* 0x00008b0000047ab9 */ /* 0x000fc80000000800 */
[----:B------:R-:W3:Y:S01]  /*9f4b0*/  LDC R15, c[0x0][0x248] ;  /* 0x00009200ff0f7b82 */ /* 0x000ee20000000800 */
[----:B------:R1:W-:Y:S01]  /*9f4c0*/  @P2 STG.E desc[UR48][R16.64], R183 ;  /* 0x000000b710002986 */ /* 0x0003e2000c101930 */
[C---:B------:R-:W-:Y:S02]  /*9f4d0*/  LEA R6, P2, R4.reuse, R3, 0x2 ;  /* 0x0000000304067211 */ /* 0x040fe400078410ff */
[----:B------:R-:W-:Y:S01]  /*9f4e0*/  ISETP.LT.AND P5, PT, R11, UR4, !P0 ;  /* 0x000000040b007c0c */ /* 0x000fe2000c7a1270 */
[----:B------:R-:W-:Y:S01]  /*9f4f0*/  ULDC UR4, c[0x0][0x22c] ;  /* 0x00008b0000047ab9 */ /* 0x000fe20000000800 */
[----:B------:R-:W-:Y:S02]  /*9f500*/  LEA R11, R13, R4, 0x1 ;  /* 0x000000040d0b7211 */ /* 0x000fe400078e08ff */
[----:B------:R-:W4:Y:S01]  /*9f510*/  LDC R14, c[0x0][0x248] ;  /* 0x00009200ff0e7b82 */ /* 0x000f220000000800 */
[----:B------:R-:W-:Y:S02]  /*9f520*/  LEA.HI.X.SX32 R7, R4, R0, 0x2, P2 ;  /* 0x0000000004077211 */ /* 0x000fe400010f16ff */
[----:B------:R-:W-:-:S05]  /*9f530*/  ISETP.LT.AND P2, PT, R12, UR4, !P0 ;  /* 0x000000040c007c0c */ /* 0x000fca000c741270 */
[----:B-1----:R-:W1:Y:S01]  /*9f540*/  LDC R16, c[0x0][0x248] ;  /* 0x00009200ff107b82 */ /* 0x002e620000000800 */
[----:B------:R-:W-:Y:S01]  /*9f550*/  LEA R12, P6, R11, R3, 0x2 ;  /* 0x000000030b0c7211 */ /* 0x000fe200078c10ff */
[----:B------:R-:W-:Y:S01]  /*9f560*/  IMAD R4, R19, 0x2, R11 ;  /* 0x0000000213047824 */ /* 0x000fe200078e020b */
[----:B------:R2:W-:Y:S01]  /*9f570*/  @P3 STG.E desc[UR48][R6.64], R184 ;  /* 0x000000b806003986 */ /* 0x0005e2000c101930 */
[----:B------:R-:W-:Y:S01]  /*9f580*/  ULDC UR4, c[0x0][0x22c] ;  /* 0x00008b0000047ab9 */ /* 0x000fe20000000800 */
[----:B------:R-:W-:-:S03]  /*9f590*/  LEA.HI.X.SX32 R13, R11, R0, 0x2, P6 ;  /* 0x000000000b0d7211 */ /* 0x000fc600030f16ff */
[----:B------:R-:W1:Y:S02]  /*9f5a0*/  LDC R17, c[0x0][0x248] ;  /* 0x00009200ff117b82 */ /* 0x000e640000000800 */
[----:B------:R3:W-:Y:S01]  /*9f5b0*/  @P4 STG.E desc[UR48][R12.64], R185 ;  /* 0x000000b90c004986 */ /* 0x0007e2000c101930 */
[----:B--2---:R-:W-:-:S05]  /*9f5c0*/  LEA R6, P6, R4, R3, 0x2 ;  /* 0x0000000304067211 */ /* 0x004fca00078c10ff */
[----:B------:R-:W2:Y:S01]  /*9f5d0*/  LDC R19, c[0x0][0x248] ;  /* 0x00009200ff137b82 */ /* 0x000ea20000000800 */
[----:B------:R-:W-:Y:S01]  /*9f5e0*/  LEA.HI.X.SX32 R7, R4, R0, 0x2, P6 ;  /* 0x0000000004077211 */ /* 0x000fe200030f16ff */
[----:B---3--:R-:W-:-:S06]  /*9f5f0*/  IMAD R4, R15, 0x2, R4 ;  /* 0x000000020f047824 */ /* 0x008fcc00078e0204 */
[----:B------:R-:W3:Y:S01]  /*9f600*/  LDC R12, c[0x0][0x248] ;  /* 0x00009200ff0c7b82 */ /* 0x000ee20000000800 */
[----:B------:R-:W-:Y:S01]  /*9f610*/  ISETP.LT.AND P3, PT, R10, UR4, !P0 ;  /* 0x000000040a007c0c */ /* 0x000fe2000c761270 */
[----:B----4-:R-:W-:Y:S01]  /*9f620*/  IMAD R10, R14, 0x2, R4 ;  /* 0x000000020e0a7824 */ /* 0x010fe200078e0204 */
[----:B------:R-:W-:Y:S01]  /*9f630*/  ULDC UR4, c[0x0][0x22c] ;  /* 0x00008b0000047ab9 */ /* 0x000fe20000000800 */
[----:B------:R4:W-:Y:S04]  /*9f640*/  @P5 STG.E desc[UR48][R6.64], R186 ;  /* 0x000000ba06005986 */ /* 0x0009e8000c101930 */
[----:B------:R-:W2:Y:S01]  /*9f650*/  LDC R13, c[0x0][0x248] ;  /* 0x00009200ff0d7b82 */ /* 0x000ea20000000800 */
[----:B------:R-:W-:Y:S01]  /*9f660*/  ISETP.LT.AND P4, PT, R8, UR4, !P0 ;  /* 0x0000000408007c0c */ /* 0x000fe2000c781270 */
[----:B-1----:R-:W-:Y:S01]  /*9f670*/  IMAD R11, R16, 0x2, R10 ;  /* 0x00000002100b7824 */ /* 0x002fe200078e020a */
[-C--:B------:R-:W-:Y:S01]  /*9f680*/  LEA R8, P6, R10, R3.reuse, 0x2 ;  /* 0x000000030a087211 */ /* 0x080fe200078c10ff */
[----:B------:R-:W-:Y:S01]  /*9f690*/  ULDC UR4, c[0x0][0x22c] ;  /* 0x00008b0000047ab9 */ /* 0x000fe20000000800 */
[----:B----4-:R-:W-:-:S03]  /*9f6a0*/  LEA R6, P5, R4, R3, 0x2 ;  /* 0x0000000304067211 */ /* 0x010fc600078a10ff */
[----:B------:R-:W1:Y:S01]  /*9f6b0*/  LDC R14, c[0x0][0x248] ;  /* 0x00009200ff0e7b82 */ /* 0x000e620000000800 */
[-C--:B------:R-:W-:Y:S02]  /*9f6c0*/  LEA.HI.X.SX32 R7, R4, R0.reuse, 0x2, P5 ;  /* 0x0000000004077211 */ /* 0x080fe400028f16ff */
[----:B------:R-:W-:Y:S01]  /*9f6d0*/  ISETP.LT.AND P5, PT, R9, UR4, !P0 ;  /* 0x0000000409007c0c */ /* 0x000fe2000c7a1270 */
[----:B------:R-:W-:Y:S01]  /*9f6e0*/  ULDC UR4, c[0x0][0x22c] ;  /* 0x00008b0000047ab9 */ /* 0x000fe20000000800 */
[----:B------:R-:W-:-:S03]  /*9f6f0*/  LEA.HI.X.SX32 R9, R10, R0, 0x2, P6 ;  /* 0x000000000a097211 */ /* 0x000fc600030f16ff */
[----:B------:R-:W4:Y:S01]  /*9f700*/  LDC R16, c[0x0][0x248] ;  /* 0x00009200ff107b82 */ /* 0x000f220000000800 */
[----:B------:R-:W-:Y:S01]  /*9f710*/  LEA R4, P6, R11, R3, 0x2 ;  /* 0x000000030b047211 */ /* 0x000fe200078c10ff */
[----:B------:R2:W-:Y:S01]  /*9f720*/  @P2 STG.E desc[UR48][R6.64], R187 ;  /* 0x000000bb06002986 */ /* 0x0005e2000c101930 */
[----:B------:R-:W-:Y:S01]  /*9f730*/  ISETP.LT.AND P2, PT, R5, UR4, !P0 ;  /* 0x0000000405007c0c */ /* 0x000fe2000c741270 */
[----:B------:R-:W-:Y:S01]  /*9f740*/  ULDC UR4, c[0x0][0x22c] ;  /* 0x00008b0000047ab9 */ /* 0x000fe20000000800 */
[----:B------:R-:W-:-:S03]  /*9f750*/  LEA.HI.X.SX32 R5, R11, R0, 0x2, P6 ;  /* 0x000000000b057211 */ /* 0x000fc600030f16ff */
[----:B------:R-:W4:Y:S01]  /*9f760*/  LDC R10, c[0x0][0x248] ;  /* 0x00009200ff0a7b82 */ /* 0x000f220000000800 */
[----:B---3--:R-:W-:Y:S01]  /*9f770*/  LEA R11, R12, R11, 0x1 ;  /* 0x0000000b0c0b7211 */ /* 0x008fe200078e08ff */
[----:B------:R3:W-:Y:S04]  /*9f780*/  @P3 STG.E desc[UR48][R8.64], R188 ;  /* 0x000000bc08003986 */ /* 0x0007e8000c101930 */
[----:B------:R1:W-:Y:S02]  /*9f790*/  @P4 STG.E desc[UR48][R4.64], R189 ;  /* 0x000000bd04004986 */ /* 0x0003e4000c101930 */
[----:B------:R-:W4:Y:S01]  /*9f7a0*/  LDC R12, c[0x0][0x248] ;  /* 0x00009200ff0c7b82 */ /* 0x000f220000000800 */
[----:B--2---:R-:W-:-:S07]  /*9f7b0*/  IMAD R7, R13, 0x2, R11 ;  /* 0x000000020d077824 */ /* 0x004fce00078e020b */
[----:B---3--:R-:W2:Y:S01]  /*9f7c0*/  LDC R9, c[0x0][0x248] ;  /* 0x00009200ff097b82 */ /* 0x008ea20000000800 */
[----:B-1----:R-:W-:Y:S01]  /*9f7d0*/  LEA R4, P4, R11, R3, 0x2 ;  /* 0x000000030b047211 */ /* 0x002fe200078810ff */
[----:B------:R-:W-:-:S03]  /*9f7e0*/  IMAD R8, R14, 0x2, R7 ;  /* 0x000000020e087824 */ /* 0x000fc600078e0207 */
[----:B------:R-:W-:-:S03]  /*9f7f0*/  LEA.HI.X.SX32 R5, R11, R0, 0x2, P4 ;  /* 0x000000000b057211 */ /* 0x000fc600020f16ff */
[----:B------:R-:W1:Y:S01]  /*9f800*/  LDC R11, c[0x0][0x248] ;  /* 0x00009200ff0b7b82 */ /* 0x000e620000000800 */
[CC--:B------:R-:W-:Y:S02]  /*9f810*/  LEA R6, P6, R7.reuse, R3.reuse, 0x2 ;  /* 0x0000000307067211 */ /* 0x0c0fe400078c10ff */
[----:B------:R-:W-:Y:S01]  /*9f820*/  ISETP.LT.AND P3, PT, R244, UR4, !P0 ;  /* 0x00000004f4007c0c */ /* 0x000fe2000c761270 */
[----:B------:R3:W-:Y:S01]  /*9f830*/  @P5 STG.E desc[UR48][R4.64], R190 ;  /* 0x000000be04005986 */ /* 0x0007e2000c101930 */
[----:B------:R-:W-:Y:S01]  /*9f840*/  LEA.HI.X.SX32 R7, R7, R0, 0x2, P6 ;  /* 0x0000000007077211 */ /* 0x000fe200030f16ff */
[----:B------:R-:W-:Y:S02]  /*9f850*/  ULDC UR4, c[0x0][0x22c] ;  /* 0x00008b0000047ab9 */ /* 0x000fe40000000800 */
[----:B------:R-:W-:Y:S01]  /*9f860*/  ISETP.LT.AND P4, PT, R245, UR4, !P0 ;  /* 0x00000004f5007c0c */ /* 0x000fe2000c781270 */
[----:B------:R-:W-:Y:S01]  /*9f870*/  ULDC UR4, c[0x0][0x22c] ;  /* 0x00008b0000047ab9 */ /* 0x000fe20000000800 */
[----:B------:R-:W2:Y:S01]  /*9f880*/  LDC R13, c[0x0][0x248] ;  /* 0x00009200ff0d7b82 */ /* 0x000ea20000000800 */
[----:B---3--:R-:W-:-:S07]  /*9f890*/  LEA R4, P6, R8, R3, 0x2 ;  /* 0x0000000308047211 */ /* 0x008fce00078c10ff */
[----:B------:R-:W3:Y:S01]  /*9f8a0*/  LDC R14, c[0x0][0x248] ;  /* 0x00009200ff0e7b82 */ /* 0x000ee20000000800 */
[----:B------:R-:W-:Y:S01]  /*9f8b0*/  LEA.HI.X.SX32 R5, R8, R0, 0x2, P6 ;  /* 0x0000000008057211 */ /* 0x000fe200030f16ff */
[----:B----4-:R-:W-:Y:S01]  /*9f8c0*/  IMAD R8, R10, 0x2, R8 ;  /* 0x000000020a087824 */ /* 0x010fe200078e0208 */
[----:B------:R4:W-:Y:S01]  /*9f8d0*/  @P2 STG.E desc[UR48][R6.64], R191 ;  /* 0x000000bf06002986 */ /* 0x0009e2000c101930 */
[----:B------:R-:W-:Y:S01]  /*9f8e0*/  ISETP.LT.AND P5, PT, R250, UR4, !P0 ;  /* 0x00000004fa007c0c */ /* 0x000fe2000c7a1270 */
[----:B------:R-:W-:Y:S02]  /*9f8f0*/  ULDC UR4, c[0x0][0x22c] ;  /* 0x00008b0000047ab9 */ /* 0x000fe40000000800 */
[----:B------:R1:W-:Y:S01]  /*9f900*/  @P3 STG.E desc[UR48][R4.64], R192 ;  /* 0x000000c004003986 */ /* 0x0003e2000c101930 */
[----:B------:R-:W-:Y:S01]  /*9f910*/  ISETP.LT.AND P2, PT, R251, UR4, !P0 ;  /* 0x00000004fb007c0c */ /* 0x000fe2000c741270 */
[----:B------:R-:W-:Y:S01]  /*9f920*/  ULDC UR4, c[0x0][0x22c] ;  /* 0x00008b0000047ab9 */ /* 0x000fe20000000800 */
[----:B------:R-:W3:Y:S01]  /*9f930*/  LDC R10, c[0x0][0x248] ;  /* 0x00009200ff0a7b82 */ /* 0x000ee20000000800 */
[----:B----4-:R-:W-:-:S07]  /*9f940*/  IMAD R7, R12, 0x2, R8 ;  /* 0x000000020c077824 */ /* 0x010fce00078e0208 */
[----:B------:R-:W4:Y:S01]  /*9f950*/  LDC R12, c[0x0][0x248] ;  /* 0x00009200ff0c7b82 */ /* 0x000f220000000800 */
[CC--:B-1----:R-:W-:Y:S02]  /*9f960*/  LEA R4, P3, R8.reuse, R3.reuse, 0x2 ;  /* 0x0000000308047211 */ /* 0x0c2fe400078610ff */
[----:B------:R-:W-:Y:S02]  /*9f970*/  LEA R6, P6, R7, R3, 0x2 ;  /* 0x0000000307067211 */ /* 0x000fe400078c10ff */
[-C--:B------:R-:W-:Y:S02]  /*9f980*/  LEA.HI.X.SX32 R5, R8, R0.reuse, 0x2, P3 ;  /* 0x0000000008057211 */ /* 0x080fe400018f16ff */
[----:B------:R-:W-:Y:S02]  /*9f990*/  LEA R8, R11, R7, 0x1 ;  /* 0x000000070b087211 */ /* 0x000fe400078e08ff */
[----:B------:R-:W-:Y:S01]  /*9f9a0*/  ISETP.LT.AND P3, PT, R252, UR4, !P0 ;  /* 0x00000004fc007c0c */ /* 0x000fe2000c761270 */
[----:B------:R-:W-:Y:S01]  /*9f9b0*/  ULDC UR4, c[0x0][0x22c] ;  /* 0x00008b0000047ab9 */ /* 0x000fe20000000800 */
[----:B------:R-:W-:Y:S01]  /*9f9c0*/  LEA.HI.X.SX32 R7, R7, R0, 0x2, P6 ;  /* 0x0000000007077211 */ /* 0x000fe200030f16ff */
[----:B------:R1:W-:Y:S01]  /*9f9d0*/  @P4 STG.E desc[UR48][R4.64], R193 ;  /* 0x000000c104004986 */ /* 0x0003e2000c101930 */
[----:B------:R-:W-:Y:S01]  /*9f9e0*/  ISETP.LT.AND P4, PT, R196, UR4, !P0 ;  /* 0x00000004c4007c0c */ /* 0x000fe2000c781270 */
[----:B------:R-:W-:Y:S01]  /*9f9f0*/  ULDC UR4, c[0x0][0x22c] ;  /* 0x00008b0000047ab9 */ /* 0x000fe20000000800 */
[----:B------:R-:W4:Y:S01]  /*9fa00*/  LDC R11, c[0x0][0x248] ;  /* 0x00009200ff0b7b82 */ /* 0x000f220000000800 */
[----:B------:R-:W4:Y:S04]  /*9fa10*/  LDL.LU R196, [R1+0x1ac0] ;  /* 0x001ac00001c47983 */ /* 0x000f280000300800 */
[----:B------:R-:W-:Y:S01]  /*9fa20*/  @P5 STG.E desc[UR48][R6.64], R194 ;  /* 0x000000c206005986 */ /* 0x000fe2000c101930 */
[----:B------:R-:W-:Y:S01]  /*9fa30*/  ISETP.LT.AND P5, PT, R197, UR4, !P0 ;  /* 0x00000004c5007c0c */ /* 0x000fe2000c7a1270 */
[----:B------:R-:W-:-:S02]  /*9fa40*/  ULDC UR4, c[0x0][0x22c] ;  /* 0x00008b0000047ab9 */ /* 0x000fc40000000800 */
[----:B------:R-:W4:Y:S01]  /*9fa50*/  LDL.LU R197, [R1+0x1abc] ;  /* 0x001abc0001c57983 */ /* 0x000f220000300800 */
[----:B-1----:R-:W-:-:S04]  /*9fa60*/  LEA R4, P6, R8, R3, 0x2 ;  /* 0x0000000308047211 */ /* 0x002fc800078c10ff */
[----:B------:R-:W-:Y:S01]  /*9fa70*/  LEA.HI.X.SX32 R5, R8, R0, 0x2, P6 ;  /* 0x0000000008057211 */ /* 0x000fe200030f16ff */
[----:B--2---:R-:W-:Y:S02]  /*9fa80*/  IMAD R8, R9, 0x2, R8 ;  /* 0x0000000209087824 */ /* 0x004fe400078e0208 */
[----:B------:R-:W1:Y:S02]  /*9fa90*/  LDC R9, c[0x0][0x248] ;  /* 0x00009200ff097b82 */ /* 0x000e640000000800 */
[----:B------:R2:W-:Y:S02]  /*9faa0*/  @P2 STG.E desc[UR48][R4.64], R195 ;  /* 0x000000c304002986 */ /* 0x0005e4000c101930 */
[----:B--2---:R-:W-:-:S04]  /*9fab0*/  LEA R4, P2, R8, R3, 0x2 ;  /* 0x0000000308047211 */ /* 0x004fc800078410ff */
[----:B------:R-:W-:Y:S02]  /*9fac0*/  LEA.HI.X.SX32 R5, R8, R0, 0x2, P2 ;  /* 0x0000000008057211 */ /* 0x000fe400010f16ff */
[----:B------:R-:W-:Y:S01]  /*9fad0*/  ISETP.LT.AND P2, PT, R198, UR4, !P0 ;  /* 0x00000004c6007c0c */ /* 0x000fe2000c741270 */
[----:B---3--:R-:W-:Y:S01]  /*9fae0*/  IMAD R7, R10, 0x2, R8 ;  /* 0x000000020a077824 */ /* 0x008fe200078e0208 */
[----:B------:R-:W2:Y:S01]  /*9faf0*/  LDL.LU R198, [R1+0x1ab8] ;  /* 0x001ab80001c67983 */ /* 0x000ea20000300800 */
[----:B------:R-:W-:Y:S01]  /*9fb00*/  ULDC UR4, c[0x0][0x22c] ;  /* 0x00008b0000047ab9 */ /* 0x000fe20000000800 */
[----:B------:R-:W3:Y:S02]  /*9fb10*/  LDC R10, c[0x0][0x248] ;  /* 0x00009200ff0a7b82 */ /* 0x000ee40000000800 */
[----:B------:R-:W-:Y:S01]  /*9fb20*/  LEA R6, P6, R7, R3, 0x2 ;  /* 0x0000000307067211 */ /* 0x000fe200078c10ff */
[----:B------:R-:W-:-:S03]  /*9fb30*/  IMAD R8, R13, 0x2, R7 ;  /* 0x000000020d087824 */ /* 0x000fc600078e0207 */
[----:B------:R-:W-:Y:S02]  /*9fb40*/  LEA.HI.X.SX32 R7, R7, R0, 0x2, P6 ;  /* 0x0000000007077211 */ /* 0x000fe400030f16ff */
[----:B------:R-:W3:Y:S01]  /*9fb50*/  LDC R13, c[0x0][0x248] ;  /* 0x00009200ff0d7b82 */ /* 0x000ee20000000800 */
[----:B----4-:R4:W-:Y:S01]  /*9fb60*/  @P3 STG.E desc[UR48][R4.64], R196 ;  /* 0x000000c404003986 */ /* 0x0109e2000c101930 */
[----:B------:R-:W-:Y:S01]  /*9fb70*/  ISETP.LT.AND P3, PT, R200, UR4, !P0 ;  /* 0x00000004c8007c0c */ /* 0x000fe2000c761270 */
[----:B------:R-:W-:Y:S02]  /*9fb80*/  ULDC UR4, c[0x0][0x22c] ;  /* 0x00008b0000047ab9 */ /* 0x000fe40000000800 */
[----:B------:R-:W3:Y:S04]  /*9fb90*/  LDL.LU R200, [R1+0x1ab4] ;  /* 0x001ab40001c87983 */ /* 0x000ee80000300800 */
[----:B------:R-:W-:Y:S01]  /*9fba0*/  @P4 STG.E desc[UR48][R6.64], R197 ;  /* 0x000000c506004986 */ /* 0x000fe2000c101930 */
[----:B------:R-:W-:Y:S01]  /*9fbb0*/  ISETP.LT.AND P4, PT, R199, UR4, !P0 ;  /* 0x00000004c7007c0c */ /* 0x000fe2000c781270 */
[----:B------:R-:W-:-:S02]  /*9fbc0*/  ULDC UR4, c[0x0][0x22c] ;  /* 0x00008b0000047ab9 */ /* 0x000fc40000000800 */
[----:B------:R-:W3:Y:S01]  /*9fbd0*/  LDL.LU R199, [R1+0x1ab0] ;  /* 0x001ab00001c77983 */ /* 0x000ee20000300800 */
[----:B----4-:R-:W-:-:S04]  /*9fbe0*/  LEA R4, P6, R8, R3, 0x2 ;  /* 0x0000000308047211 */ /* 0x010fc800078c10ff */
[----:B------:R-:W-:Y:S01]  /*9fbf0*/  LEA.HI.X.SX32 R5, R8, R0, 0x2, P6 ;  /* 0x0000000008057211 */ /* 0x000fe200030f16ff */
[----:B-1----:R-:W-:Y:S02]  /*9fc00*/  IMAD R8, R9, 0x2, R8 ;  /* 0x0000000209087824 */ /* 0x002fe400078e0208 */
[----:B------:R-:W1:Y:S02]  /*9fc10*/  LDC R9, c[0x0][0x248] ;  /* 0x00009200ff097b82 */ /* 0x000e640000000800 */
[----:B--2---:R2:W-:Y:S02]  /*9fc20*/  @P5 STG.E desc[UR48][R4.64], R198 ;  /* 0x000000c604005986 */ /* 0x0045e4000c101930 */
[----:B--2---:R-:W-:-:S04]  /*9fc30*/  LEA R4, P5, R8, R3, 0x2 ;  /* 0x0000000308047211 */ /* 0x004fc800078a10ff */
[----:B------:R-:W-:Y:S02]  /*9fc40*/  LEA.HI.X.SX32 R5, R8, R0, 0x2, P5 ;  /* 0x0000000008057211 */ /* 0x000fe400028f16ff */
[----:B------:R-:W-:Y:S01]  /*9fc50*/  ISETP.LT.AND P5, PT, R201, UR4, !P0 ;  /* 0x00000004c9007c0c */ /* 0x000fe2000c7a1270 */
[----:B------:R-:W-:Y:S01]  /*9fc60*/  ULDC UR4, c[0x0][0x22c] ;  /* 0x00008b0000047ab9 */ /* 0x000fe20000000800 */
[----:B------:R-:W2:Y:S01]  /*9fc70*/  LDL.LU R201, [R1+0x1aac] ;  /* 0x001aac0001c97983 */ /* 0x000ea20000300800 */
[----:B------:R-:W-:Y:S02]  /*9fc80*/  LEA R7, R11, R8, 0x1 ;  /* 0x000000080b077211 */ /* 0x000fe400078e08ff */
[----:B------:R-:W4:Y:S02]  /*9fc90*/  LDC R11, c[0x0][0x248] ;  /* 0x00009200ff0b7b82 */ /* 0x000f240000000800 */
[----:B------:R-:W-:Y:S01]  /*9fca0*/  LEA R6, P6, R7, R3, 0x2 ;  /* 0x0000000307067211 */ /* 0x000fe200078c10ff */
[----:B------:R-:W-:-:S03]  /*9fcb0*/  IMAD R8, R12, 0x2, R7 ;  /* 0x000000020c087824 */ /* 0x000fc600078e0207 */
[----:B------:R-:W-:Y:S02]  /*9fcc0*/  LEA.HI.X.SX32 R7, R7, R0, 0x2, P6 ;  /* 0x0000000007077211 */ /* 0x000fe400030f16ff */
[----:B------:R-:W4:Y:S01]  /*9fcd0*/  LDC R12, c[0x0][0x248] ;  /* 0x00009200ff0c7b82 */ /* 0x000f220000000800 */
[----:B---3--:R3:W-:Y:S01]  /*9fce0*/  @P2 STG.E desc[UR48][R4.64], R199 ;  /* 0x000000c704002986 */ /* 0x0087e2000c101930 */
[----:B------:R-:W-:Y:S01]  /*9fcf0*/  ISETP.LT.AND P2, PT, R202, UR4, !P0 ;  /* 0x00000004ca007c0c */ /* 0x000fe2000c741270 */
[----:B------:R-:W-:Y:S02]  /*9fd00*/  ULDC UR4, c[0x0][0x22c] ;  /* 0x00008b0000047ab9 */ /* 0x000fe40000000800 */
[----:B------:R-:W4:Y:S04]  /*9fd10*/  LDL.LU R202, [R1+0x1aa8] ;  /* 0x001aa80001ca7983 */ /* 0x000f280000300800 */
[----:B------:R-:W-:Y:S01]  /*9fd20*/  @P3 STG.E desc[UR48][R6.64], R200 ;  /* 0x000000c806003986 */ /* 0x000fe2000c101930 */
[----:B------:R-:W-:Y:S01]  /*9fd30*/  ISETP.LT.AND P3, PT, R203, UR4, !P0 ;  /* 0x00000004cb007c0c */ /* 0x000fe2000c761270 */
[----:B------:R-:W-:-:S02]  /*9fd40*/  ULDC UR4, c[0x0][0x22c] ;  /* 0x00008b0000047ab9 */ /* 0x000fc40000000800 */
[----:B------:R-:W4:Y:S01]  /*9fd50*/  LDL.LU R203, [R1+0x1aa4] ;  /* 0x001aa40001cb7983 */ /* 0x000f220000300800 */
[----:B---3--:R-:W-:-:S04]  /*9fd60*/  LEA R4, P6, R8, R3, 0x2 ;  /* 0x0000000308047211 */ /* 0x008fc800078c10ff */
[----:B------:R-:W-:Y:S01]  /*9fd70*/  LEA.HI.X.SX32 R5, R8, R0, 0x2, P6 ;  /* 0x0000000008057211 */ /* 0x000fe200030f16ff */
[----:B------:R-:W-:Y:S02]  /*9fd80*/  IMAD R8, R10, 0x2, R8 ;  /* 0x000000020a087824 */ /* 0x000fe400078e0208 */
[----:B------:R-:W3:Y:S02]  /*9fd90*/  LDC R10, c[0x0][0x248] ;  /* 0x00009200ff0a7b82 */ /* 0x000ee40000000800 */
[----:B--2---:R2:W-:Y:S02]  /*9fda0*/  @P4 STG.E desc[UR48][R4.64], R201 ;  /* 0x000000c904004986 */ /* 0x0045e4000c101930 */
[----:B--2---:R-:W-:-:S04]  /*9fdb0*/  LEA R4, P4, R8, R3, 0x2 ;  /* 0x0000000308047211 */ /* 0x004fc800078810ff */
[----:B------:R-:W-:Y:S02]  /*9fdc0*/  LEA.HI.X.SX32 R5, R8, R0, 0x2, P4 ;  /* 0x0000000008057211 */ /* 0x000fe400020f16ff */
[----:B------:R-:W-:Y:S01]  /*9fdd0*/  ISETP.LT.AND P4, PT, R204, UR4, !P0 ;  /* 0x00000004cc007c0c */ /* 0x000fe2000c781270 */
[----:B-1----:R-:W-:Y:S01]  /*9fde0*/  IMAD R7, R9, 0x2, R8 ;  /* 0x0000000209077824 */ /* 0x002fe200078e0208 */
[----:B------:R-:W2:Y:S01]  /*9fdf0*/  LDL.LU R204, [R1+0x1aa0] ;  /* 0x001aa00001cc7983 */ /* 0x000ea20000300800 */
[----:B------:R-:W-:Y:S01]  /*9fe00*/  ULDC UR4, c[0x0][0x22c] ;  /* 0x00008b0000047ab9 */ /* 0x000fe20000000800 */
[----:B------:R-:W1:Y:S02]  /*9fe10*/  LDC R9, c[0x0][0x248] ;  /* 0x00009200ff097b82 */ /* 0x000e640000000800 */
[----:B------:R-:W-:Y:S01]  /*9fe20*/  LEA R6, P6, R7, R3, 0x2 ;  /* 0x0000000307067211 */ /* 0x000fe200078c10ff */
[----:B------:R-:W-:-:S03]  /*9fe30*/  IMAD R8, R13, 0x2, R7 ;  /* 0x000000020d087824 */ /* 0x000fc600078e0207 */
[----:B------:R-:W-:Y:S02]  /*9fe40*/  LEA.HI.X.SX32 R7, R7, R0, 0x2, P6 ;  /* 0x0000000007077211 */ /* 0x000fe400030f16ff */
[----:B------:R-:W1:Y:S01]  /*9fe50*/  LDC R13, c[0x0][0x248] ;  /* 0x00009200ff0d7b82 */ /* 0x000e620000000800 */
[----:B----4-:R4:W-:Y:S01]  /*9fe60*/  @P5 STG.E desc[UR48][R4.64], R202 ;  /* 0x000000ca04005986 */ /* 0x0109e2000c101930 */
[----:B------:R-:W-:Y:S01]  /*9fe70*/  ISETP.LT.AND P5, PT, R205, UR4, !P0 ;  /* 0x00000004cd007c0c */ /* 0x000fe2000c7a1270 */
[----:B------:R-:W-:Y:S02]  /*9fe80*/  ULDC UR4, c[0x0][0x22c] ;  /* 0x00008b0000047ab9 */ /* 0x000fe40000000800 */
[----:B------:R-:W2:Y:S04]  /*9fe90*/  LDL.LU R205, [R1+0x1a9c] ;  /* 0x001a9c0001cd7983 */ /* 0x000ea80000300800 */
[----:B------:R-:W-:Y:S01]  /*9fea0*/  @P2 STG.E desc[UR48][R6.64], R203 ;  /* 0x000000cb06002986 */ /* 0x000fe2000c101930 */
[----:B------:R-:W-:Y:S01]  /*9feb0*/  ISETP.LT.AND P2, PT, R206, UR4, !P0 ;  /* 0x00000004ce007c0c */ /* 0x000fe2000c741270 */
[----:B------:R-:W-:-:S02]  /*9fec0*/  ULDC UR4, c[0x0][0x22c] ;  /* 0x00008b0000047ab9 */ /* 0x000fc40000000800 */
[----:B------:R-:W2:Y:S01]  /*9fed0*/  LDL.LU R206, [R1+0x1a98] ;  /* 0x001a980001ce7983 */ /* 0x000ea20000300800 */
[----:B----4-:R-:W-:-:S04]  /*9fee0*/  LEA R4, P6, R8, R3, 0x2 ;  /* 0x0000000308047211 */ /* 0x010fc800078c10ff */
[----:B------:R-:W-:Y:S02]  /*9fef0*/  LEA.HI.X.SX32 R5, R8, R0, 0x2, P6 ;  /* 0x0000000008057211 */ /* 0x000fe400030f16ff */
[----:B---3--:R-:W-:Y:S02]  /*9ff00*/  LEA R8, R10, R8, 0x1 ;  /* 0x000000080a087211 */ /* 0x008fe400078e08ff */
[----:B------:R-:W3:Y:S01]  /*9ff10*/  LDC R10, c[0x0][0x248] ;  /* 0x00009200ff0a7b82 */ /* 0x000ee20000000800 */
[----:B--2---:R2:W-:Y:S02]  /*9ff20*/  @P3 STG.E desc[UR48][R4.64], R204 ;  /* 0x000000cc04003986 */ /* 0x0045e4000c101930 */
[----:B--2---:R-:W-:-:S04]  /*9ff30*/  LEA R4, P3, R8, R3, 0x2 ;  /* 0x0000000308047211 */ /* 0x004fc800078610ff */
[----:B------:R-:W-:Y:S02]  /*9ff40*/  LEA.HI.X.SX32 R5, R8, R0, 0x2, P3 ;  /* 0x0000000008057211 */ /* 0x000fe400018f16ff */
[----:B------:R-:W-:Y:S01]  /*9ff50*/  ISETP.LT.AND P3, PT, R207, UR4, !P0 ;  /* 0x00000004cf007c0c */ /* 0x000fe2000c761270 */
[----:B------:R-:W-:Y:S01]  /*9ff60*/  IMAD R7, R11, 0x2, R8 ;  /* 0x000000020b077824 */ /* 0x000fe200078e0208 */
[----:B------:R-:W2:Y:S01]  /*9ff70*/  LDL.LU R207, [R1+0x1a94] ;  /* 0x001a940001cf7983 */ /* 0x000ea20000300800 */
[----:B------:R-:W-:Y:S01]  /*9ff80*/  ULDC UR4, c[0x0][0x22c] ;  /* 0x00008b0000047ab9 */ /* 0x000fe20000000800 */
[----:B------:R-:W4:Y:S02]  /*9ff90*/  LDC R11, c[0x0][0x248] ;  /* 0x00009200ff0b7b82 */ /* 0x000f240000000800 */
[----:B------:R-:W-:Y:S01]  /*9ffa0*/  LEA R6, P6, R7, R3, 0x2 ;  /* 0x0000000307067211 */ /* 0x000fe200078c10ff */
[----:B------:R-:W-:-:S03]  /*9ffb0*/  IMAD R8, R12, 0x2, R7 ;  /* 0x000000020c087824 */ /* 0x000fc600078e0207 */
[----:B------:R-:W-:Y:S02]  /*9ffc0*/  LEA.HI.X.SX32 R7, R7, R0, 0x2, P6 ;  /* 0x0000000007077211 */ /* 0x000fe400030f16ff */
[----:B------:R-:W4:Y:S01]  /*9ffd0*/  LDC R12, c[0x0][0x248] ;  /* 0x00009200ff0c7b82 */ /* 0x000f220000000800 */
[----:B------:R1:W-:Y:S01]  /*9ffe0*/  @P4 STG.E desc[UR48][R4.64], R205 ;  /* 0x000000cd04004986 */ /* 0x0003e2000c101930 */
[----:B------:R-:W-:Y:S01]  /*9fff0*/  ISETP.LT.AND P4, PT, R208, UR4, !P0 ;  /* 0x00000004d0007c0c */ /* 0x000fe2000c781270 */
[----:B------:R-:W-:Y:S02]  /*a0000*/  ULDC UR4, c[0x0][0x22c] ;  /* 0x00008b0000047ab9 */ /* 0x000fe40000000800 */
[----:B------:R-:W4:Y:S04]  /*a0010*/  LDL.LU R208, [R1+0x1a90] ;  /* 0x001a900001d07983 */ /* 0x000f280000300800 */
[----:B------:R-:W-:Y:S01]  /*a0020*/  @P5 STG.E desc[UR48][R6.64], R206 ;  /* 0x000000ce06005986 */ /* 0x000fe2000c101930 */
[----:B------:R-:W-:Y:S01]  /*a0030*/  ISETP.LT.AND P5, PT, R209, UR4, !P0 ;  /* 0x00000004d1007c0c */ /* 0x000fe2000c7a1270 */
[----:B------:R-:W-:-:S02]  /*a0040*/  ULDC UR4, c[0x0][0x22c] ;  /* 0x00008b0000047ab9 */ /* 0x000fc40000000800 */
[----:B------:R-:W4:Y:S01]  /*a0050*/  LDL.LU R209, [R1+0x1a8c] ;  /* 0x001a8c0001d17983 */ /* 0x000f220000300800 */
[----:B-1----:R-:W-:-:S04]  /*a0060*/  LEA R4, P6, R8, R3, 0x2 ;  /* 0x0000000308047211 */ /* 0x002fc800078c10ff */
[----:B------:R-:W-:Y:S01]  /*a0070*/  LEA.HI.X.SX32 R5, R8, R0, 0x2, P6 ;  /* 0x0000000008057211 */ /* 0x000fe200030f16ff */
[----:B------:R-:W-:Y:S02]  /*a0080*/  IMAD R8, R9, 0x2, R8 ;  /* 0x0000000209087824 */ /* 0x000fe400078e0208 */
[----:B------:R-:W1:Y:S02]  /*a0090*/  LDC R9, c[0x0][0x248] ;  /* 0x00009200ff097b82 */ /* 0x000e640000000800 */
[----:B--2---:R2:W-:Y:S02]  /*a00a0*/  @P2 STG.E desc[UR48][R4.64], R207 ;  /* 0x000000cf04002986 */ /* 0x0045e4000c101930 */
[----:B--2---:R-:W-:-:S04]  /*a00b0*/  LEA R4, P2, R8, R3, 0x2 ;  /* 0x0000000308047211 */ /* 0x004fc800078410ff */
[----:B------:R-:W-:Y:S02]  /*a00c0*/  LEA.HI.X.SX32 R5, R8, R0, 0x2, P2 ;  /* 0x0000000008057211 */ /* 0x000fe400010f16ff */
[----:B------:R-:W-:Y:S01]  /*a00d0*/  ISETP.LT.AND P2, PT, R210, UR4, !P0 ;  /* 0x00000004d2007c0c */ /* 0x000fe2000c741270 */
[----:B---3--:R-:W-:Y:S01]  /*a00e0*/  IMAD R7, R10, 0x2, R8 ;  /* 0x000000020a077824 */ /* 0x008fe200078e0208 */
[----:B------:R-:W2:Y:S01]  /*a00f0*/  LDL.LU R210, [R1+0x1a88] ;  /* 0x001a880001d27983 */ /* 0x000ea20000300800 */
[----:B------:R-:W-:Y:S01]  /*a0100*/  ULDC UR4, c[0x0][0x22c] ;  /* 0x00008b0000047ab9 */ /* 0x000fe20000000800 */
[----:B------:R-:W3:Y:S02]  /*a0110*/  LDC R10, c[0x0][0x248] ;  /* 0x00009200ff0a7b82 */ /* 0x000ee40000000800 */
[----:B------:R-:W-:Y:S02]  /*a0120*/  LEA R6, P6, R7, R3, 0x2 ;  /* 0x0000000307067211 */ /* 0x000fe400078c10ff */
[----:B------:R-:W-:-:S02]  /*a0130*/  LEA R8, R13, R7, 0x1 ;  /* 0x000000070d087211 */ /* 0x000fc400078e08ff */
        /* <DEDUP_REMOVED lines=42> */
[----:B------:R-:W-:Y:S01]  /*a03e0*/  ULDC UR4, c[0x0][0x22c] ;  /* 0x00008b0000047ab9 */ /* 0x000fe20000000800 */
[----:B------:R-:W2:Y:S01]  /*a03f0*/  LDL.LU R216, [R1+0x1a70] ;  /* 0x001a700001d87983 */ /* 0x000ea20000300800 */
[----:B-1----:R-:W-:Y:S02]  /*a0400*/  LEA R7, R9, R8, 0x1 ;  /* 0x0000000809077211 */ /* 0x002fe400078e08ff */
        /* <DEDUP_REMOVED lines=14> */
[----:B------:R-:W-:Y:S01]  /*a04f0*/  LEA.HI.X.SX32 R5, R8, R0, 0x2, P6 ;  /* 0x0000000008057211 */ /* 0x000fe200030f16ff */
[----:B---3--:R-:W-:Y:S02]  /*a0500*/  IMAD R8, R10, 0x2, R8 ;  /* 0x000000020a087824 */ /* 0x008fe400078e0208 */
[----:B------:R-:W3:Y:S02]  /*a0510*/  LDC R10, c[0x0][0x248] ;  /* 0x00009200ff0a7b82 */ /* 0x000ee40000000800 */
        /* <DEDUP_REMOVED lines=21> */
[----:B------:R-:W-:Y:S02]  /*a0670*/  LEA.HI.X.SX32 R5, R8, R0, 0x2, P6 ;  /* 0x0000000008057211 */ /* 0x000fe400030f16ff */
[----:B------:R-:W-:Y:S02]  /*a0680*/  LEA R8, R9, R8, 0x1 ;  /* 0x0000000809087211 */ /* 0x000fe400078e08ff */
[----:B------:R-:W1:Y:S01]  /*a0690*/  LDC R9, c[0x0][0x248] ;  /* 0x00009200ff097b82 */ /* 0x000e620000000800 */
        /* <DEDUP_REMOVED lines=32> */
[----:B------:R-:W-:Y:S02]  /*a08a0*/  LEA R6, P6, R7, R3, 0x2 ;  /* 0x0000000307067211 */ /* 0x000fe400078c10ff */
[----:B------:R-:W-:-:S02]  /*a08b0*/  LEA R8, R12, R7, 0x1 ;  /* 0x000000070c087211 */ /* 0x000fc400078e08ff */
        /* <DEDUP_REMOVED lines=30> */
[----:B------:R1:W-:Y:S01]  /*a0aa0*/  @P2 STG.E desc[UR48][R6.64], R227 ;  /* 0x000000e306002986 */ /* 0x0003e2000c101930 */
[----:B------:R-:W-:Y:S01]  /*a0ab0*/  ISETP.LT.AND P2, PT, R230, UR4, !P0 ;  /* 0x00000004e6007c0c */ /* 0x000fe2000c741270 */
[----:B------:R-:W-:-:S02]  /*a0ac0*/  ULDC UR4, c[0x0][0x22c] ;  /* 0x00008b0000047ab9 */ /* 0x000fc40000000800 */
[----:B------:R-:W2:Y:S01]  /*a0ad0*/  LDL.LU R230, [R1+0x1a38] ;  /* 0x001a380001e67983 */ /* 0x000ea20000300800 */
[----:B----4-:R-:W-:-:S04]  /*a0ae0*/  LEA R4, P6, R8, R3, 0x2 ;  /* 0x0000000308047211 */ /* 0x010fc800078c10ff */
[----:B------:R-:W-:Y:S01]  /*a0af0*/  LEA.HI.X.SX32 R5, R8, R0, 0x2, P6 ;  /* 0x0000000008057211 */ /* 0x000fe200030f16ff */
[----:B---3--:R-:W-:Y:S02]  /*a0b00*/  IMAD R8, R10, 0x2, R8 ;  /* 0x000000020a087824 */ /* 0x008fe400078e0208 */
[----:B------:R-:W3:Y:S03]  /*a0b10*/  LDC R10, c[0x0][0x248] ;  /* 0x00009200ff0a7b82 */ /* 0x000ee60000000800 */
[----:B-1----:R-:W-:Y:S01]  /*a0b20*/  LEA R7, R11, R8, 0x1 ;  /* 0x000000080b077211 */ /* 0x002fe200078e08ff */
[----:B--2---:R1:W-:Y:S04]  /*a0b30*/  @P3 STG.E desc[UR48][R4.64], R228 ;  /* 0x000000e404003986 */ /* 0x0043e8000c101930 */
[----:B------:R-:W2:Y:S01]  /*a0b40*/  LDC R11, c[0x0][0x248] ;  /* 0x00009200ff0b7b82 */ /* 0x000ea20000000800 */
[----:B-1----:R-:W-:-:S04]  /*a0b50*/  LEA R4, P3, R8, R3, 0x2 ;  /* 0x0000000308047211 */ /* 0x002fc800078610ff */
[-C--:B------:R-:W-:Y:S02]  /*a0b60*/  LEA.HI.X.SX32 R5, R8, R0.reuse, 0x2, P3 ;  /* 0x0000000008057211 */ /* 0x080fe400018f16ff */
[----:B------:R-:W-:Y:S02]  /*a0b70*/  ISETP.LT.AND P3, PT, R231, UR4, !P0 ;  /* 0x00000004e7007c0c */ /* 0x000fe4000c761270 */
[C---:B------:R-:W-:Y:S01]  /*a0b80*/  LEA R6, P6, R7.reuse, R3, 0x2 ;  /* 0x0000000307067211 */ /* 0x040fe200078c10ff */
[----:B------:R-:W4:Y:S01]  /*a0b90*/  LDL.LU R231, [R1+0x1a34] ;  /* 0x001a340001e77983 */ /* 0x000f220000300800 */
[----:B------:R-:W-:Y:S01]  /*a0ba0*/  IMAD R8, R12, 0x2, R7 ;  /* 0x000000020c087824 */ /* 0x000fe200078e0207 */
[----:B------:R-:W-:Y:S01]  /*a0bb0*/  ULDC UR4, c[0x0][0x22c] ;  /* 0x00008b0000047ab9 */ /* 0x000fe20000000800 */
[----:B------:R-:W-:Y:S01]  /*a0bc0*/  LEA.HI.X.SX32 R7, R7, R0, 0x2, P6 ;  /* 0x0000000007077211 */ /* 0x000fe200030f16ff */
[----:B------:R-:W1:Y:S01]  /*a0bd0*/  LDC R12, c[0x0][0x248] ;  /* 0x00009200ff0c7b82 */ /* 0x000e620000000800 */
[----:B------:R3:W-:Y:S01]  /*a0be0*/  @P4 STG.E desc[UR48][R4.64], R229 ;  /* 0x000000e504004986 */ /* 0x0007e2000c101930 */
[----:B------:R-:W-:Y:S01]  /*a0bf0*/  ISETP.LT.AND P4, PT, R232, UR4, !P0 ;  /* 0x00000004e8007c0c */ /* 0x000fe2000c781270 */
[----:B------:R-:W-:-:S02]  /*a0c00*/  ULDC UR4, c[0x0][0x22c] ;  /* 0x00008b0000047ab9 */ /* 0x000fc40000000800 */
[----:B------:R-:W2:Y:S04]  /*a0c10*/  LDL.LU R232, [R1+0x1a30] ;  /* 0x001a300001e87983 */ /* 0x000ea80000300800 */
[----:B------:R1:W-:Y:S01]  /*a0c20*/  @P5 STG.E desc[UR48][R6.64], R230 ;  /* 0x000000e606005986 */ /* 0x0003e2000c101930 */
[----:B------:R-:W-:Y:S01]  /*a0c30*/  ISETP.LT.AND P5, PT, R233, UR4, !P0 ;  /* 0x00000004e9007c0c */ /* 0x000fe2000c7a1270 */
[----:B------:R-:W-:Y:S02]  /*a0c40*/  ULDC UR4, c[0x0][0x22c] ;  /* 0x00008b0000047ab9 */ /* 0x000fe40000000800 */
[----:B------:R-:W2:Y:S01]  /*a0c50*/  LDL.LU R233, [R1+0x1a2c] ;  /* 0x001a2c0001e97983 */ /* 0x000ea20000300800 */
[----:B---3--:R-:W-:-:S04]  /*a0c60*/  LEA R4, P6, R8, R3, 0x2 ;  /* 0x0000000308047211 */ /* 0x008fc800078c10ff */
[----:B------:R-:W-:Y:S01]  /*a0c70*/  LEA.HI.X.SX32 R5, R8, R0, 0x2, P6 ;  /* 0x0000000008057211 */ /* 0x000fe200030f16ff */
[----:B------:R-:W-:Y:S02]  /*a0c80*/  IMAD R8, R9, 0x2, R8 ;  /* 0x0000000209087824 */ /* 0x000fe400078e0208 */
[----:B------:R-:W3:Y:S02]  /*a0c90*/  LDC R9, c[0x0][0x248] ;  /* 0x00009200ff097b82 */ /* 0x000ee40000000800 */
[----:B-1----:R-:W-:-:S05]  /*a0ca0*/  IMAD R7, R10, 0x2, R8 ;  /* 0x000000020a077824 */ /* 0x002fca00078e0208 */
[-C--:B------:R-:W-:Y:S01]  /*a0cb0*/  LEA R6, P6, R7, R3.reuse, 0x2 ;  /* 0x0000000307067211 */ /* 0x080fe200078c10ff */
[----:B------:R-:W1:Y:S01]  /*a0cc0*/  LDC R10, c[0x0][0x248] ;  /* 0x00009200ff0a7b82 */ /* 0x000e620000000800 */
[----:B----4-:R4:W-:Y:S02]  /*a0cd0*/  @P2 STG.E desc[UR48][R4.64], R231 ;  /* 0x000000e704002986 */ /* 0x0109e4000c101930 */
[----:B----4-:R-:W-:-:S04]  /*a0ce0*/  LEA R4, P2, R8, R3, 0x2 ;  /* 0x0000000308047211 */ /* 0x010fc800078410ff */
[-C--:B------:R-:W-:Y:S02]  /*a0cf0*/  LEA.HI.X.SX32 R5, R8, R0.reuse, 0x2, P2 ;  /* 0x0000000008057211 */ /* 0x080fe400010f16ff */
[----:B------:R-:W-:Y:S01]  /*a0d00*/  ISETP.LT.AND P2, PT, R234, UR4, !P0 ;  /* 0x00000004ea007c0c */ /* 0x000fe2000c741270 */
[----:B------:R-:W-:Y:S01]  /*a0d10*/  IMAD R8, R13, 0x2, R7 ;  /* 0x000000020d087824 */ /* 0x000fe200078e0207 */
[----:B------:R-:W4:Y:S01]  /*a0d20*/  LDL.LU R234, [R1+0x1a28] ;  /* 0x001a280001ea7983 */ /* 0x000f220000300800 */
[----:B------:R-:W-:Y:S01]  /*a0d30*/  LEA.HI.X.SX32 R7, R7, R0, 0x2, P6 ;  /* 0x0000000007077211 */ /* 0x000fe200030f16ff */
[----:B------:R-:W-:Y:S01]  /*a0d40*/  ULDC UR4, c[0x0][0x22c] ;  /* 0x00008b0000047ab9 */ /* 0x000fe20000000800 */
[----:B------:R-:W1:Y:S01]  /*a0d50*/  LDC R13, c[0x0][0x248] ;  /* 0x00009200ff0d7b82 */ /* 0x000e620000000800 */
[----:B--2---:R2:W-:Y:S01]  /*a0d60*/  @P3 STG.E desc[UR48][R4.64], R232 ;  /* 0x000000e804003986 */ /* 0x0045e2000c101930 */
[----:B------:R-:W-:Y:S01]  /*a0d70*/  ISETP.LT.AND P3, PT, R24, UR4, !P0 ;  /* 0x0000000418007c0c */ /* 0x000fe2000c761270 */
[----:B------:R-:W-:-:S02]  /*a0d80*/  ULDC UR4, c[0x0][0x22c] ;  /* 0x00008b0000047ab9 */ /* 0x000fc40000000800 */
[----:B------:R-:W4:Y:S04]  /*a0d90*/  LDL.LU R24, [R1+0x1a24] ;  /* 0x001a240001187983 */ /* 0x000f280000300800 */
[----:B------:R1:W-:Y:S01]  /*a0da0*/  @P4 STG.E desc[UR48][R6.64], R233 ;  /* 0x000000e906004986 */ /* 0x0003e2000c101930 */
[----:B------:R-:W-:Y:S01]  /*a0db0*/  ISETP.LT.AND P4, PT, R235, UR4, !P0 ;  /* 0x00000004eb007c0c */ /* 0x000fe2000c781270 */
[----:B------:R-:W-:Y:S02]  /*a0dc0*/  ULDC UR4, c[0x0][0x22c] ;  /* 0x00008b0000047ab9 */ /* 0x000fe40000000800 */
[----:B------:R-:W4:Y:S01]  /*a0dd0*/  LDL.LU R235, [R1+0x1a20] ;  /* 0x001a200001eb7983 */ /* 0x000f220000300800 */
[----:B--2---:R-:W-:-:S04]  /*a0de0*/  LEA R4, P6, R8, R3, 0x2 ;  /* 0x0000000308047211 */ /* 0x004fc800078c10ff */
[----:B------:R-:W-:Y:S02]  /*a0df0*/  LEA.HI.X.SX32 R5, R8, R0, 0x2, P6 ;  /* 0x0000000008057211 */ /* 0x000fe400030f16ff */
[----:B---3--:R-:W-:Y:S02]  /*a0e00*/  LEA R8, R9, R8, 0x1 ;  /* 0x0000000809087211 */ /* 0x008fe400078e08ff */
[----:B------:R-:W2:Y:S03]  /*a0e10*/  LDC R9, c[0x0][0x248] ;  /* 0x00009200ff097b82 */ /* 0x000ea60000000800 */
[----:B-1----:R-:W-:-:S05]  /*a0e20*/  IMAD R7, R11, 0x2, R8 ;  /* 0x000000020b077824 */ /* 0x002fca00078e0208 */
[-C--:B------:R-:W-:Y:S01]  /*a0e30*/  LEA R6, P6, R7, R3.reuse, 0x2 ;  /* 0x0000000307067211 */ /* 0x080fe200078c10ff */
[----:B------:R-:W1:Y:S01]  /*a0e40*/  LDC R11, c[0x0][0x248] ;  /* 0x00009200ff0b7b82 */ /* 0x000e620000000800 */
[----:B----4-:R3:W-:Y:S02]  /*a0e50*/  @P5 STG.E desc[UR48][R4.64], R234 ;  /* 0x000000ea04005986 */ /* 0x0107e4000c101930 */
[----:B---3--:R-:W-:-:S04]  /*a0e60*/  LEA R4, P5, R8, R3, 0x2 ;  /* 0x0000000308047211 */ /* 0x008fc800078a10ff */
[-C--:B------:R-:W-:Y:S02]  /*a0e70*/  LEA.HI.X.SX32 R5, R8, R0.reuse, 0x2, P5 ;  /* 0x0000000008057211 */ /* 0x080fe400028f16ff */
[----:B------:R-:W-:Y:S01]  /*a0e80*/  ISETP.LT.AND P5, PT, R25, UR4, !P0 ;  /* 0x0000000419007c0c */ /* 0x000fe2000c7a1270 */
[----:B------:R-:W-:Y:S01]  /*a0e90*/  IMAD R8, R12, 0x2, R7 ;  /* 0x000000020c087824 */ /* 0x000fe200078e0207 */
[----:B------:R-:W3:Y:S01]  /*a0ea0*/  LDL.LU R25, [R1+0x1a1c] ;  /* 0x001a1c0001197983 */ /* 0x000ee20000300800 */
[----:B------:R-:W-:Y:S01]  /*a0eb0*/  LEA.HI.X.SX32 R7, R7, R0, 0x2, P6 ;  /* 0x0000000007077211 */ /* 0x000fe200030f16ff */
[----:B------:R-:W-:Y:S01]  /*a0ec0*/  ULDC UR4, c[0x0][0x22c] ;  /* 0x00008b0000047ab9 */ /* 0x000fe20000000800 */
[----:B------:R-:W4:Y:S01]  /*a0ed0*/  LDC R12, c[0x0][0x248] ;  /* 0x00009200ff0c7b82 */ /* 0x000f220000000800 */
[----:B------:R2:W-:Y:S01]  /*a0ee0*/  @P2 STG.E desc[UR48][R4.64], R235 ;  /* 0x000000eb04002986 */ /* 0x0005e2000c101930 */
        /* <DEDUP_REMOVED lines=8> */
[----:B------:R-:W-:Y:S01]  /*a0f70*/  LEA.HI.X.SX32 R5, R8, R0, 0x2, P6 ;  /* 0x0000000008057211 */ /* 0x000fe200030f16ff */
[----:B------:R-:W-:Y:S02]  /*a0f80*/  IMAD R8, R10, 0x2, R8 ;  /* 0x000000020a087824 */ /* 0x000fe400078e0208 */
[----:B------:R-:W2:Y:S02]  /*a0f90*/  LDC R10, c[0x0][0x248] ;  /* 0x00009200ff0a7b82 */ /* 0x000ea40000000800 */
[----:B-1----:R-:W-:-:S05]  /*a0fa0*/  IMAD R7, R9, 0x2, R8 ;  /* 0x0000000209077824 */ /* 0x002fca00078e0208 */
[-C--:B------:R-:W-:Y:S01]  /*a0fb0*/  LEA R6, P6, R7, R3.reuse, 0x2 ;  /* 0x0000000307067211 */ /* 0x080fe200078c10ff */
[----:B------:R-:W1:Y:S01]  /*a0fc0*/  LDC R9, c[0x0][0x248] ;  /* 0x00009200ff097b82 */ /* 0x000e620000000800 */
[----:B---3--:R3:W-:Y:S02]  /*a0fd0*/  @P4 STG.E desc[UR48][R4.64], R25 ;  /* 0x0000001904004986 */ /* 0x0087e4000c101930 */
[----:B---3--:R-:W-:-:S04]  /*a0fe0*/  LEA R4, P4, R8, R3, 0x2 ;  /* 0x0000000308047211 */ /* 0x008fc800078810ff */
[-C--:B------:R-:W-:Y:S02]  /*a0ff0*/  LEA.HI.X.SX32 R5, R8, R0.reuse, 0x2, P4 ;  /* 0x0000000008057211 */ /* 0x080fe400020f16ff */
[----:B------:R-:W-:Y:S01]  /*a1000*/  ISETP.LT.AND P4, PT, R28, UR4, !P0 ;  /* 0x000000041c007c0c */ /* 0x000fe2000c781270 */
[----:B------:R-:W-:Y:S01]  /*a1010*/  ULDC UR4, c[0x0][0x22c] ;  /* 0x00008b0000047ab9 */ /* 0x000fe20000000800 */
[----:B------:R-:W3:Y:S01]  /*a1020*/  LDL.LU R28, [R1+0x1a10] ;  /* 0x001a1000011c7983 */ /* 0x000ee20000300800 */
[----:B------:R-:W-:Y:S02]  /*a1030*/  LEA R8, R13, R7, 0x1 ;  /* 0x000000070d087211 */ /* 0x000fe400078e08ff */
[----:B------:R-:W-:Y:S01]  /*a1040*/  LEA.HI.X.SX32 R7, R7, R0, 0x2, P6 ;  /* 0x0000000007077211 */ /* 0x000fe200030f16ff */
[----:B----4-:R4:W-:Y:S01]  /*a1050*/  @P5 STG.E desc[UR48][R4.64], R26 ;  /* 0x0000001a04005986 */ /* 0x0109e2000c101930 */
[----:B------:R-:W-:Y:S01]  /*a1060*/  ISETP.LT.AND P5, PT, R29, UR4, !P0 ;  /* 0x000000041d007c0c */ /* 0x000fe2000c7a1270 */
[----:B------:R-:W-:-:S02]  /*a1070*/  ULDC UR4, c[0x0][0x22c] ;  /* 0x00008b0000047ab9 */ /* 0x000fc40000000800 */
[----:B------:R-:W3:Y:S04]  /*a1080*/  LDL.LU R29, [R1+0x1a0c] ;  /* 0x001a0c00011d7983 */ /* 0x000ee80000300800 */
[----:B------:R1:W-:Y:S01]  /*a1090*/  @P2 STG.E desc[UR48][R6.64], R27 ;  /* 0x0000001b06002986 */ /* 0x0003e2000c101930 */
[----:B------:R-:W-:Y:S01]  /*a10a0*/  ISETP.LT.AND P2, PT, R30, UR4, !P0 ;  /* 0x000000041e007c0c */ /* 0x000fe2000c741270 */
[----:B------:R-:W-:Y:S02]  /*a10b0*/  ULDC UR4, c[0x0][0x22c] ;  /* 0x00008b0000047ab9 */ /* 0x000fe40000000800 */
[----:B------:R-:W3:Y:S01]  /*a10c0*/  LDL.LU R30, [R1+0x1a08] ;  /* 0x001a0800011e7983 */ /* 0x000ee20000300800 */
[----:B----4-:R-:W-:-:S04]  /*a10d0*/  LEA R4, P6, R8, R3, 0x2 ;  /* 0x0000000308047211 */ /* 0x010fc800078c10ff */
[----:B------:R-:W-:Y:S01]  /*a10e0*/  LEA.HI.X.SX32 R5, R8, R0, 0x2, P6 ;  /* 0x0000000008057211 */ /* 0x000fe200030f16ff */
[----:B--2---:R-:W-:Y:S02]  /*a10f0*/  IMAD R8, R10, 0x2, R8 ;  /* 0x000000020a087824 */ /* 0x004fe400078e0208 */
[----:B------:R-:W2:Y:S02]  /*a1100*/  LDC R10, c[0x0][0x248] ;  /* 0x00009200ff0a7b82 */ /* 0x000ea40000000800 */
[----:B------:R-:W-:-:S05]  /*a1110*/  IMAD R11, R11, 0x2, R8 ;  /* 0x000000020b0b7824 */ /* 0x000fca00078e0208 */
[----:B-1----:R-:W-:-:S04]  /*a1120*/  LEA R6, P6, R11, R3, 0x2 ;  /* 0x000000030b067211 */ /* 0x002fc800078c10ff */
[----:B------:R-:W-:Y:S01]  /*a1130*/  LEA.HI.X.SX32 R7, R11, R0, 0x2, P6 ;  /* 0x000000000b077211 */ /* 0x000fe200030f16ff */
[----:B---3--:R1:W-:Y:S02]  /*a1140*/  @P3 STG.E desc[UR48][R4.64], R28 ;  /* 0x0000001c04003986 */ /* 0x0083e4000c101930 */
[----:B-1----:R-:W-:-:S04]  /*a1150*/  LEA R4, P3, R8, R3, 0x2 ;  /* 0x0000000308047211 */ /* 0x002fc800078610ff */
[----:B------:R-:W-:Y:S02]  /*a1160*/  LEA.HI.X.SX32 R5, R8, R0, 0x2, P3 ;  /* 0x0000000008057211 */ /* 0x000fe400018f16ff */
[----:B------:R-:W-:Y:S01]  /*a1170*/  ISETP.LT.AND P3, PT, R31, UR4, !P0 ;  /* 0x000000041f007c0c */ /* 0x000fe2000c761270 */
[----:B------:R-:W-:Y:S01]  /*a1180*/  ULDC UR4, c[0x0][0x22c] ;  /* 0x00008b0000047ab9 */ /* 0x000fe20000000800 */
[----:B------:R-:W3:Y:S01]  /*a1190*/  LDL.LU R31, [R1+0x1a04] ;  /* 0x001a0400011f7983 */ /* 0x000ee20000300800 */
[----:B------:R-:W-:Y:S01]  /*a11a0*/  IMAD R12, R12, 0x2, R11 ;  /* 0x000000020c0c7824 */ /* 0x000fe200078e020b */
[----:B------:R-:W1:Y:S02]  /*a11b0*/  LDC R8, c[0x0][0x248] ;  /* 0x00009200ff087b82 */ /* 0x000e640000000800 */
[----:B------:R4:W-:Y:S01]  /*a11c0*/  @P4 STG.E desc[UR48][R4.64], R29 ;  /* 0x0000001d04004986 */ /* 0x0009e2000c101930 */
[----:B------:R-:W-:Y:S01]  /*a11d0*/  ISETP.LT.AND P4, PT, R32, UR4, !P0 ;  /* 0x0000000420007c0c */ /* 0x000fe2000c781270 */
[----:B------:R-:W-:-:S04]  /*a11e0*/  ULDC UR4, c[0x0][0x22c] ;  /* 0x00008b0000047ab9 */ /* 0x000fc80000000800 */
[----:B------:R-:W1:Y:S01]  /*a11f0*/  LDC R11, c[0x0][0x248] ;  /* 0x00009200ff0b7b82 */ /* 0x000e620000000800 */
[----:B------:R-:W3:Y:S04]  /*a1200*/  LDL.LU R32, [R1+0x1a00] ;  /* 0x001a000001207983 */ /* 0x000ee80000300800 */
[----:B------:R2:W-:Y:S01]  /*a1210*/  @P5 STG.E desc[UR48][R6.64], R30 ;  /* 0x0000001e06005986 */ /* 0x0005e2000c101930 */
[----:B------:R-:W-:Y:S01]  /*a1220*/  ISETP.LT.AND P5, PT, R33, UR4, !P0 ;  /* 0x0000000421007c0c */ /* 0x000fe2000c7a1270 */
[----:B------:R-:W-:Y:S01]  /*a1230*/  IMAD R13, R9, 0x2, R12 ;  /* 0x00000002090d7824 */ /* 0x000fe200078e020c */
[----:B------:R-:W-:Y:S01]  /*a1240*/  ULDC UR4, c[0x0][0x22c] ;  /* 0x00008b0000047ab9 */ /* 0x000fe20000000800 */
[----:B------:R-:W3:Y:S01]  /*a1250*/  LDL.LU R33, [R1+0x19fc] ;  /* 0x0019fc0001217983 */ /* 0x000ee20000300800 */
[C---:B----4-:R-:W-:Y:S01]  /*a1260*/  LEA R4, P6, R12.reuse, R3, 0x2 ;  /* 0x000000030c047211 */ /* 0x050fe200078c10ff */
[----:B------:R-:W4:Y:S03]  /*a1270*/  LDC R9, c[0x0][0x248] ;  /* 0x00009200ff097b82 */ /* 0x000f260000000800 */
[----:B------:R-:W-:-:S02]  /*a1280*/  LEA.HI.X.SX32 R5, R12, R0, 0x2, P6 ;  /* 0x000000000c057211 */ /* 0x000fc400030f16ff */
[----:B--2---:R-:W-:-:S03]  /*a1290*/  LEA R15, R10, R13, 0x1 ;  /* 0x0000000d0a0f7211 */ /* 0x004fc600078e08ff */
[----:B------:R-:W2:Y:S01]  /*a12a0*/  LDC R10, c[0x0][0x248] ;  /* 0x00009200ff0a7b82 */ /* 0x000ea20000000800 */
[----:B------:R-:W-:-:S04]  /*a12b0*/  LEA R6, P6, R15, R3, 0x2 ;  /* 0x000000030f067211 */ /* 0x000fc800078c10ff */
[----:B------:R-:W-:-:S03]  /*a12c0*/  LEA.HI.X.SX32 R7, R15, R0, 0x2, P6 ;  /* 0x000000000f077211 */ /* 0x000fc600030f16ff */
[----:B------:R-:W2:Y:S01]  /*a12d0*/  LDC R12, c[0x0][0x248] ;  /* 0x00009200ff0c7b82 */ /* 0x000ea20000000800 */
[----:B---3--:R3:W-:Y:S02]  /*a12e0*/  @P2 STG.E desc[UR48][R4.64], R31 ;  /* 0x0000001f04002986 */ /* 0x0087e4000c101930 */
[----:B---3--:R-:W-:-:S04]  /*a12f0*/  LEA R4, P2, R13, R3, 0x2 ;  /* 0x000000030d047211 */ /* 0x008fc800078410ff */
[----:B------:R-:W-:Y:S02]  /*a1300*/  LEA.HI.X.SX32 R5, R13, R0, 0x2, P2 ;  /* 0x000000000d057211 */ /* 0x000fe400010f16ff */
[----:B------:R-:W-:Y:S01]  /*a1310*/  ISETP.LT.AND P2, PT, R34, UR4, !P0 ;  /* 0x0000000422007c0c */ /* 0x000fe2000c741270 */
[----:B------:R-:W-:Y:S01]  /*a1320*/  ULDC UR4, c[0x0][0x22c] ;  /* 0x00008b0000047ab9 */ /* 0x000fe20000000800 */
[----:B------:R-:W3:Y:S01]  /*a1330*/  LDL.LU R34, [R1+0x19f8] ;  /* 0x0019f80001227983 */ /* 0x000ee20000300800 */
[----:B-1----:R-:W-:Y:S01]  /*a1340*/  IMAD R8, R8, 0x2, R15 ;  /* 0x0000000208087824 */ /* 0x002fe200078e020f */
[----:B------:R-:W1:Y:S08]  /*a1350*/  LDC R13, c[0x0][0x248] ;  /* 0x00009200ff0d7b82 */ /* 0x000e700000000800 */
        /* <DEDUP_REMOVED lines=9> */
[----:B----4-:R-:W-:-:S04]  /*a13f0*/  LEA R4, P6, R8, R3, 0x2 ;  /* 0x0000000308047211 */ /* 0x010fc800078c10ff */
[----:B------:R-:W-:Y:S01]  /*a1400*/  LEA.HI.X.SX32 R5, R8, R0, 0x2, P6 ;  /* 0x0000000008057211 */ /* 0x000fe200030f16ff */
[----:B------:R-:W-:Y:S02]  /*a1410*/  IMAD R8, R9, 0x2, R8 ;  /* 0x0000000209087824 */ /* 0x000fe400078e0208 */
[----:B------:R-:W4:Y:S02]  /*a1420*/  LDC R9, c[0x0][0x248] ;  /* 0x00009200ff097b82 */ /* 0x000f240000000800 */
        /* <DEDUP_REMOVED lines=8> */
[----:B------:R-:W3:Y:S04]  /*a14b0*/  LDL.LU R37, [R1+0x19ec] ;  /* 0x0019ec0001257983 */ /* 0x000ee80000300800 */
[----:B--2---:R1:W-:Y:S01]  /*a14c0*/  @P2 STG.E desc[UR48][R4.64], R35 ;  /* 0x0000002304002986 */ /* 0x0043e2000c101930 */
[----:B------:R-:W-:Y:S01]  /*a14d0*/  ISETP.LT.AND P2, PT, R38, UR4, !P0 ;  /* 0x0000000426007c0c */ /* 0x000fe2000c741270 */
[----:B------:R-:W-:-:S02]  /*a14e0*/  ULDC UR4, c[0x0][0x22c] ;  /* 0x00008b0000047ab9 */ /* 0x000fc40000000800 */
[----:B------:R-:W2:Y:S04]  /*a14f0*/  LDL.LU R38, [R1+0x19e8] ;  /* 0x0019e80001267983 */ /* 0x000ea80000300800 */
[----:B------:R4:W-:Y:S01]  /*a1500*/  @P3 STG.E desc[UR48][R6.64], R36 ;  /* 0x0000002406003986 */ /* 0x0009e2000c101930 */
[----:B------:R-:W-:Y:S01]  /*a1510*/  ISETP.LT.AND P3, PT, R39, UR4, !P0 ;  /* 0x0000000427007c0c */ /* 0x000fe2000c761270 */
[----:B------:R-:W-:Y:S01]  /*a1520*/  IMAD R10, R10, 0x2, R11 ;  /* 0x000000020a0a7824 */ /* 0x000fe200078e020b */
[----:B------:R-:W-:Y:S01]  /*a1530*/  ULDC UR4, c[0x0][0x22c] ;  /* 0x00008b0000047ab9 */ /* 0x000fe20000000800 */
[----:B------:R-:W2:Y:S01]  /*a1540*/  LDL.LU R39, [R1+0x19e4] ;  /* 0x0019e40001277983 */ /* 0x000ea20000300800 */
[----:B------:R-:W2:Y:S02]  /*a1550*/  LDC R11, c[0x0][0x248] ;  /* 0x00009200ff0b7b82 */ /* 0x000ea40000000800 */
[----:B-1----:R-:W-:-:S04]  /*a1560*/  LEA R4, P6, R10, R3, 0x2 ;  /* 0x000000030a047211 */ /* 0x002fc800078c10ff */
[----:B------:R-:W-:Y:S02]  /*a1570*/  LEA.HI.X.SX32 R5, R10, R0, 0x2, P6 ;  /* 0x000000000a057211 */ /* 0x000fe400030f16ff */
[----:B------:R-:W-:Y:S02]  /*a1580*/  LEA R10, R13, R10, 0x1 ;  /* 0x0000000a0d0a7211 */ /* 0x000fe400078e08ff */
[----:B------:R-:W1:Y:S03]  /*a1590*/  LDC R13, c[0x0][0x248] ;  /* 0x00009200ff0d7b82 */ /* 0x000e660000000800 */
[----:B----4-:R-:W-:-:S05]  /*a15a0*/  IMAD R8, R9, 0x2, R10 ;  /* 0x0000000209087824 */ /* 0x010fca00078e020a */
[----:B------:R-:W-:-:S04]  /*a15b0*/  LEA R6, P6, R8, R3, 0x2 ;  /* 0x0000000308067211 */ /* 0x000fc800078c10ff */
[----:B------:R-:W-:Y:S01]  /*a15c0*/  LEA.HI.X.SX32 R7, R8, R0, 0x2, P6 ;  /* 0x0000000008077211 */ /* 0x000fe200030f16ff */
[----:B---3--:R3:W-:Y:S02]  /*a15d0*/  @P4 STG.E desc[UR48][R4.64], R37 ;  /* 0x0000002504004986 */ /* 0x0087e4000c101930 */
[----:B---3--:R-:W-:-:S04]  /*a15e0*/  LEA R4, P4, R10, R3, 0x2 ;  /* 0x000000030a047211 */ /* 0x008fc800078810ff */
[----:B------:R-:W-:Y:S02]  /*a15f0*/  LEA.HI.X.SX32 R5, R10, R0, 0x2, P4 ;  /* 0x000000000a057211 */ /* 0x000fe400020f16ff */
[----:B------:R-:W-:Y:S01]  /*a1600*/  ISETP.LT.AND P4, PT, R40, UR4, !P0 ;  /* 0x0000000428007c0c */ /* 0x000fe2000c781270 */
[----:B------:R-:W-:Y:S01]  /*a1610*/  ULDC UR4, c[0x0][0x22c] ;  /* 0x00008b0000047ab9 */ /* 0x000fe20000000800 */
[----:B------:R-:W3:Y:S01]  /*a1620*/  LDL.LU R40, [R1+0x19e0] ;  /* 0x0019e00001287983 */ /* 0x000ee20000300800 */
[----:B------:R-:W-:Y:S01]  /*a1630*/  IMAD R9, R15, 0x2, R8 ;  /* 0x000000020f097824 */ /* 0x000fe200078e0208 */
[----:B------:R-:W4:Y:S08]  /*a1640*/  LDC R10, c[0x0][0x248] ;  /* 0x00009200ff0a7b82 */ /* 0x000f300000000800 */
        /* <DEDUP_REMOVED lines=13> */
[----:B------:R-:W-:-:S05]  /*a1720*/  IMAD R8, R14, 0x2, R9 ;  /* 0x000000020e087824 */ /* 0x000fca00078e0209 */
[CC--:B------:R-:W-:Y:S01]  /*a1730*/  LEA R6, P6, R8.reuse, R3.reuse, 0x2 ;  /* 0x0000000308067211 */ /* 0x0c0fe200078c10ff */
[----:B------:R-:W1:Y:S03]  /*a1740*/  LDC R14, c[0x0][0x248] ;  /* 0x00009200ff0e7b82 */ /* 0x000e660000000800 */
[----:B------:R-:W-:Y:S01]  /*a1750*/  LEA.HI.X.SX32 R7, R8, R0, 0x2, P6 ;  /* 0x0000000008077211 */ /* 0x000fe200030f16ff */
[----:B---3--:R3:W-:Y:S02]  /*a1760*/  @P3 STG.E desc[UR48][R4.64], R40 ;  /* 0x0000002804003986 */ /* 0x0087e4000c101930 */
[----:B---3--:R-:W-:-:S04]  /*a1770*/  LEA R4, P3, R9, R3, 0x2 ;  /* 0x0000000309047211 */ /* 0x008fc800078610ff */
[----:B------:R-:W-:Y:S02]  /*a1780*/  LEA.HI.X.SX32 R5, R9, R0, 0x2, P3 ;  /* 0x0000000009057211 */ /* 0x000fe400018f16ff */
[----:B------:R-:W-:Y:S01]  /*a1790*/  ISETP.LT.AND P3, PT, R43, UR4, !P0 ;  /* 0x000000042b007c0c */ /* 0x000fe2000c761270 */
[----:B------:R-:W-:Y:S01]  /*a17a0*/  ULDC UR4, c[0x0][0x22c] ;  /* 0x00008b0000047ab9 */ /* 0x000fe20000000800 */
[----:B------:R-:W3:Y:S04]  /*a17b0*/  LDL.LU R43, [R1+0x19d4] ;  /* 0x0019d400012b7983 */ /* 0x000ee80000300800 */
        /* <DEDUP_REMOVED lines=8> */
[----:B------:R-:W-:Y:S02]  /*a1840*/  LEA R9, R11, R8, 0x1 ;  /* 0x000000080b097211 */ /* 0x000fe400078e08ff */
[----:B------:R-:W3:Y:S02]  /*a1850*/  LDC R11, c[0x0][0x248] ;  /* 0x00009200ff0b7b82 */ /* 0x000ee40000000800 */
[----:B----4-:R-:W-:-:S04]  /*a1860*/  LEA R4, P6, R9, R3, 0x2 ;  /* 0x0000000309047211 */ /* 0x010fc800078c10ff */
[----:B------:R-:W-:Y:S01]  /*a1870*/  LEA.HI.X.SX32 R5, R9, R0, 0x2, P6 ;  /* 0x0000000009057211 */ /* 0x000fe200030f16ff */
[----:B------:R-:W-:Y:S02]  /*a1880*/  IMAD R9, R10, 0x2, R9 ;  /* 0x000000020a097824 */ /* 0x000fe400078e0209 */
[----:B------:R-:W4:Y:S02]  /*a1890*/  LDC R10, c[0x0][0x248] ;  /* 0x00009200ff0a7b82 */ /* 0x000f240000000800 */
[----:B--2---:R-:W-:-:S05]  /*a18a0*/  IMAD R8, R12, 0x2, R9 ;  /* 0x000000020c087824 */ /* 0x004fca00078e0209 */
[CC--:B-1----:R-:W-:Y:S01]  /*a18b0*/  LEA R6, P6, R8.reuse, R3.reuse, 0x2 ;  /* 0x0000000308067211 */ /* 0x0c2fe200078c10ff */
[----:B------:R-:W1:Y:S03]  /*a18c0*/  LDC R12, c[0x0][0x248] ;  /* 0x00009200ff0c7b82 */ /* 0x000e660000000800 */
[----:B------:R-:W-:Y:S01]  /*a18d0*/  LEA.HI.X.SX32 R7, R8, R0, 0x2, P6 ;  /* 0x0000000008077211 */ /* 0x000fe200030f16ff */
[----:B---3--:R2:W-:Y:S02]  /*a18e0*/  @P2 STG.E desc[UR48][R4.64], R43 ;  /* 0x0000002b04002986 */ /* 0x0085e4000c101930 */
[----:B--2---:R-:W-:-:S04]  /*a18f0*/  LEA R4, P2, R9, R3, 0x2 ;  /* 0x0000000309047211 */ /* 0x004fc800078410ff */
[----:B------:R-:W-:Y:S02]  /*a1900*/  LEA.HI.X.SX32 R5, R9, R0, 0x2, P2 ;  /* 0x0000000009057211 */ /* 0x000fe400010f16ff */
[----:B------:R-:W-:Y:S01]  /*a1910*/  ISETP.LT.AND P2, PT, R46, UR4, !P0 ;  /* 0x000000042e007c0c */ /* 0x000fe2000c741270 */
[----:B------:R-:W-:Y:S01]  /*a1920*/  ULDC UR4, c[0x0][0x22c] ;  /* 0x00008b0000047ab9 */ /* 0x000fe20000000800 */
[----:B------:R-:W2:Y:S04]  /*a1930*/  LDL.LU R46, [R1+0x19c8] ;  /* 0x0019c800012e7983 */ /* 0x000ea80000300800 */
[----:B------:R3:W-:Y:S01]  /*a1940*/  @P3 STG.E desc[UR48][R4.64], R44 ;  /* 0x0000002c04003986 */ /* 0x0007e2000c101930 */
[----:B------:R-:W-:Y:S01]  /*a1950*/  ISETP.LT.AND P3, PT, R48, UR4, !P0 ;  /* 0x0000000430007c0c */ /* 0x000fe2000c761270 */
[----:B------:R-:W-:-:S02]  /*a1960*/  ULDC UR4, c[0x0][0x22c] ;  /* 0x00008b0000047ab9 */ /* 0x000fc40000000800 */
[----:B------:R1:W-:Y:S01]  /*a1970*/  @P4 STG.E desc[UR48][R6.64], R45 ;  /* 0x0000002d06004986 */ /* 0x0003e2000c101930 */
[----:B------:R-:W-:Y:S01]  /*a1980*/  ISETP.LT.AND P4, PT, R47, UR4, !P0 ;  /* 0x000000042f007c0c */ /* 0x000fe2000c781270 */
[----:B------:R-:W-:Y:S01]  /*a1990*/  IMAD R9, R13, 0x2, R8 ;  /* 0x000000020d097824 */ /* 0x000fe200078e0208 */
[----:B------:R-:W-:Y:S01]  /*a19a0*/  ULDC UR4, c[0x0][0x22c] ;  /* 0x00008b0000047ab9 */ /* 0x000fe20000000800 */
[----:B------:R-:W2:Y:S01]  /*a19b0*/  LDL.LU R48, [R1+0x19c4] ;  /* 0x0019c40001307983 */ /* 0x000ea20000300800 */
[----:B------:R-:W2:Y:S03]  /*a19c0*/  LDC R13, c[0x0][0x248] ;  /* 0x00009200ff0d7b82 */ /* 0x000ea60000000800 */
[----:B------:R-:W2:Y:S01]  /*a19d0*/  LDL.LU R47, [R1+0x19c0] ;  /* 0x0019c000012f7983 */ /* 0x000ea20000300800 */
[----:B---3--:R-:W-:-:S04]  /*a19e0*/  LEA R4, P6, R9, R3, 0x2 ;  /* 0x0000000309047211 */ /* 0x008fc800078c10ff */
[----:B------:R-:W-:Y:S01]  /*a19f0*/  LEA.HI.X.SX32 R5, R9, R0, 0x2, P6 ;  /* 0x0000000009057211 */ /* 0x000fe200030f16ff */
[----:B----4-:R-:W-:Y:S02]  /*a1a00*/  IMAD R9, R10, 0x2, R9 ;  /* 0x000000020a097824 */ /* 0x010fe400078e0209 */
[----:B------:R-:W3:Y:S03]  /*a1a10*/  LDC R10, c[0x0][0x248] ;  /* 0x00009200ff0a7b82 */ /* 0x000ee60000000800 */
[----:B------:R-:W-:-:S04]  /*a1a20*/  LEA R8, R14, R9, 0x1 ;  /* 0x000000090e087211 */ /* 0x000fc800078e08ff */
[CC--:B-1----:R-:W-:Y:S01]  /*a1a30*/  LEA R6, P6, R8.reuse, R3.reuse, 0x2 ;  /* 0x0000000308067211 */ /* 0x0c2fe200078c10ff */
[----:B------:R-:W1:Y:S03]  /*a1a40*/  LDC R14, c[0x0][0x248] ;  /* 0x00009200ff0e7b82 */ /* 0x000e660000000800 */
[----:B------:R-:W-:Y:S01]  /*a1a50*/  LEA.HI.X.SX32 R7, R8, R0, 0x2, P6 ;  /* 0x0000000008077211 */ /* 0x000fe200030f16ff */
[----:B--2---:R2:W-:Y:S02]  /*a1a60*/  @P5 STG.E desc[UR48][R4.64], R46 ;  /* 0x0000002e04005986 */ /* 0x0045e4000c101930 */
        /* <DEDUP_REMOVED lines=15> */
[----:B----4-:R-:W-:-:S04]  /*a1b60*/  LEA R4, P6, R9, R3, 0x2 ;  /* 0x0000000309047211 */ /* 0x010fc800078c10ff */
[----:B------:R-:W-:Y:S01]  /*a1b70*/  LEA.HI.X.SX32 R5, R9, R0, 0x2, P6 ;  /* 0x0000000009057211 */ /* 0x000fe200030f16ff */
[----:B------:R-:W-:Y:S02]  /*a1b80*/  IMAD R9, R12, 0x2, R9 ;  /* 0x000000020c097824 */ /* 0x000fe400078e0209 */
[----:B------:R-:W4:Y:S02]  /*a1b90*/  LDC R12, c[0x0][0x248] ;  /* 0x00009200ff0c7b82 */ /* 0x000f240000000800 */
[----:B---3--:R-:W-:-:S05]  /*a1ba0*/  IMAD R8, R10, 0x2, R9 ;  /* 0x000000020a087824 */ /* 0x008fca00078e0209 */
        /* <DEDUP_REMOVED lines=19> */
[----:B---3--:R-:W-:-:S04]  /*a1ce0*/  LEA R4, P6, R9, R3, 0x2 ;  /* 0x0000000309047211 */ /* 0x008fc800078c10ff */
[----:B------:R-:W-:Y:S02]  /*a1cf0*/  LEA.HI.X.SX32 R5, R9, R0, 0x2, P6 ;  /* 0x0000000009057211 */ /* 0x000fe400030f16ff */
[----:B----4-:R-:W-:Y:S02]  /*a1d00*/  LEA R9, R12, R9, 0x1 ;  /* 0x000000090c097211 */ /* 0x010fe400078e08ff */
[----:B------:R-:W3:Y:S03]  /*a1d10*/  LDC R12, c[0x0][0x248] ;  /* 0x00009200ff0c7b82 */ /* 0x000ee60000000800 */
[----:B------:R-:W-:-:S05]  /*a1d20*/  IMAD R8, R14, 0x2, R9 ;  /* 0x000000020e087824 */ /* 0x000fca00078e0209 */
        /* <DEDUP_REMOVED lines=38> */
[----:B------:R-:W-:Y:S02]  /*a1f90*/  ULDC UR4, c[0x0][0x22c] ;  /* 0x00008b0000047ab9 */ /* 0x000fe40000000800 */
[----:B------:R-:W2:Y:S04]  /*a1fa0*/  LDL.LU R60, [R1+0x1994] ;  /* 0x00199400013c7983 */ /* 0x000ea80000300800 */
[----:B------:R-:W2:Y:S01]  /*a1fb0*/  LDL.LU R59, [R1+0x1990] ;  /* 0x00199000013b7983 */ /* 0x000ea20000300800 */
[----:B------:R-:W-:Y:S02]  /*a1fc0*/  LEA R9, R13, R8, 0x1 ;  /* 0x000000080d097211 */ /* 0x000fe400078e08ff */
[----:B------:R-:W2:Y:S02]  /*a1fd0*/  LDC R13, c[0x0][0x248] ;  /* 0x00009200ff0d7b82 */ /* 0x000ea40000000800 */
[----:B---3--:R-:W-:-:S04]  /*a1fe0*/  LEA R4, P6, R9, R3, 0x2 ;  /* 0x0000000309047211 */ /* 0x008fc800078c10ff */
[----:B------:R-:W-:Y:S01]  /*a1ff0*/  LEA.HI.X.SX32 R5, R9, R0, 0x2, P6 ;  /* 0x0000000009057211 */ /* 0x000fe200030f16ff */
[----:B----4-:R-:W-:Y:S02]  /*a2000*/  IMAD R9, R10, 0x2, R9 ;  /* 0x000000020a097824 */ /* 0x010fe400078e0209 */
[----:B------:R-:W3:Y:S02]  /*a2010*/  LDC R10, c[0x0][0x248] ;  /* 0x00009200ff0a7b82 */ /* 0x000ee40000000800 */
        /* <DEDUP_REMOVED lines=23> */
[----:B------:R-:W4:Y:S03]  /*a2190*/  LDC R12, c[0x0][0x248] ;  /* 0x00009200ff0c7b82 */ /* 0x000f260000000800 */
[----:B---3--:R-:W-:-:S04]  /*a21a0*/  LEA R8, R10, R9, 0x1 ;  /* 0x000000090a087211 */ /* 0x008fc800078e08ff */
        /* <DEDUP_REMOVED lines=41> */
[----:B------:R-:W2:Y:S03]  /*a2440*/  LDL.LU R69, [R1+0x196c] ;  /* 0x00196c0001457983 */ /* 0x000ea60000300800 */
[----:B----4-:R-:W-:-:S04]  /*a2450*/  LEA R4, P6, R9, R3, 0x2 ;  /* 0x0000000309047211 */ /* 0x010fc800078c10ff */
[----:B------:R-:W-:Y:S02]  /*a2460*/  LEA.HI.X.SX32 R5, R9, R0, 0x2, P6 ;  /* 0x0000000009057211 */ /* 0x000fe400030f16ff */
[----:B------:R-:W-:-:S05]  /*a2470*/  LEA R9, R10, R9, 0x1 ;  /* 0x000000090a097211 */ /* 0x000fca00078e08ff */
[----:B---3--:R-:W-:Y:S02]  /*a2480*/  IMAD R10, R12, 0x2, R9 ;  /* 0x000000020c0a7824 */ /* 0x008fe400078e0209 */
[----:B------:R-:W3:Y:S03]  /*a2490*/  LDC R12, c[0x0][0x248] ;  /* 0x00009200ff0c7b82 */ /* 0x000ee60000000800 */
[----:B-1----:R-:W-:-:S04]  /*a24a0*/  LEA R6, P6, R10, R3, 0x2 ;  /* 0x000000030a067211 */ /* 0x002fc800078c10ff */
[----:B------:R-:W-:Y:S01]  /*a24b0*/  LEA.HI.X.SX32 R7, R10, R0, 0x2, P6 ;  /* 0x000000000a077211 */ /* 0x000fe200030f16ff */
[----:B--2---:R1:W-:Y:S01]  /*a24c0*/  @P2 STG.E desc[UR48][R4.64], R67 ;  /* 0x0000004304002986 */ /* 0x0043e2000c101930 */
[----:B------:R-:W-:-:S04]  /*a24d0*/  LEA R8, P2, R9, R3, 0x2 ;  /* 0x0000000309087211 */ /* 0x000fc800078410ff */
[----:B------:R-:W-:Y:S02]  /*a24e0*/  LEA.HI.X.SX32 R9, R9, R0, 0x2, P2 ;  /* 0x0000000009097211 */ /* 0x000fe400010f16ff */
[----:B------:R-:W-:Y:S01]  /*a24f0*/  ISETP.LT.AND P2, PT, R70, UR4, !P0 ;  /* 0x0000000446007c0c */ /* 0x000fe2000c741270 */
[----:B------:R-:W-:Y:S01]  /*a2500*/  ULDC UR4, c[0x0][0x22c] ;  /* 0x00008b0000047ab9 */ /* 0x000fe20000000800 */
[----:B------:R-:W2:Y:S04]  /*a2510*/  LDL.LU R70, [R1+0x1968] ;  /* 0x0019680001467983 */ /* 0x000ea80000300800 */
[----:B------:R-:W-:Y:S01]  /*a2520*/  @P3 STG.E desc[UR48][R8.64], R68 ;  /* 0x0000004408003986 */ /* 0x000fe2000c101930 */
[----:B------:R-:W-:Y:S01]  /*a2530*/  ISETP.LT.AND P3, PT, R72, UR4, !P0 ;  /* 0x0000000448007c0c */ /* 0x000fe2000c761270 */
[----:B------:R-:W-:-:S02]  /*a2540*/  ULDC UR4, c[0x0][0x22c] ;  /* 0x00008b0000047ab9 */ /* 0x000fc40000000800 */
[----:B------:R4:W-:Y:S01]  /*a2550*/  @P4 STG.E desc[UR48][R6.64], R69 ;  /* 0x0000004506004986 */ /* 0x0009e2000c101930 */
[----:B------:R-:W-:Y:S01]  /*a2560*/  ISETP.LT.AND P4, PT, R71, UR4, !P0 ;  /* 0x0000000447007c0c */ /* 0x000fe2000c781270 */
[----:B------:R-:W-:Y:S01]  /*a2570*/  IMAD R11, R13, 0x2, R10 ;  /* 0x000000020d0b7824 */ /* 0x000fe200078e020a */
[----:B------:R-:W-:Y:S01]  /*a2580*/  ULDC UR4, c[0x0][0x22c] ;  /* 0x00008b0000047ab9 */ /* 0x000fe20000000800 */
[----:B------:R-:W3:Y:S01]  /*a2590*/  LDL.LU R72, [R1+0x1964] ;  /* 0x0019640001487983 */ /* 0x000ee20000300800 */
[----:B------:R-:W3:Y:S03]  /*a25a0*/  LDC R13, c[0x0][0x248] ;  /* 0x00009200ff0d7b82 */ /* 0x000ee60000000800 */
[----:B------:R-:W3:Y:S01]  /*a25b0*/  LDL.LU R71, [R1+0x1960] ;  /* 0x0019600001477983 */ /* 0x000ee20000300800 */
[----:B-1----:R-:W-:-:S04]  /*a25c0*/  LEA R4, P6, R11, R3, 0x2 ;  /* 0x000000030b047211 */ /* 0x002fc800078c10ff */
[----:B------:R-:W-:Y:S01]  /*a25d0*/  LEA.HI.X.SX32 R5, R11, R0, 0x2, P6 ;  /* 0x000000000b057211 */ /* 0x000fe200030f16ff */
[----:B------:R-:W-:Y:S02]  /*a25e0*/  IMAD R11, R14, 0x2, R11 ;  /* 0x000000020e0b7824 */ /* 0x000fe400078e020b */
[----:B------:R-:W1:Y:S02]  /*a25f0*/  LDC R14, c[0x0][0x248] ;  /* 0x00009200ff0e7b82 */ /* 0x000e640000000800 */
[----:B------:R-:W-:-:S05]  /*a2600*/  IMAD R10, R16, 0x2, R11 ;  /* 0x00000002100a7824 */ /* 0x000fca00078e020b */
[CC--:B----4-:R-:W-:Y:S01]  /*a2610*/  LEA R6, P6, R10.reuse, R3.reuse, 0x2 ;  /* 0x000000030a067211 */ /* 0x0d0fe200078c10ff */
[----:B------:R-:W4:Y:S03]  /*a2620*/  LDC R16, c[0x0][0x248] ;  /* 0x00009200ff107b82 */ /* 0x000f260000000800 */
[----:B------:R-:W-:Y:S01]  /*a2630*/  LEA.HI.X.SX32 R7, R10, R0, 0x2, P6 ;  /* 0x000000000a077211 */ /* 0x000fe200030f16ff */
[----:B--2---:R2:W-:Y:S01]  /*a2640*/  @P5 STG.E desc[UR48][R4.64], R70 ;  /* 0x0000004604005986 */ /* 0x0045e2000c101930 */
[----:B------:R-:W-:-:S04]  /*a2650*/  LEA R8, P5, R11, R3, 0x2 ;  /* 0x000000030b087211 */ /* 0x000fc800078a10ff */
[----:B------:R-:W-:Y:S02]  /*a2660*/  LEA.HI.X.SX32 R9, R11, R0, 0x2, P5 ;  /* 0x000000000b097211 */ /* 0x000fe400028f16ff */
[----:B------:R-:W-:Y:S01]  /*a2670*/  ISETP.LT.AND P5, PT, R73, UR4, !P0 ;  /* 0x0000000449007c0c */ /* 0x000fe2000c7a1270 */
[----:B------:R-:W-:Y:S01]  /*a2680*/  ULDC UR4, c[0x0][0x22c] ;  /* 0x00008b0000047ab9 */ /* 0x000fe20000000800 */
[----:B------:R-:W4:Y:S04]  /*a2690*/  LDL.LU R73, [R1+0x195c] ;  /* 0x00195c0001497983 */ /* 0x000f280000300800 */
[----:B---3--:R-:W-:Y:S01]  /*a26a0*/  @P2 STG.E desc[UR48][R8.64], R71 ;  /* 0x0000004708002986 */ /* 0x008fe2000c101930 */
        /* <DEDUP_REMOVED lines=9> */
[----:B--2---:R-:W-:-:S04]  /*a2740*/  LEA R4, P6, R11, R3, 0x2 ;  /* 0x000000030b047211 */ /* 0x004fc800078c10ff */
[----:B------:R-:W-:Y:S01]  /*a2750*/  LEA.HI.X.SX32 R5, R11, R0, 0x2, P6 ;  /* 0x000000000b057211 */ /* 0x000fe200030f16ff */
[----:B------:R-:W-:Y:S02]  /*a2760*/  IMAD R11, R12, 0x2, R11 ;  /* 0x000000020c0b7824 */ /* 0x000fe400078e020b */
[----:B------:R-:W2:Y:S02]  /*a2770*/  LDC R12, c[0x0][0x248] ;  /* 0x00009200ff0c7b82 */ /* 0x000ea40000000800 */
[----:B-1----:R-:W-:-:S05]  /*a2780*/  IMAD R10, R14, 0x2, R11 ;  /* 0x000000020e0a7824 */ /* 0x002fca00078e020b */
[CC--:B------:R-:W-:Y:S01]  /*a2790*/  LEA R6, P6, R10.reuse, R3.reuse, 0x2 ;  /* 0x000000030a067211 */ /* 0x0c0fe200078c10ff */
[----:B------:R-:W1:Y:S03]  /*a27a0*/  LDC R14, c[0x0][0x248] ;  /* 0x00009200ff0e7b82 */ /* 0x000e660000000800 */
[----:B------:R-:W-:Y:S01]  /*a27b0*/  LEA.HI.X.SX32 R7, R10, R0, 0x2, P6 ;  /* 0x000000000a077211 */ /* 0x000fe200030f16ff */
[----:B----4-:R4:W-:Y:S01]  /*a27c0*/  @P4 STG.E desc[UR48][R4.64], R73 ;  /* 0x0000004904004986 */ /* 0x0109e2000c101930 */
[----:B------:R-:W-:-:S04]  /*a27d0*/  LEA R8, P4, R11, R3, 0x2 ;  /* 0x000000030b087211 */ /* 0x000fc800078810ff */
[----:B------:R-:W-:Y:S02]  /*a27e0*/  LEA.HI.X.SX32 R9, R11, R0, 0x2, P4 ;  /* 0x000000000b097211 */ /* 0x000fe400020f16ff */
[----:B------:R-:W-:Y:S01]  /*a27f0*/  ISETP.LT.AND P4, PT, R76, UR4, !P0 ;  /* 0x000000044c007c0c */ /* 0x000fe2000c781270 */
[----:B------:R-:W-:Y:S01]  /*a2800*/  ULDC UR4, c[0x0][0x22c] ;  /* 0x00008b0000047ab9 */ /* 0x000fe20000000800 */
[----:B------:R-:W2:Y:S04]  /*a2810*/  LDL.LU R76, [R1+0x1950] ;  /* 0x00195000014c7983 */ /* 0x000ea80000300800 */
[----:B---3--:R-:W-:Y:S01]  /*a2820*/  @P5 STG.E desc[UR48][R8.64], R74 ;  /* 0x0000004a08005986 */ /* 0x008fe2000c101930 */
[----:B------:R-:W-:Y:S01]  /*a2830*/  ISETP.LT.AND P5, PT, R77, UR4, !P0 ;  /* 0x000000044d007c0c */ /* 0x000fe2000c7a1270 */
[----:B------:R-:W-:-:S02]  /*a2840*/  ULDC UR4, c[0x0][0x22c] ;  /* 0x00008b0000047ab9 */ /* 0x000fc40000000800 */
[----:B------:R-:W3:Y:S04]  /*a2850*/  LDL.LU R77, [R1+0x194c] ;  /* 0x00194c00014d7983 */ /* 0x000ee80000300800 */
[----:B------:R1:W-:Y:S01]  /*a2860*/  @P2 STG.E desc[UR48][R6.64], R75 ;  /* 0x0000004b06002986 */ /* 0x0003e2000c101930 */
[----:B------:R-:W-:Y:S01]  /*a2870*/  ISETP.LT.AND P2, PT, R78, UR4, !P0 ;  /* 0x000000044e007c0c */ /* 0x000fe2000c741270 */
[----:B------:R-:W-:Y:S01]  /*a2880*/  IMAD R11, R13, 0x2, R10 ;  /* 0x000000020d0b7824 */ /* 0x000fe200078e020a */
[----:B------:R-:W-:Y:S01]  /*a2890*/  ULDC UR4, c[0x0][0x22c] ;  /* 0x00008b0000047ab9 */ /* 0x000fe20000000800 */
[----:B------:R-:W3:Y:S01]  /*a28a0*/  LDL.LU R78, [R1+0x1948] ;  /* 0x00194800014e7983 */ /* 0x000ee20000300800 */
[----:B------:R-:W3:Y:S02]  /*a28b0*/  LDC R13, c[0x0][0x248] ;  /* 0x00009200ff0d7b82 */ /* 0x000ee40000000800 */
[----:B----4-:R-:W-:-:S04]  /*a28c0*/  LEA R4, P6, R11, R3, 0x2 ;  /* 0x000000030b047211 */ /* 0x010fc800078c10ff */
[----:B------:R-:W-:Y:S01]  /*a28d0*/  LEA.HI.X.SX32 R5, R11, R0, 0x2, P6 ;  /* 0x000000000b057211 */ /* 0x000fe200030f16ff */
[----:B--2---:R-:W-:Y:S02]  /*a28e0*/  IMAD R11, R12, 0x2, R11 ;  /* 0x000000020c0b7824 */ /* 0x004fe400078e020b */
[----:B------:R-:W2:Y:S03]  /*a28f0*/  LDC R12, c[0x0][0x248] ;  /* 0x00009200ff0c7b82 */ /* 0x000ea60000000800 */
[----:B------:R-:W-:-:S04]  /*a2900*/  LEA R10, R16, R11, 0x1 ;  /* 0x0000000b100a7211 */ /* 0x000fc800078e08ff */
[CC--:B-1----:R-:W-:Y:S01]  /*a2910*/  LEA R6, P6, R10.reuse, R3.reuse, 0x2 ;  /* 0x000000030a067211 */ /* 0x0c2fe200078c10ff */
[----:B------:R-:W1:Y:S03]  /*a2920*/  LDC R16, c[0x0][0x248] ;  /* 0x00009200ff107b82 */ /* 0x000e660000000800 */
[----:B------:R-:W-:Y:S01]  /*a2930*/  LEA.HI.X.SX32 R7, R10, R0, 0x2, P6 ;  /* 0x000000000a077211 */ /* 0x000fe200030f16ff */
[----:B------:R4:W-:Y:S01]  /*a2940*/  @P3 STG.E desc[UR48][R4.64], R76 ;  /* 0x0000004c04003986 */ /* 0x0009e2000c101930 */
        /* <DEDUP_REMOVED lines=32> */
[----:B------:R3:W-:Y:S01]  /*a2b50*/  @P4 STG.E desc[UR48][R6.64], R81 ;  /* 0x0000005106004986 */ /* 0x0007e2000c101930 */
[----:B------:R-:W-:Y:S01]  /*a2b60*/  ISETP.LT.AND P4, PT, R83, UR4, !P0 ;  /* 0x0000000453007c0c */ /* 0x000fe2000c781270 */
[----:B------:R-:W-:Y:S01]  /*a2b70*/  IMAD R11, R13, 0x2, R10 ;  /* 0x000000020d0b7824 */ /* 0x000fe200078e020a */
[----:B------:R-:W-:Y:S01]  /*a2b80*/  ULDC UR4, c[0x0][0x22c] ;  /* 0x00008b0000047ab9 */ /* 0x000fe20000000800 */
[----:B------:R-:W3:Y:S01]  /*a2b90*/  LDL.LU R84, [R1+0x1934] ;  /* 0x0019340001547983 */ /* 0x000ee20000300800 */
[----:B------:R-:W1:Y:S03]  /*a2ba0*/  LDC R13, c[0x0][0x248] ;  /* 0x00009200ff0d7b82 */ /* 0x000e660000000800 */
[----:B------:R-:W3:Y:S01]  /*a2bb0*/  LDL.LU R83, [R1+0x1930] ;  /* 0x0019300001537983 */ /* 0x000ee20000300800 */
[----:B--2---:R-:W-:-:S04]  /*a2bc0*/  LEA R4, P6, R11, R3, 0x2 ;  /* 0x000000030b047211 */ /* 0x004fc800078c10ff */
[----:B------:R-:W-:Y:S02]  /*a2bd0*/  LEA.HI.X.SX32 R5, R11, R0, 0x2, P6 ;  /* 0x000000000b057211 */ /* 0x000fe400030f16ff */
[----:B----4-:R-:W-:Y:S02]  /*a2be0*/  LEA R11, R14, R11, 0x1 ;  /* 0x0000000b0e0b7211 */ /* 0x010fe400078e08ff */
[----:B------:R-:W2:Y:S03]  /*a2bf0*/  LDC R14, c[0x0][0x248] ;  /* 0x00009200ff0e7b82 */ /* 0x000ea60000000800 */
[----:B------:R-:W-:-:S05]  /*a2c00*/  IMAD R10, R16, 0x2, R11 ;  /* 0x00000002100a7824 */ /* 0x000fca00078e020b */
[CC--:B---3--:R-:W-:Y:S01]  /*a2c10*/  LEA R6, P6, R10.reuse, R3.reuse, 0x2 ;  /* 0x000000030a067211 */ /* 0x0c8fe200078c10ff */
[----:B------:R-:W3:Y:S03]  /*a2c20*/  LDC R16, c[0x0][0x248] ;  /* 0x00009200ff107b82 */ /* 0x000ee60000000800 */
[----:B------:R-:W-:Y:S01]  /*a2c30*/  LEA.HI.X.SX32 R7, R10, R0, 0x2, P6 ;  /* 0x000000000a077211 */ /* 0x000fe200030f16ff */
[----:B------:R4:W-:Y:S01]  /*a2c40*/  @P5 STG.E desc[UR48][R4.64], R82 ;  /* 0x0000005204005986 */ /* 0x0009e2000c101930 */
[----:B------:R-:W-:-:S04]  /*a2c50*/  LEA R8, P5, R11, R3, 0x2 ;  /* 0x000000030b087211 */ /* 0x000fc800078a10ff */
[----:B------:R-:W-:Y:S02]  /*a2c60*/  LEA.HI.X.SX32 R9, R11, R0, 0x2, P5 ;  /* 0x000000000b097211 */ /* 0x000fe400028f16ff */
[----:B------:R-:W-:Y:S01]  /*a2c70*/  ISETP.LT.AND P5, PT, R85, UR4, !P0 ;  /* 0x0000000455007c0c */ /* 0x000fe2000c7a1270 */
[----:B------:R-:W-:Y:S01]  /*a2c80*/  ULDC UR4, c[0x0][0x22c] ;  /* 0x00008b0000047ab9 */ /* 0x000fe20000000800 */
[----:B------:R-:W3:Y:S04]  /*a2c90*/  LDL.LU R85, [R1+0x192c] ;  /* 0x00192c0001557983 */ /* 0x000ee80000300800 */
[----:B------:R-:W-:Y:S01]  /*a2ca0*/  @P2 STG.E desc[UR48][R8.64], R83 ;  /* 0x0000005308002986 */ /* 0x000fe2000c101930 */
        /* <DEDUP_REMOVED lines=11> */
[----:B-1----:R-:W-:Y:S02]  /*a2d60*/  IMAD R11, R12, 0x2, R11 ;  /* 0x000000020c0b7824 */ /* 0x002fe400078e020b */
[----:B------:R-:W1:Y:S02]  /*a2d70*/  LDC R12, c[0x0][0x248] ;  /* 0x00009200ff0c7b82 */ /* 0x000e640000000800 */
[----:B--2---:R-:W-:-:S05]  /*a2d80*/  IMAD R10, R14, 0x2, R11 ;  /* 0x000000020e0a7824 */ /* 0x004fca00078e020b */
[CC--:B------:R-:W-:Y:S01]  /*a2d90*/  LEA R6, P6, R10.reuse, R3.reuse, 0x2 ;  /* 0x000000030a067211 */ /* 0x0c0fe200078c10ff */
[----:B------:R-:W2:Y:S03]  /*a2da0*/  LDC R14, c[0x0][0x248] ;  /* 0x00009200ff0e7b82 */ /* 0x000ea60000000800 */
[----:B------:R-:W-:Y:S01]  /*a2db0*/  LEA.HI.X.SX32 R7, R10, R0, 0x2, P6 ;  /* 0x000000000a077211 */ /* 0x000fe200030f16ff */
[----:B---3--:R3:W-:Y:S01]  /*a2dc0*/  @P4 STG.E desc[UR48][R4.64], R85 ;  /* 0x0000005504004986 */ /* 0x0087e2000c101930 */
[----:B------:R-:W-:-:S04]  /*a2dd0*/  LEA R8, P4, R11, R3, 0x2 ;  /* 0x000000030b087211 */ /* 0x000fc800078810ff */
[----:B------:R-:W-:Y:S02]  /*a2de0*/  LEA.HI.X.SX32 R9, R11, R0, 0x2, P4 ;  /* 0x000000000b097211 */ /* 0x000fe400020f16ff */
[----:B------:R-:W-:Y:S01]  /*a2df0*/  ISETP.LT.AND P4, PT, R88, UR4, !P0 ;  /* 0x0000000458007c0c */ /* 0x000fe2000c781270 */
[----:B------:R-:W-:Y:S01]  /*a2e00*/  ULDC UR4, c[0x0][0x22c] ;  /* 0x00008b0000047ab9 */ /* 0x000fe20000000800 */
[----:B------:R-:W4:Y:S04]  /*a2e10*/  LDL.LU R88, [R1+0x1920] ;  /* 0x0019200001587983 */ /* 0x000f280000300800 */
[----:B------:R-:W-:Y:S01]  /*a2e20*/  @P5 STG.E desc[UR48][R8.64], R86 ;  /* 0x0000005608005986 */ /* 0x000fe2000c101930 */
[----:B------:R-:W-:Y:S01]  /*a2e30*/  ISETP.LT.AND P5, PT, R89, UR4, !P0 ;  /* 0x0000000459007c0c */ /* 0x000fe2000c7a1270 */
[----:B------:R-:W-:-:S02]  /*a2e40*/  ULDC UR4, c[0x0][0x22c] ;  /* 0x00008b0000047ab9 */ /* 0x000fc40000000800 */
[----:B------:R-:W2:Y:S04]  /*a2e50*/  LDL.LU R89, [R1+0x191c] ;  /* 0x00191c0001597983 */ /* 0x000ea80000300800 */
[----:B------:R1:W-:Y:S01]  /*a2e60*/  @P2 STG.E desc[UR48][R6.64], R87 ;  /* 0x0000005706002986 */ /* 0x0003e2000c101930 */
[----:B------:R-:W-:Y:S01]  /*a2e70*/  ISETP.LT.AND P2, PT, R90, UR4, !P0 ;  /* 0x000000045a007c0c */ /* 0x000fe2000c741270 */
[----:B------:R-:W-:Y:S02]  /*a2e80*/  ULDC UR4, c[0x0][0x22c] ;  /* 0x00008b0000047ab9 */ /* 0x000fe40000000800 */
[----:B------:R-:W2:Y:S01]  /*a2e90*/  LDL.LU R90, [R1+0x1918] ;  /* 0x00191800015a7983 */ /* 0x000ea20000300800 */
[----:B------:R-:W-:Y:S02]  /*a2ea0*/  LEA R11, R13, R10, 0x1 ;  /* 0x0000000a0d0b7211 */ /* 0x000fe400078e08ff */
[----:B------:R-:W2:Y:S02]  /*a2eb0*/  LDC R13, c[0x0][0x248] ;  /* 0x00009200ff0d7b82 */ /* 0x000ea40000000800 */
[----:B---3--:R-:W-:-:S04]  /*a2ec0*/  LEA R4, P6, R11, R3, 0x2 ;  /* 0x000000030b047211 */ /* 0x008fc800078c10ff */
[----:B------:R-:W-:Y:S01]  /*a2ed0*/  LEA.HI.X.SX32 R5, R11, R0, 0x2, P6 ;  /* 0x000000000b057211 */ /* 0x000fe200030f16ff */
[----:B-1----:R-:W-:Y:S02]  /*a2ee0*/  IMAD R11, R12, 0x2, R11 ;  /* 0x000000020c0b7824 */ /* 0x002fe400078e020b */
[----:B------:R-:W1:Y:S02]  /*a2ef0*/  LDC R12, c[0x0][0x248] ;  /* 0x00009200ff0c7b82 */ /* 0x000e640000000800 */
[----:B------:R-:W-:-:S05]  /*a2f00*/  IMAD R10, R16, 0x2, R11 ;  /* 0x00000002100a7824 */ /* 0x000fca00078e020b */
[CC--:B------:R-:W-:Y:S01]  /*a2f10*/  LEA R6, P6, R10.reuse, R3.reuse, 0x2 ;  /* 0x000000030a067211 */ /* 0x0c0fe200078c10ff */
[----:B------:R-:W3:Y:S03]  /*a2f20*/  LDC R16, c[0x0][0x248] ;  /* 0x00009200ff107b82 */ /* 0x000ee60000000800 */
[----:B------:R-:W-:Y:S01]  /*a2f30*/  LEA.HI.X.SX32 R7, R10, R0, 0x2, P6 ;  /* 0x000000000a077211 */ /* 0x000fe200030f16ff */
[----:B----4-:R4:W-:Y:S01]  /*a2f40*/  @P3 STG.E desc[UR48][R4.64], R88 ;  /* 0x0000005804003986 */ /* 0x0109e2000c101930 */
[----:B------:R-:W-:-:S04]  /*a2f50*/  LEA R8, P3, R11, R3, 0x2 ;  /* 0x000000030b087211 */ /* 0x000fc800078610ff */
[----:B------:R-:W-:Y:S02]  /*a2f60*/  LEA.HI.X.SX32 R9, R11, R0, 0x2, P3 ;  /* 0x000000000b097211 */ /* 0x000fe400018f16ff */
[----:B------:R-:W-:Y:S01]  /*a2f70*/  ISETP.LT.AND P3, PT, R91, UR4, !P0 ;  /* 0x000000045b007c0c */ /* 0x000fe2000c761270 */
[----:B------:R-:W-:Y:S01]  /*a2f80*/  ULDC UR4, c[0x0][0x22c] ;  /* 0x00008b0000047ab9 */ /* 0x000fe20000000800 */
[----:B------:R-:W3:Y:S04]  /*a2f90*/  LDL.LU R91, [R1+0x1914] ;  /* 0x00191400015b7983 */ /* 0x000ee80000300800 */
[----:B--2---:R-:W-:Y:S01]  /*a2fa0*/  @P4 STG.E desc[UR48][R8.64], R89 ;  /* 0x0000005908004986 */ /* 0x004fe2000c101930 */
        /* <DEDUP_REMOVED lines=13> */
[----:B-1----:R-:W-:-:S04]  /*a3080*/  LEA R10, R12, R11, 0x1 ;  /* 0x0000000b0c0a7211 */ /* 0x002fc800078e08ff */
[CC--:B------:R-:W-:Y:S01]  /*a3090*/  LEA R6, P6, R10.reuse, R3.reuse, 0x2 ;  /* 0x000000030a067211 */ /* 0x0c0fe200078c10ff */
[----:B------:R-:W1:Y:S03]  /*a30a0*/  LDC R12, c[0x0][0x248] ;  /* 0x00009200ff0c7b82 */ /* 0x000e660000000800 */
[----:B------:R-:W-:Y:S01]  /*a30b0*/  LEA.HI.X.SX32 R7, R10, R0, 0x2, P6 ;  /* 0x000000000a077211 */ /* 0x000fe200030f16ff */
[----:B---3--:R3:W-:Y:S01]  /*a30c0*/  @P2 STG.E desc[UR48][R4.64], R91 ;  /* 0x0000005b04002986 */ /* 0x0087e2000c101930 */
[----:B------:R-:W-:-:S04]  /*a30d0*/  LEA R8, P2, R11, R3, 0x2 ;  /* 0x000000030b087211 */ /* 0x000fc800078410ff */
[----:B------:R-:W-:Y:S02]  /*a30e0*/  LEA.HI.X.SX32 R9, R11, R0, 0x2, P2 ;  /* 0x000000000b097211 */ /* 0x000fe400010f16ff */
[----:B------:R-:W-:Y:S01]  /*a30f0*/  ISETP.LT.AND P2, PT, R94, UR4, !P0 ;  /* 0x000000045e007c0c */ /* 0x000fe2000c741270 */
[----:B------:R-:W-:Y:S01]  /*a3100*/  ULDC UR4, c[0x0][0x22c] ;  /* 0x00008b0000047ab9 */ /* 0x000fe20000000800 */
[----:B------:R-:W4:Y:S04]  /*a3110*/  LDL.LU R94, [R1+0x1908] ;  /* 0x00190800015e7983 */ /* 0x000f280000300800 */
[----:B--2---:R-:W-:Y:S01]  /*a3120*/  @P3 STG.E desc[UR48][R8.64], R92 ;  /* 0x0000005c08003986 */ /* 0x004fe2000c101930 */
[----:B------:R-:W-:Y:S01]  /*a3130*/  ISETP.LT.AND P3, PT, R96, UR4, !P0 ;  /* 0x0000000460007c0c */ /* 0x000fe2000c761270 */
[----:B------:R-:W-:-:S02]  /*a3140*/  ULDC UR4, c[0x0][0x22c] ;  /* 0x00008b0000047ab9 */ /* 0x000fc40000000800 */
[----:B------:R2:W-:Y:S01]  /*a3150*/  @P4 STG.E desc[UR48][R6.64], R93 ;  /* 0x0000005d06004986 */ /* 0x0005e2000c101930 */
[----:B------:R-:W-:Y:S01]  /*a3160*/  ISETP.LT.AND P4, PT, R95, UR4, !P0 ;  /* 0x000000045f007c0c */ /* 0x000fe2000c781270 */
[----:B------:R-:W-:Y:S01]  /*a3170*/  IMAD R11, R13, 0x2, R10 ;  /* 0x000000020d0b7824 */ /* 0x000fe200078e020a */
[----:B------:R-:W-:Y:S01]  /*a3180*/  ULDC UR4, c[0x0][0x22c] ;  /* 0x00008b0000047ab9 */ /* 0x000fe20000000800 */
[----:B------:R-:W2:Y:S01]  /*a3190*/  LDL.LU R96, [R1+0x1904] ;  /* 0x0019040001607983 */ /* 0x000ea20000300800 */
[----:B------:R-:W1:Y:S03]  /*a31a0*/  LDC R13, c[0x0][0x248] ;  /* 0x00009200ff0d7b82 */ /* 0x000e660000000800 */
[----:B------:R-:W2:Y:S01]  /*a31b0*/  LDL.LU R95, [R1+0x1900] ;  /* 0x00190000015f7983 */ /* 0x000ea20000300800 */
[----:B---3--:R-:W-:-:S04]  /*a31c0*/  LEA R4, P6, R11, R3, 0x2 ;  /* 0x000000030b047211 */ /* 0x008fc800078c10ff */
[----:B------:R-:W-:Y:S01]  /*a31d0*/  LEA.HI.X.SX32 R5, R11, R0, 0x2, P6 ;  /* 0x000000000b057211 */ /* 0x000fe200030f16ff */
[----:B----4-:R-:W-:Y:S02]  /*a31e0*/  IMAD R11, R14, 0x2, R11 ;  /* 0x000000020e0b7824 */ /* 0x010fe400078e020b */
[----:B------:R-:W3:Y:S02]  /*a31f0*/  LDC R14, c[0x0][0x248] ;  /* 0x00009200ff0e7b82 */ /* 0x000ee40000000800 */
[----:B------:R-:W-:-:S05]  /*a3200*/  IMAD R10, R16, 0x2, R11 ;  /* 0x00000002100a7824 */ /* 0x000fca00078e020b */
[CC--:B--2---:R-:W-:Y:S01]  /*a3210*/  LEA R6, P6, R10.reuse, R3.reuse, 0x2 ;  /* 0x000000030a067211 */ /* 0x0c4fe200078c10ff */
[----:B------:R-:W2:Y:S03]  /*a3220*/  LDC R16, c[0x0][0x248] ;  /* 0x00009200ff107b82 */ /* 0x000ea60000000800 */
[----:B------:R-:W-:Y:S01]  /*a3230*/  LEA.HI.X.SX32 R7, R10, R0, 0x2, P6 ;  /* 0x000000000a077211 */ /* 0x000fe200030f16ff */
[----:B------:R4:W-:Y:S01]  /*a3240*/  @P5 STG.E desc[UR48][R4.64], R94 ;  /* 0x0000005e04005986 */ /* 0x0009e2000c101930 */
        /* <DEDUP_REMOVED lines=16> */
[----:B------:R-:W-:Y:S02]  /*a3350*/  LEA.HI.X.SX32 R5, R11, R0, 0x2, P6 ;  /* 0x000000000b057211 */ /* 0x000fe400030f16ff */
[----:B-1----:R-:W-:Y:S02]  /*a3360*/  LEA R11, R12, R11, 0x1 ;  /* 0x0000000b0c0b7211 */ /* 0x002fe400078e08ff */
[----:B------:R-:W1:Y:S03]  /*a3370*/  LDC R12, c[0x0][0x248] ;  /* 0x00009200ff0c7b82 */ /* 0x000e660000000800 */
[----:B---3--:R-:W-:-:S05]  /*a3380*/  IMAD R10, R14, 0x2, R11 ;  /* 0x000000020e0a7824 */ /* 0x008fca00078e020b */
[CC--:B------:R-:W-:Y:S01]  /*a3390*/  LEA R6, P6, R10.reuse, R3.reuse, 0x2 ;  /* 0x000000030a067211 */ /* 0x0c0fe200078c10ff */
[----:B------:R-:W3:Y:S03]  /*a33a0*/  LDC R14, c[0x0][0x248] ;  /* 0x00009200ff0e7b82 */ /* 0x000ee60000000800 */
[----:B------:R-:W-:Y:S01]  /*a33b0*/  LEA.HI.X.SX32 R7, R10, R0, 0x2, P6 ;  /* 0x000000000a077211 */ /* 0x000fe200030f16ff */
[----:B--2---:R2:W-:Y:S01]  /*a33c0*/  @P4 STG.E desc[UR48][R4.64], R97 ;  /* 0x0000006104004986 */ /* 0x0045e2000c101930 */
        /* <DEDUP_REMOVED lines=15> */
[----:B--2---:R-:W-:-:S04]  /*a34c0*/  LEA R4, P6, R11, R3, 0x2 ;  /* 0x000000030b047211 */ /* 0x004fc800078c10ff */
[----:B------:R-:W-:Y:S01]  /*a34d0*/  LEA.HI.X.SX32 R5, R11, R0, 0x2, P6 ;  /* 0x000000000b057211 */ /* 0x000fe200030f16ff */
[----:B-1----:R-:W-:Y:S02]  /*a34e0*/  IMAD R11, R12, 0x2, R11 ;  /* 0x000000020c0b7824 */ /* 0x002fe400078e020b */
[----:B------:R-:W1:Y:S02]  /*a34f0*/  LDC R12, c[0x0][0x248] ;  /* 0x00009200ff0c7b82 */ /* 0x000e640000000800 */
[----:B------:R-:W-:-:S05]  /*a3500*/  IMAD R10, R16, 0x2, R11 ;  /* 0x00000002100a7824 */ /* 0x000fca00078e020b */
[CC--:B------:R-:W-:Y:S01]  /*a3510*/  LEA R6, P6, R10.reuse, R3.reuse, 0x2 ;  /* 0x000000030a067211 */ /* 0x0c0fe200078c10ff */
[----:B------:R-:W2:Y:S03]  /*a3520*/  LDC R16, c[0x0][0x248] ;  /* 0x00009200ff107b82 */ /* 0x000ea60000000800 */
        /* <DEDUP_REMOVED lines=21> */
[----:B-1----:R-:W-:-:S05]  /*a3680*/  IMAD R10, R12, 0x2, R11 ;  /* 0x000000020c0a7824 */ /* 0x002fca00078e020b */
[CC--:B------:R-:W-:Y:S01]  /*a3690*/  LEA R6, P6, R10.reuse, R3.reuse, 0x2 ;  /* 0x000000030a067211 */ /* 0x0c0fe200078c10ff */
[----:B------:R-:W1:Y:S03]  /*a36a0*/  LDC R12, c[0x0][0x248] ;  /* 0x00009200ff0c7b82 */ /* 0x000e660000000800 */
        /* <DEDUP_REMOVED lines=18> */
[----:B------:R-:W-:Y:S01]  /*a37d0*/  LEA.HI.X.SX32 R5, R11, R0, 0x2, P6 ;  /* 0x000000000b057211 */ /* 0x000fe200030f16ff */
[----:B----4-:R-:W-:Y:S02]  /*a37e0*/  IMAD R11, R14, 0x2, R11 ;  /* 0x000000020e0b7824 */ /* 0x010fe400078e020b */
[----:B------:R-:W2:Y:S03]  /*a37f0*/  LDC R14, c[0x0][0x248] ;  /* 0x00009200ff0e7b82 */ /* 0x000ea60000000800 */
[----:B------:R-:W-:-:S04]  /*a3800*/  LEA R10, R16, R11, 0x1 ;  /* 0x0000000b100a7211 */ /* 0x000fc800078e08ff */
        /* <DEDUP_REMOVED lines=45> */
[----:B-1----:R-:W-:Y:S02]  /*a3ae0*/  LEA R11, R12, R11, 0x1 ;  /* 0x0000000b0c0b7211 */ /* 0x002fe400078e08ff */
[----:B------:R-:W1:Y:S03]  /*a3af0*/  LDC R12, c[0x0][0x248] ;  /* 0x00009200ff0c7b82 */ /* 0x000e660000000800 */
        /* <DEDUP_REMOVED lines=43> */
[----:B------:R-:W1:Y:S02]  /*a3db0*/  LDC R13, c[0x0][0x248] ;  /* 0x00009200ff0d7b82 */ /* 0x000e640000000800 */
        /* <DEDUP_REMOVED lines=13> */
[----:B------:R-:W3:Y:S04]  /*a3e90*/  LDL.LU R121, [R1+0x189c] ;  /* 0x00189c0001797983 */ /* 0x000ee80000300800 */
        /* <DEDUP_REMOVED lines=10> */
[----:B----4-:R-:W-:-:S04]  /*a3f40*/  LEA R4, P6, R11, R3, 0x2 ;  /* 0x000000030b047211 */ /* 0x010fc800078c10ff */
[----:B------:R-:W-:Y:S01]  /*a3f50*/  LEA.HI.X.SX32 R5, R11, R0, 0x2, P6 ;  /* 0x000000000b057211 */ /* 0x000fe200030f16ff */
[----:B-1----:R-:W-:Y:S02]  /*a3f60*/  IMAD R11, R12, 0x2, R11 ;  /* 0x000000020c0b7824 */ /* 0x002fe400078e020b */
[----:B------:R-:W1:Y:S02]  /*a3f70*/  LDC R12, c[0x0][0x248] ;  /* 0x00009200ff0c7b82 */ /* 0x000e640000000800 */
[----:B---3--:R3:W-:Y:S01]  /*a3f80*/  @P4 STG.E desc[UR48][R4.64], R121 ;  /* 0x0000007904004986 */ /* 0x0087e2000c101930 */
        /* <DEDUP_REMOVED lines=8> */
[----:B------:R-:W4:Y:S01]  /*a4010*/  LDL.LU R125, [R1+0x188c] ;  /* 0x00188c00017d7983 */ /* 0x000f220000300800 */
[----:B------:R-:W-:Y:S02]  /*a4020*/  LEA R10, R14, R11, 0x1 ;  /* 0x0000000b0e0a7211 */ /* 0x000fe400078e08ff */
[----:B------:R-:W4:Y:S02]  /*a4030*/  LDC R14, c[0x0][0x248] ;  /* 0x00009200ff0e7b82 */ /* 0x000f240000000800 */
[----:B------:R-:W-:Y:S01]  /*a4040*/  LEA R6, P6, R10, R3, 0x2 ;  /* 0x000000030a067211 */ /* 0x000fe200078c10ff */
[----:B------:R-:W-:-:S03]  /*a4050*/  IMAD R11, R13, 0x2, R10 ;  /* 0x000000020d0b7824 */ /* 0x000fc600078e020a */
[-C--:B------:R-:W-:Y:S02]  /*a4060*/  LEA.HI.X.SX32 R7, R10, R0.reuse, 0x2, P6 ;  /* 0x000000000a077211 */ /* 0x080fe400030f16ff */
[C---:B---3--:R-:W-:Y:S01]  /*a4070*/  LEA R4, P6, R11.reuse, R3, 0x2 ;  /* 0x000000030b047211 */ /* 0x048fe200078c10ff */
[----:B------:R-:W3:Y:S03]  /*a4080*/  LDC R13, c[0x0][0x248] ;  /* 0x00009200ff0d7b82 */ /* 0x000ee60000000800 */
[----:B------:R-:W-:Y:S01]  /*a4090*/  LEA.HI.X.SX32 R5, R11, R0, 0x2, P6 ;  /* 0x000000000b057211 */ /* 0x000fe200030f16ff */
[----:B-1----:R-:W-:-:S04]  /*a40a0*/  IMAD R11, R12, 0x2, R11 ;  /* 0x000000020c0b7824 */ /* 0x002fc800078e020b */
[----:B------:R-:W1:Y:S01]  /*a40b0*/  LDC R12, c[0x0][0x248] ;  /* 0x00009200ff0c7b82 */ /* 0x000e620000000800 */
[----:B--2---:R2:W-:Y:S04]  /*a40c0*/  @P2 STG.E desc[UR48][R6.64], R123 ;  /* 0x0000007b06002986 */ /* 0x0045e8000c101930 */
[----:B------:R3:W-:Y:S01]  /*a40d0*/  @P3 STG.E desc[UR48][R4.64], R124 ;  /* 0x0000007c04003986 */ /* 0x0007e2000c101930 */
[C---:B----4-:R-:W-:Y:S02]  /*a40e0*/  LEA R8, P3, R11.reuse, R3, 0x2 ;  /* 0x000000030b087211 */ /* 0x050fe400078610ff */
[----:B------:R-:W-:Y:S01]  /*a40f0*/  ISETP.LT.AND P2, PT, R126, UR4, !P0 ;  /* 0x000000047e007c0c */ /* 0x000fe2000c741270 */
[----:B------:R-:W-:Y:S01]  /*a4100*/  ULDC UR4, c[0x0][0x22c] ;  /* 0x00008b0000047ab9 */ /* 0x000fe20000000800 */
[----:B------:R-:W-:Y:S01]  /*a4110*/  LEA.HI.X.SX32 R9, R11, R0, 0x2, P3 ;  /* 0x000000000b097211 */ /* 0x000fe200018f16ff */
[----:B------:R-:W4:Y:S01]  /*a4120*/  LDL.LU R126, [R1+0x1888] ;  /* 0x00188800017e7983 */ /* 0x000f220000300800 */
[----:B------:R-:W-:Y:S01]  /*a4130*/  ISETP.LT.AND P3, PT, R127, UR4, !P0 ;  /* 0x000000047f007c0c */ /* 0x000fe2000c761270 */
[----:B------:R-:W-:-:S02]  /*a4140*/  ULDC UR4, c[0x0][0x22c] ;  /* 0x00008b0000047ab9 */ /* 0x000fc40000000800 */
[----:B------:R-:W4:Y:S04]  /*a4150*/  LDL.LU R127, [R1+0x1884] ;  /* 0x00188400017f7983 */ /* 0x000f280000300800 */
[----:B------:R1:W-:Y:S01]  /*a4160*/  @P4 STG.E desc[UR48][R8.64], R125 ;  /* 0x0000007d08004986 */ /* 0x0003e2000c101930 */
[----:B------:R-:W-:Y:S01]  /*a4170*/  ISETP.LT.AND P4, PT, R128, UR4, !P0 ;  /* 0x0000000480007c0c */ /* 0x000fe2000c781270 */
[----:B------:R-:W-:Y:S01]  /*a4180*/  IMAD R10, R16, 0x2, R11 ;  /* 0x00000002100a7824 */ /* 0x000fe200078e020b */
[----:B------:R-:W-:Y:S01]  /*a4190*/  ULDC UR4, c[0x0][0x22c] ;  /* 0x00008b0000047ab9 */ /* 0x000fe20000000800 */
[----:B------:R-:W4:Y:S01]  /*a41a0*/  LDL.LU R128, [R1+0x1880] ;  /* 0x0018800001807983 */ /* 0x000f220000300800 */
[----:B------:R-:W4:Y:S01]  /*a41b0*/  LDC R16, c[0x0][0x248] ;  /* 0x00009200ff107b82 */ /* 0x000f220000000800 */
[----:B------:R-:W-:Y:S01]  /*a41c0*/  IMAD R11, R15, 0x2, R10 ;  /* 0x000000020f0b7824 */ /* 0x000fe200078e020a */
[----:B--2---:R-:W-:-:S04]  /*a41d0*/  LEA R6, P6, R10, R3, 0x2 ;  /* 0x000000030a067211 */ /* 0x004fc800078c10ff */
[-C--:B------:R-:W-:Y:S02]  /*a41e0*/  LEA.HI.X.SX32 R7, R10, R0.reuse, 0x2, P6 ;  /* 0x000000000a077211 */ /* 0x080fe400030f16ff */
[C---:B---3--:R-:W-:Y:S01]  /*a41f0*/  LEA R4, P6, R11.reuse, R3, 0x2 ;  /* 0x000000030b047211 */ /* 0x048fe200078c10ff */
[----:B------:R-:W2:Y:S03]  /*a4200*/  LDC R15, c[0x0][0x248] ;  /* 0x00009200ff0f7b82 */ /* 0x000ea60000000800 */
[----:B------:R-:W-:Y:S02]  /*a4210*/  LEA.HI.X.SX32 R5, R11, R0, 0x2, P6 ;  /* 0x000000000b057211 */ /* 0x000fe400030f16ff */
[----:B-1----:R-:W-:-:S04]  /*a4220*/  LEA R11, R12, R11, 0x1 ;  /* 0x0000000b0c0b7211 */ /* 0x002fc800078e08ff */
[----:B------:R-:W-:-:S04]  /*a4230*/  LEA R8, P6, R11, R3, 0x2 ;  /* 0x000000030b087211 */ /* 0x000fc800078c10ff */
[----:B------:R-:W-:Y:S01]  /*a4240*/  LEA.HI.X.SX32 R9, R11, R0, 0x2, P6 ;  /* 0x000000000b097211 */ /* 0x000fe200030f16ff */
[----:B----4-:R1:W-:Y:S01]  /*a4250*/  @P5 STG.E desc[UR48][R6.64], R126 ;  /* 0x0000007e06005986 */ /* 0x0103e2000c101930 */
[----:B------:R-:W-:Y:S01]  /*a4260*/  ISETP.LT.AND P5, PT, R129, UR4, !P0 ;  /* 0x0000000481007c0c */ /* 0x000fe2000c7a1270 */
[----:B------:R-:W-:Y:S02]  /*a4270*/  ULDC UR4, c[0x0][0x22c] ;  /* 0x00008b0000047ab9 */ /* 0x000fe40000000800 */
[----:B------:R3:W-:Y:S01]  /*a4280*/  @P2 STG.E desc[UR48][R4.64], R127 ;  /* 0x0000007f04002986 */ /* 0x0007e2000c101930 */
[----:B------:R-:W-:Y:S01]  /*a4290*/  ISETP.LT.AND P2, PT, R130, UR4, !P0 ;  /* 0x0000000482007c0c */ /* 0x000fe2000c741270 */
[----:B------:R-:W-:Y:S02]  /*a42a0*/  ULDC UR4, c[0x0][0x22c] ;  /* 0x00008b0000047ab9 */ /* 0x000fe40000000800 */
[----:B------:R-:W4:Y:S04]  /*a42b0*/  LDL.LU R129, [R1+0x187c] ;  /* 0x00187c0001817983 */ /* 0x000f280000300800 */
[----:B------:R4:W-:Y:S01]  /*a42c0*/  @P3 STG.E desc[UR48][R8.64], R128 ;  /* 0x0000008008003986 */ /* 0x0009e2000c101930 */
[----:B------:R-:W-:Y:S01]  /*a42d0*/  ISETP.LT.AND P3, PT, R131, UR4, !P0 ;  /* 0x0000000483007c0c */ /* 0x000fe2000c761270 */
[----:B------:R-:W-:Y:S01]  /*a42e0*/  IMAD R12, R14, 0x2, R11 ;  /* 0x000000020e0c7824 */ /* 0x000fe200078e020b */
[----:B------:R-:W-:Y:S01]  /*a42f0*/  ULDC UR4, c[0x0][0x22c] ;  /* 0x00008b0000047ab9 */ /* 0x000fe20000000800 */
[----:B------:R-:W4:Y:S01]  /*a4300*/  LDL.LU R130, [R1+0x1878] ;  /* 0x0018780001827983 */ /* 0x000f220000300800 */
[----:B------:R-:W4:Y:S03]  /*a4310*/  LDC R14, c[0x0][0x248] ;  /* 0x00009200ff0e7b82 */ /* 0x000f260000000800 */
[----:B------:R-:W4:Y:S01]  /*a4320*/  LDL.LU R131, [R1+0x1874] ;  /* 0x0018740001837983 */ /* 0x000f220000300800 */
[----:B------:R-:W-:Y:S01]  /*a4330*/  LEA R10, P6, R12, R3, 0x2 ;  /* 0x000000030c0a7211 */ /* 0x000fe200078c10ff */
[----:B-1----:R-:W-:-:S03]  /*a4340*/  IMAD R6, R13, 0x2, R12 ;  /* 0x000000020d067824 */ /* 0x002fc600078e020c */
[-C--:B------:R-:W-:Y:S01]  /*a4350*/  LEA.HI.X.SX32 R11, R12, R0.reuse, 0x2, P6 ;  /* 0x000000000c0b7211 */ /* 0x080fe200030f16ff */
[----:B--2---:R-:W-:Y:S01]  /*a4360*/  IMAD R12, R15, 0x2, R6 ;  /* 0x000000020f0c7824 */ /* 0x004fe200078e0206 */
[CC--:B---3--:R-:W-:Y:S01]  /*a4370*/  LEA R4, P6, R6.reuse, R3.reuse, 0x2 ;  /* 0x0000000306047211 */ /* 0x0c8fe200078c10ff */
[----:B------:R-:W1:Y:S03]  /*a4380*/  LDC R13, c[0x0][0x248] ;  /* 0x00009200ff0d7b82 */ /* 0x000e660000000800 */
[----:B------:R-:W-:Y:S02]  /*a4390*/  LEA.HI.X.SX32 R5, R6, R0, 0x2, P6 ;  /* 0x0000000006057211 */ /* 0x000fe400030f16ff */
[----:B------:R-:W-:-:S03]  /*a43a0*/  LEA R6, P6, R12, R3, 0x2 ;  /* 0x000000030c067211 */ /* 0x000fc600078c10ff */
[----:B------:R-:W2:Y:S01]  /*a43b0*/  LDC R15, c[0x0][0x248] ;  /* 0x00009200ff0f7b82 */ /* 0x000ea20000000800 */
[----:B------:R-:W-:Y:S01]  /*a43c0*/  LEA.HI.X.SX32 R7, R12, R0, 0x2, P6 ;  /* 0x000000000c077211 */ /* 0x000fe200030f16ff */
[----:B------:R-:W-:-:S06]  /*a43d0*/  IMAD R12, R17, 0x2, R12 ;  /* 0x00000002110c7824 */ /* 0x000fcc00078e020c */
[----:B------:R-:W3:Y:S01]  /*a43e0*/  LDC R17, c[0x0][0x248] ;  /* 0x00009200ff117b82 */ /* 0x000ee20000000800 */
[----:B----4-:R4:W-:Y:S01]  /*a43f0*/  @P4 STG.E desc[UR48][R10.64], R129 ;  /* 0x000000810a004986 */ /* 0x0109e2000c101930 */
[----:B------:R-:W-:Y:S01]  /*a4400*/  ISETP.LT.AND P4, PT, R137, UR4, !P0 ;  /* 0x0000000489007c0c */ /* 0x000fe2000c781270 */
[----:B------:R-:W-:Y:S02]  /*a4410*/  ULDC UR4, c[0x0][0x22c] ;  /* 0x00008b0000047ab9 */ /* 0x000fe40000000800 */
[----:B------:R-:W2:Y:S04]  /*a4420*/  LDL.LU R137, [R1+0x1870] ;  /* 0x0018700001897983 */ /* 0x000ea80000300800 */
[----:B------:R1:W-:Y:S01]  /*a4430*/  @P5 STG.E desc[UR48][R4.64], R130 ;  /* 0x0000008204005986 */ /* 0x0003e2000c101930 */
[----:B------:R-:W-:Y:S01]  /*a4440*/  ISETP.LT.AND P5, PT, R132, UR4, !P0 ;  /* 0x0000000484007c0c */ /* 0x000fe2000c7a1270 */
[----:B------:R-:W-:-:S02]  /*a4450*/  ULDC UR4, c[0x0][0x22c] ;  /* 0x00008b0000047ab9 */ /* 0x000fc40000000800 */
[----:B------:R3:W-:Y:S01]  /*a4460*/  @P2 STG.E desc[UR48][R6.64], R131 ;  /* 0x0000008306002986 */ /* 0x0007e2000c101930 */
[C---:B------:R-:W-:Y:S01]  /*a4470*/  LEA R8, P2, R12.reuse, R3, 0x2 ;  /* 0x000000030c087211 */ /* 0x040fe200078410ff */
[----:B----4-:R-:W4:Y:S02]  /*a4480*/  LDC R11, c[0x0][0x248] ;  /* 0x00009200ff0b7b82 */ /* 0x010f240000000800 */
[----:B------:R-:W3:Y:S01]  /*a4490*/  LDL.LU R132, [R1+0x186c] ;  /* 0x00186c0001847983 */ /* 0x000ee20000300800 */
[----:B------:R-:W-:Y:S02]  /*a44a0*/  LEA.HI.X.SX32 R9, R12, R0, 0x2, P2 ;  /* 0x000000000c097211 */ /* 0x000fe400010f16ff */
[----:B------:R-:W-:Y:S01]  /*a44b0*/  ISETP.LT.AND P2, PT, R133, UR4, !P0 ;  /* 0x0000000485007c0c */ /* 0x000fe2000c741270 */
[----:B------:R-:W-:Y:S01]  /*a44c0*/  ULDC UR4, c[0x0][0x22c] ;  /* 0x00008b0000047ab9 */ /* 0x000fe20000000800 */
[----:B------:R-:W4:Y:S01]  /*a44d0*/  LDL.LU R133, [R1+0x1868] ;  /* 0x0018680001857983 */ /* 0x000f220000300800 */
[----:B------:R-:W-:-:S02]  /*a44e0*/  LEA R10, R19, R12, 0x1 ;  /* 0x0000000c130a7211 */ /* 0x000fc400078e08ff */
[----:B------:R-:W4:Y:S02]  /*a44f0*/  LDC R12, c[0x0][0x248] ;  /* 0x00009200ff0c7b82 */ /* 0x000f240000000800 */
[----:B-1----:R-:W-:-:S04]  /*a4500*/  LEA R4, P6, R10, R3, 0x2 ;  /* 0x000000030a047211 */ /* 0x002fc800078c10ff */
[----:B------:R-:W-:Y:S01]  /*a4510*/  LEA.HI.X.SX32 R5, R10, R0, 0x2, P6 ;  /* 0x000000000a057211 */ /* 0x000fe200030f16ff */
[----:B---3--:R1:W-:Y:S01]  /*a4520*/  @P3 STG.E desc[UR48][R8.64], R132 ;  /* 0x0000008408003986 */ /* 0x0083e2000c101930 */
[----:B------:R-:W-:Y:S01]  /*a4530*/  ISETP.LT.AND P3, PT, R134, UR4, !P0 ;  /* 0x0000000486007c0c */ /* 0x000fe2000c761270 */
[----:B------:R-:W-:Y:S01]  /*a4540*/  ULDC UR4, c[0x0][0x22c] ;  /* 0x00008b0000047ab9 */ /* 0x000fe20000000800 */
[----:B------:R-:W3:Y:S01]  /*a4550*/  LDC R19, c[0x0][0x248] ;  /* 0x00009200ff137b82 */ /* 0x000ee20000000800 */
[----:B------:R-:W2:Y:S04]  /*a4560*/  LDL.LU R134, [R1+0x1864] ;  /* 0x0018640001867983 */ /* 0x000ea80000300800 */
[----:B----4-:R4:W-:Y:S01]  /*a4570*/  @P4 STG.E desc[UR48][R4.64], R133 ;  /* 0x0000008504004986 */ /* 0x0109e2000c101930 */
[----:B------:R-:W-:Y:S01]  /*a4580*/  ISETP.LT.AND P4, PT, R135, UR4, !P0 ;  /* 0x0000000487007c0c */ /* 0x000fe2000c781270 */
[----:B------:R-:W-:Y:S01]  /*a4590*/  IMAD R7, R13, 0x2, R10 ;  /* 0x000000020d077824 */ /* 0x000fe200078e020a */
[----:B------:R-:W-:Y:S01]  /*a45a0*/  ULDC UR4, c[0x0][0x22c] ;  /* 0x00008b0000047ab9 */ /* 0x000fe20000000800 */
[----:B------:R-:W4:Y:S01]  /*a45b0*/  LDL.LU R135, [R1+0x1860] ;  /* 0x0018600001877983 */ /* 0x000f220000300800 */
[----:B------:R-:W3:Y:S01]  /*a45c0*/  LDC R13, c[0x0][0x248] ;  /* 0x00009200ff0d7b82 */ /* 0x000ee20000000800 */
[----:B------:R-:W-:Y:S01]  /*a45d0*/  IMAD R10, R14, 0x2, R7 ;  /* 0x000000020e0a7824 */ /* 0x000fe200078e0207 */
[----:B------:R-:W-:-:S04]  /*a45e0*/  LEA R6, P6, R7, R3, 0x2 ;  /* 0x0000000307067211 */ /* 0x000fc800078c10ff */
[-C--:B------:R-:W-:Y:S02]  /*a45f0*/  LEA.HI.X.SX32 R7, R7, R0.reuse, 0x2, P6 ;  /* 0x0000000007077211 */ /* 0x080fe400030f16ff */
[C---:B-1----:R-:W-:Y:S01]  /*a4600*/  LEA R8, P6, R10.reuse, R3, 0x2 ;  /* 0x000000030a087211 */ /* 0x042fe200078c10ff */
[----:B------:R-:W-:Y:S01]  /*a4610*/  IMAD R11, R11, 0x2, R10 ;  /* 0x000000020b0b7824 */ /* 0x000fe200078e020a */
[----:B------:R-:W1:Y:S02]  /*a4620*/  LDC R14, c[0x0][0x248] ;  /* 0x00009200ff0e7b82 */ /* 0x000e640000000800 */
[----:B------:R-:W-:Y:S01]  /*a4630*/  LEA.HI.X.SX32 R9, R10, R0, 0x2, P6 ;  /* 0x000000000a097211 */ /* 0x000fe200030f16ff */
[----:B------:R-:W-:-:S05]  /*a4640*/  IMAD R12, R12, 0x2, R11 ;  /* 0x000000020c0c7824 */ /* 0x000fca00078e020b */
[-C--:B------:R-:W-:Y:S01]  /*a4650*/  LEA R10, P6, R12, R3.reuse, 0x2 ;  /* 0x000000030c0a7211 */ /* 0x080fe200078c10ff */
[----:B--2---:R2:W-:Y:S01]  /*a4660*/  @P5 STG.E desc[UR48][R6.64], R134 ;  /* 0x0000008606005986 */ /* 0x0045e2000c101930 */
[----:B------:R-:W-:Y:S01]  /*a4670*/  ISETP.LT.AND P5, PT, R138, UR4, !P0 ;  /* 0x000000048a007c0c */ /* 0x000fe2000c7a1270 */
[----:B------:R-:W-:Y:S02]  /*a4680*/  ULDC UR4, c[0x0][0x22c] ;  /* 0x00008b0000047ab9 */ /* 0x000fe40000000800 */
[----:B------:R-:W2:Y:S04]  /*a4690*/  LDL.LU R138, [R1+0x185c] ;  /* 0x00185c00018a7983 */ /* 0x000ea80000300800 */
[----:B----4-:R4:W-:Y:S01]  /*a46a0*/  @P2 STG.E desc[UR48][R8.64], R135 ;  /* 0x0000008708002986 */ /* 0x0109e2000c101930 */
[----:B------:R-:W-:-:S03]  /*a46b0*/  LEA R4, P2, R11, R3, 0x2 ;  /* 0x000000030b047211 */ /* 0x000fc600078410ff */
[----:B------:R-:W4:Y:S01]  /*a46c0*/  LDL.LU R157, [R1+0x278] ;  /* 0x00027800019d7983 */ /* 0x000f220000300800 */
[-C--:B------:R-:W-:Y:S02]  /*a46d0*/  LEA.HI.X.SX32 R5, R11, R0.reuse, 0x2, P2 ;  /* 0x000000000b057211 */ /* 0x080fe400010f16ff */
[----:B------:R-:W-:Y:S01]  /*a46e0*/  ISETP.LT.AND P2, PT, R139, UR4, !P0 ;  /* 0x000000048b007c0c */ /* 0x000fe2000c741270 */
[----:B------:R-:W-:Y:S01]  /*a46f0*/  ULDC UR4, c[0x0][0x22c] ;  /* 0x00008b0000047ab9 */ /* 0x000fe20000000800 */
[----:B------:R-:W4:Y:S01]  /*a4700*/  LDL.LU R139, [R1+0x1858] ;  /* 0x00185800018b7983 */ /* 0x000f220000300800 */
[----:B------:R-:W-:-:S03]  /*a4710*/  LEA.HI.X.SX32 R11, R12, R0, 0x2, P6 ;  /* 0x000000000c0b7211 */ /* 0x000fc600030f16ff */
[----:B------:R1:W-:Y:S04]  /*a4720*/  @P3 STG.E desc[UR48][R4.64], R136 ;  /* 0x0000008804003986 */ /* 0x0003e8000c101930 */
[----:B------:R1:W-:Y:S01]  /*a4730*/  @P4 STG.E desc[UR48][R10.64], R137 ;  /* 0x000000890a004986 */ /* 0x0003e2000c101930 */
[----:B------:R-:W-:Y:S01]  /*a4740*/  ISETP.LT.AND P4, PT, R140, UR4, !P0 ;  /* 0x000000048c007c0c */ /* 0x000fe2000c781270 */
[----:B------:R-:W-:Y:S02]  /*a4750*/  ULDC UR4, c[0x0][0x22c] ;  /* 0x00008b0000047ab9 */ /* 0x000fe40000000800 */
[----:B------:R-:W4:Y:S01]  /*a4760*/  LDL.LU R140, [R1+0x1854] ;  /* 0x00185400018c7983 */ /* 0x000f220000300800 */
[----:B---3--:R-:W-:-:S05]  /*a4770*/  LEA R12, R13, R12, 0x1 ;  /* 0x0000000c0d0c7211 */ /* 0x008fca00078e08ff */
[----:B------:R-:W-:Y:S01]  /*a4780*/  IMAD R13, R15, 0x2, R12 ;  /* 0x000000020f0d7824 */ /* 0x000fe200078e020c */
[CC--:B--2---:R-:W-:Y:S01]  /*a4790*/  LEA R6, P3, R12.reuse, R3.reuse, 0x2 ;  /* 0x000000030c067211 */ /* 0x0c4fe200078610ff */
[----:B------:R-:W2:Y:S03]  /*a47a0*/  LDC R15, c[0x0][0x248] ;  /* 0x00009200ff0f7b82 */ /* 0x000ea60000000800 */
[CC--:B----4-:R-:W-:Y:S02]  /*a47b0*/  LEA R8, P6, R13.reuse, R3.reuse, 0x2 ;  /* 0x000000030d087211 */ /* 0x0d0fe400078c10ff */
[-C--:B------:R-:W-:Y:S02]  /*a47c0*/  LEA.HI.X.SX32 R7, R12, R0.reuse, 0x2, P3 ;  /* 0x000000000c077211 */ /* 0x080fe400018f16ff */
[----:B------:R-:W-:Y:S01]  /*a47d0*/  LEA.HI.X.SX32 R9, R13, R0, 0x2, P6 ;  /* 0x000000000d097211 */ /* 0x000fe200030f16ff */
[----:B-1----:R-:W-:Y:S01]  /*a47e0*/  IMAD R13, R14, 0x2, R13 ;  /* 0x000000020e0d7824 */ /* 0x002fe200078e020d */
[----:B------:R-:W-:Y:S01]  /*a47f0*/  ISETP.LT.AND P3, PT, R141, UR5, !P0 ;  /* 0x000000058d007c0c */ /* 0x000fe2000c761270 */
[----:B------:R-:W-:Y:S01]  /*a4800*/  ULDC UR5, c[0x0][0x22c] ;  /* 0x00008b0000057ab9 */ /* 0x000fe20000000800 */
[----:B------:R-:W3:Y:S01]  /*a4810*/  LDL.LU R141, [R1+0x1850] ;  /* 0x00185000018d7983 */ /* 0x000ee20000300800 */
[----:B------:R-:W1:Y:S03]  /*a4820*/  LDC R14, c[0x0][0x248] ;  /* 0x00009200ff0e7b82 */ /* 0x000e660000000800 */
[----:B------:R-:W4:Y:S04]  /*a4830*/  LDL.LU R158, [R1+0x228] ;  /* 0x00022800019e7983 */ /* 0x000f280000300800 */
[----:B------:R1:W-:Y:S04]  /*a4840*/  @P5 STG.E desc[UR48][R6.64], R138 ;  /* 0x0000008a06005986 */ /* 0x0003e8000c101930 */
[----:B------:R1:W-:Y:S01]  /*a4850*/  @P2 STG.E desc[UR48][R8.64], R139 ;  /* 0x0000008b08002986 */ /* 0x0003e2000c101930 */
[----:B------:R-:W-:-:S04]  /*a4860*/  LEA R4, P2, R13, R3, 0x2 ;  /* 0x000000030d047211 */ /* 0x000fc800078410ff */
[-C--:B------:R-:W-:Y:S02]  /*a4870*/  LEA.HI.X.SX32 R5, R13, R0.reuse, 0x2, P2 ;  /* 0x000000000d057211 */ /* 0x080fe400010f16ff */
[----:B------:R-:W-:Y:S01]  /*a4880*/  ISETP.LT.AND P5, PT, R157, UR4, !P0 ;  /* 0x000000049d007c0c */ /* 0x000fe2000c7a1270 */
[----:B------:R-:W-:Y:S01]  /*a4890*/  ULDC UR4, c[0x0][0x22c] ;  /* 0x00008b0000047ab9 */ /* 0x000fe20000000800 */
[----:B------:R-:W-:Y:S02]  /*a48a0*/  ISETP.LT.AND P2, PT, R144, UR5, !P0 ;  /* 0x0000000590007c0c */ /* 0x000fe4000c741270 */
[----:B------:R-:W4:Y:S04]  /*a48b0*/  LDL.LU R144, [R1+0x184c] ;  /* 0x00184c0001907983 */ /* 0x000f280000300800 */
[----:B------:R-:W-:Y:S01]  /*a48c0*/  @P4 STG.E desc[UR48][R4.64], R140 ;  /* 0x0000008c04004986 */ /* 0x000fe2000c101930 */
[----:B------:R-:W-:Y:S01]  /*a48d0*/  ISETP.LT.AND P4, PT, R142, UR4, !P0 ;  /* 0x000000048e007c0c */ /* 0x000fe2000c781270 */
[----:B------:R-:W-:Y:S01]  /*a48e0*/  IMAD R12, R16, 0x2, R13 ;  /* 0x00000002100c7824 */ /* 0x000fe200078e020d */
[----:B------:R-:W-:Y:S01]  /*a48f0*/  ULDC UR4, c[0x0][0x22c] ;  /* 0x00008b0000047ab9 */ /* 0x000fe20000000800 */
[----:B------:R-:W4:Y:S01]  /*a4900*/  LDL.LU R142, [R1+0x1848] ;  /* 0x00184800018e7983 */ /* 0x000f220000300800 */
[----:B------:R-:W4:Y:S02]  /*a4910*/  LDC R13, c[0x0][0x248] ;  /* 0x00009200ff0d7b82 */ /* 0x000f240000000800 */
[C---:B------:R-:W-:Y:S01]  /*a4920*/  LEA R10, P6, R12.reuse, R3, 0x2 ;  /* 0x000000030c0a7211 */ /* 0x040fe200078c10ff */
[----:B------:R-:W4:Y:S03]  /*a4930*/  LDL.LU R157, [R1+0x290] ;  /* 0x00029000019d7983 */ /* 0x000f260000300800 */
[----:B------:R-:W-:Y:S01]  /*a4940*/  LEA.HI.X.SX32 R11, R12, R0, 0x2, P6 ;  /* 0x000000000c0b7211 */ /* 0x000fe200030f16ff */
[----:B--2---:R-:W-:-:S02]  /*a4950*/  IMAD R12, R15, 0x2, R12 ;  /* 0x000000020f0c7824 */ /* 0x004fc400078e020c */
[----:B------:R-:W2:Y:S02]  /*a4960*/  LDC R15, c[0x0][0x248] ;  /* 0x00009200ff0f7b82 */ /* 0x000ea40000000800 */
[----:B---3--:R3:W-:Y:S01]  /*a4970*/  @P3 STG.E desc[UR48][R10.64], R141 ;  /* 0x0000008d0a003986 */ /* 0x0087e2000c101930 */
[----:B------:R-:W-:Y:S01]  /*a4980*/  ISETP.LT.AND P3, PT, R143, UR4, !P0 ;  /* 0x000000048f007c0c */ /* 0x000fe2000c761270 */
[----:B------:R-:W-:Y:S01]  /*a4990*/  ULDC UR4, c[0x0][0x22c] ;  /* 0x00008b0000047ab9 */ /* 0x000fe20000000800 */
[C---:B-1----:R-:W-:Y:S01]  /*a49a0*/  LEA R6, P6, R12.reuse, R3, 0x2 ;  /* 0x000000030c067211 */ /* 0x042fe200078c10ff */
[----:B------:R-:W2:Y:S03]  /*a49b0*/  LDL.LU R143, [R1+0x1844] ;  /* 0x00184400018f7983 */ /* 0x000ea60000300800 */
[----:B------:R-:W-:Y:S02]  /*a49c0*/  LEA.HI.X.SX32 R7, R12, R0, 0x2, P6 ;  /* 0x000000000c077211 */ /* 0x000fe400030f16ff */
[----:B------:R-:W-:-:S02]  /*a49d0*/  LEA R8, R17, R12, 0x1 ;  /* 0x0000000c11087211 */ /* 0x000fc400078e08ff */
[----:B------:R-:W1:Y:S08]  /*a49e0*/  LDC R12, c[0x0][0x248] ;  /* 0x00009200ff0c7b82 */ /* 0x000e700000000800 */
[----:B---3--:R-:W3:Y:S01]  /*a49f0*/  LDC R11, c[0x0][0x248] ;  /* 0x00009200ff0b7b82 */ /* 0x008ee20000000800 */
[----:B----4-:R4:W-:Y:S01]  /*a4a00*/  @P5 STG.E desc[UR48][R6.64], R142 ;  /* 0x0000008e06005986 */ /* 0x0109e2000c101930 */
[----:B------:R-:W-:Y:S01]  /*a4a10*/  ISETP.LT.AND P5, PT, R145, UR4, !P0 ;  /* 0x0000000491007c0c */ /* 0x000fe2000c7a1270 */
[----:B------:R-:W-:Y:S01]  /*a4a20*/  IMAD R10, R19, 0x2, R8 ;  /* 0x00000002130a7824 */ /* 0x000fe200078e0208 */
[----:B------:R-:W-:Y:S01]  /*a4a30*/  LEA R4, P6, R8, R3, 0x2 ;  /* 0x0000000308047211 */ /* 0x000fe200078c10ff */
[----:B------:R-:W3:Y:S01]  /*a4a40*/  LDL.LU R145, [R1+0x1840] ;  /* 0x0018400001917983 */ /* 0x000ee20000300800 */
[----:B------:R-:W-:-:S02]  /*a4a50*/  ULDC UR4, c[0x0][0x22c] ;  /* 0x00008b0000047ab9 */ /* 0x000fc40000000800 */
[----:B------:R-:W-:Y:S01]  /*a4a60*/  LEA.HI.X.SX32 R5, R8, R0, 0x2, P6 ;  /* 0x0000000008057211 */ /* 0x000fe200030f16ff */
[----:B------:R-:W1:Y:S01]  /*a4a70*/  LDS.128 R16, [R158] ;  /* 0x000000009e107984 */ /* 0x000e620000000c00 */
[----:B------:R-:W-:-:S04]  /*a4a80*/  LEA R8, P6, R10, R3, 0x2 ;  /* 0x000000030a087211 */ /* 0x000fc800078c10ff */
[-C--:B------:R-:W-:Y:S01]  /*a4a90*/  LEA.HI.X.SX32 R9, R10, R0.reuse, 0x2, P6 ;  /* 0x000000000a097211 */ /* 0x080fe200030f16ff */
[----:B------:R-:W-:Y:S01]  /*a4aa0*/  IMAD R10, R13, 0x2, R10 ;  /* 0x000000020d0a7824 */ /* 0x000fe200078e020a */
[----:B--2---:R2:W-:Y:S04]  /*a4ab0*/  @P2 STG.E desc[UR48][R4.64], R143 ;  /* 0x0000008f04002986 */ /* 0x0045e8000c101930 */
[----:B------:R1:W-:Y:S01]  /*a4ac0*/  @P4 STG.E desc[UR48][R8.64], R144 ;  /* 0x0000009008004986 */ /* 0x0003e2000c101930 */
[----:B----4-:R-:W-:Y:S02]  /*a4ad0*/  LEA R6, P4, R10, R3, 0x2 ;  /* 0x000000030a067211 */ /* 0x010fe400078810ff */
[----:B------:R-:W-:Y:S01]  /*a4ae0*/  ISETP.LT.AND P2, PT, R146, UR4, !P0 ;  /* 0x0000000492007c0c */ /* 0x000fe2000c741270 */
[----:B------:R-:W-:Y:S01]  /*a4af0*/  ULDC UR4, c[0x0][0x22c] ;  /* 0x00008b0000047ab9 */ /* 0x000fe20000000800 */
[----:B------:R-:W-:Y:S01]  /*a4b00*/  LEA.HI.X.SX32 R7, R10, R0, 0x2, P4 ;  /* 0x000000000a077211 */ /* 0x000fe200020f16ff */
[----:B------:R-:W4:Y:S01]  /*a4b10*/  LDL.LU R146, [R1+0x183c] ;  /* 0x00183c0001927983 */ /* 0x000f220000300800 */
[----:B------:R-:W-:Y:S01]  /*a4b20*/  ISETP.LT.AND P4, PT, R157, UR4, !P0 ;  /* 0x000000049d007c0c */ /* 0x000fe2000c781270 */
[----:B------:R-:W-:-:S02]  /*a4b30*/  ULDC UR4, c[0x0][0x22c] ;  /* 0x00008b0000047ab9 */ /* 0x000fc40000000800 */
[----:B---3--:R3:W-:Y:S01]  /*a4b40*/  @P3 STG.E desc[UR48][R6.64], R145 ;  /* 0x0000009106003986 */ /* 0x0087e2000c101930 */
[----:B------:R-:W-:Y:S01]  /*a4b50*/  ISETP.LT.AND P3, PT, R147, UR4, !P0 ;  /* 0x0000000493007c0c */ /* 0x000fe2000c761270 */
[----:B--2---:R-:W-:Y:S01]  /*a4b60*/  IMAD R5, R15, 0x2, R10 ;  /* 0x000000020f057824 */ /* 0x004fe200078e020a */
[----:B------:R-:W-:Y:S01]  /*a4b70*/  ULDC UR4, c[0x0][0x22c] ;  /* 0x00008b0000047ab9 */ /* 0x000fe20000000800 */
[----:B------:R-:W2:Y:S02]  /*a4b80*/  LDL.LU R147, [R1+0x1838] ;  /* 0x0018380001937983 */ /* 0x000ea40000300800 */
[----:B-1----:R-:W-:Y:S01]  /*a4b90*/  IMAD R10, R12, 0x2, R5 ;  /* 0x000000020c0a7824 */ /* 0x002fe200078e0205 */
[----:B------:R-:W-:-:S04]  /*a4ba0*/  LEA R4, P6, R5, R3, 0x2 ;  /* 0x0000000305047211 */ /* 0x000fc800078c10ff */
[----:B------:R-:W-:Y:S02]  /*a4bb0*/  LEA R11, R11, R10, 0x1 ;  /* 0x0000000a0b0b7211 */ /* 0x000fe400078e08ff */
[-C--:B------:R-:W-:Y:S02]  /*a4bc0*/  LEA.HI.X.SX32 R5, R5, R0.reuse, 0x2, P6 ;  /* 0x0000000005057211 */ /* 0x080fe400030f16ff */
[-C--:B------:R-:W-:Y:S01]  /*a4bd0*/  LEA R8, P6, R10, R3.reuse, 0x2 ;  /* 0x000000030a087211 */ /* 0x080fe200078c10ff */
[----:B------:R-:W-:Y:S01]  /*a4be0*/  IMAD R13, R14, 0x2, R11 ;  /* 0x000000020e0d7824 */ /* 0x000fe200078e020b */
[----:B------:R-:W-:Y:S02]  /*a4bf0*/  ISETP.LT.AND P0, PT, R2, UR4, !P0 ;  /* 0x0000000402007c0c */ /* 0x000fe4000c701270 */
[----:B------:R-:W-:Y:S01]  /*a4c00*/  LEA.HI.X.SX32 R9, R10, R0, 0x2, P6 ;  /* 0x000000000a097211 */ /* 0x000fe200030f16ff */
[----:B------:R-:W-:Y:S01]  /*a4c10*/  IMAD R2, R20, 0x2, R13 ;  /* 0x0000000214027824 */ /* 0x000fe200078e020d */
[----:B----4-:R1:W-:Y:S01]  /*a4c20*/  @P5 STG.E desc[UR48][R4.64], R146 ;  /* 0x0000009204005986 */ /* 0x0103e2000c101930 */
[----:B------:R-:W-:-:S04]  /*a4c30*/  LEA R10, P5, R11, R3, 0x2 ;  /* 0x000000030b0a7211 */ /* 0x000fc800078a10ff */
[----:B------:R-:W-:Y:S02]  /*a4c40*/  LEA.HI.X.SX32 R11, R11, R0, 0x2, P5 ;  /* 0x000000000b0b7211 */ /* 0x000fe400028f16ff */
[----:B---3--:R-:W-:-:S04]  /*a4c50*/  LEA R6, P5, R13, R3, 0x2 ;  /* 0x000000030d067211 */ /* 0x008fc800078a10ff */
[----:B------:R-:W-:Y:S01]  /*a4c60*/  LEA.HI.X.SX32 R7, R13, R0, 0x2, P5 ;  /* 0x000000000d077211 */ /* 0x000fe200028f16ff */
[----:B-1----:R-:W-:Y:S01]  /*a4c70*/  IMAD R4, R21, 0x2, R2 ;  /* 0x0000000215047824 */ /* 0x002fe200078e0202 */
[----:B--2---:R1:W-:Y:S01]  /*a4c80*/  @P2 STG.E desc[UR48][R8.64], R147 ;  /* 0x0000009308002986 */ /* 0x0043e2000c101930 */
[----:B------:R-:W-:-:S04]  /*a4c90*/  LEA R12, P2, R2, R3, 0x2 ;  /* 0x00000003020c7211 */ /* 0x000fc800078410ff */
[----:B------:R-:W-:Y:S01]  /*a4ca0*/  LEA.HI.X.SX32 R13, R2, R0, 0x2, P2 ;  /* 0x00000000020d7211 */ /* 0x000fe200010f16ff */
[----:B------:R1:W-:Y:S01]  /*a4cb0*/  @P4 STG.E desc[UR48][R10.64], R16 ;  /* 0x000000100a004986 */ /* 0x0003e2000c101930 */
[----:B------:R-:W-:-:S03]  /*a4cc0*/  LEA R2, P2, R4, R3, 0x2 ;  /* 0x0000000304027211 */ /* 0x000fc600078410ff */
[----:B------:R1:W-:Y:S01]  /*a4cd0*/  @P3 STG.E desc[UR48][R6.64], R17 ;  /* 0x0000001106003986 */ /* 0x0003e2000c101930 */
[----:B------:R-:W-:-:S03]  /*a4ce0*/  LEA.HI.X.SX32 R3, R4, R0, 0x2, P2 ;  /* 0x0000000004037211 */ /* 0x000fc600010f16ff */
[----:B------:R1:W-:Y:S01]  /*a4cf0*/  @P0 STG.E desc[UR48][R12.64], R18 ;  /* 0x000000120c000986 */ /* 0x0003e2000c101930 */
[----:B------:R-:W-:Y:S05]  /*a4d00*/  @!P1 EXIT ;  /* 0x000000000000994d */ /* 0x000fea0003800000 */
[----:B------:R-:W-:Y:S01]  /*a4d10*/  STG.E desc[UR48][R2.64], R19 ;  /* 0x0000001302007986 */ /* 0x000fe2000c101930 */
[----:B------:R-:W-:Y:S05]  /*a4d20*/  EXIT ;  /* 0x000000000000794d */ /* 0x000fea0003800000 */
.L_x_2:
[----:B------:R-:W-:-:S00]  /*a4d30*/  BRA `(.L_x_2) ;  /* 0xfffffffc00fc7947 */ /* 0x000fc0000383ffff */
[----:B------:R-:W-:-:S00]  /*a4d40*/  NOP ;  /* 0x0000000000007918 */ /* 0x000fc00000000000 */
        /* <DEDUP_REMOVED lines=11> */
.L_x_3:


//--------------------- .nv.shared.matmul_kernel  --------------------------
	.section	.nv.shared.matmul_kernel,"aw",@nobits
	.sectionflags	@""
	.align	16
	.zero		1024


//--------------------- .nv.shared.reserved.0     --------------------------
	.section	.nv.shared.reserved.0,"aw",@nobits
	.weak		__nv_reservedSMEM_offset_0_alias
	.size		__nv_reservedSMEM_offset_0_alias, 0, 0
	.other		__nv_reservedSMEM_offset_0_alias,@"STO_CUDA_RESERVED_SHARED STV_DEFAULT"
__nv_reservedSMEM_offset_0_alias:
	.zero		0


//--------------------- .nv.constant0.matmul_kernel --------------------------
	.section	.nv.constant0.matmul_kernel,"a",@progbits
	.sectionflags	@""
	.align	4
.nv.constant0.matmul_kernel:
	.zero		608


//--------------------- SYMBOLS --------------------------

	.type		.nv.reservedSmem.offset0,@object
	.size		.nv.reservedSmem.offset0,0x4
